//
// Generated by NVIDIA NVVM Compiler
//
// Compiler Build ID: CL-36424714
// Cuda compilation tools, release 13.0, V13.0.88
// Based on NVVM 20.0.0
//

.version 9.0
.target sm_100
.address_size 64

	// .globl	_ZN8pygpukit3ops2nn15gelu_f32_kernelEPKfPfm
// _ZZN8pygpukit3ops2nn20layernorm_f32_kernelEPKfS3_S3_PfmmfE10shared_sum has been demoted
// _ZZN8pygpukit3ops2nn20layernorm_f32_kernelEPKfS3_S3_PfmmfE4mean has been demoted
// _ZZN8pygpukit3ops2nn20layernorm_f32_kernelEPKfS3_S3_PfmmfE7inv_std has been demoted
// _ZZN8pygpukit3ops2nn20layernorm_f64_kernelEPKdS3_S3_PdmmdE10shared_sum has been demoted
// _ZZN8pygpukit3ops2nn20layernorm_f64_kernelEPKdS3_S3_PdmmdE4mean has been demoted
// _ZZN8pygpukit3ops2nn20layernorm_f64_kernelEPKdS3_S3_PdmmdE7inv_std has been demoted
// _ZZN8pygpukit3ops2nn20layernorm_f16_kernelEPK6__halfS4_S4_PS2_mmfE10shared_sum has been demoted
// _ZZN8pygpukit3ops2nn20layernorm_f16_kernelEPK6__halfS4_S4_PS2_mmfE4mean has been demoted
// _ZZN8pygpukit3ops2nn20layernorm_f16_kernelEPK6__halfS4_S4_PS2_mmfE7inv_std has been demoted
// _ZZN8pygpukit3ops2nn21layernorm_bf16_kernelEPK13__nv_bfloat16S4_S4_PS2_mmfE10shared_sum has been demoted
// _ZZN8pygpukit3ops2nn21layernorm_bf16_kernelEPK13__nv_bfloat16S4_S4_PS2_mmfE4mean has been demoted
// _ZZN8pygpukit3ops2nn21layernorm_bf16_kernelEPK13__nv_bfloat16S4_S4_PS2_mmfE7inv_std has been demoted
// _ZZN8pygpukit3ops2nn18rmsnorm_f32_kernelEPKfS3_PfmmfE10shared_sum has been demoted
// _ZZN8pygpukit3ops2nn18rmsnorm_f32_kernelEPKfS3_PfmmfE7inv_rms has been demoted
// _ZZN8pygpukit3ops2nn18rmsnorm_f64_kernelEPKdS3_PdmmdE10shared_sum has been demoted
// _ZZN8pygpukit3ops2nn18rmsnorm_f64_kernelEPKdS3_PdmmdE7inv_rms has been demoted
// _ZZN8pygpukit3ops2nn18rmsnorm_f16_kernelEPK6__halfS4_PS2_mmfE10shared_sum has been demoted
// _ZZN8pygpukit3ops2nn18rmsnorm_f16_kernelEPK6__halfS4_PS2_mmfE7inv_rms has been demoted
// _ZZN8pygpukit3ops2nn19rmsnorm_bf16_kernelEPK13__nv_bfloat16S4_PS2_mmfE10shared_sum has been demoted
// _ZZN8pygpukit3ops2nn19rmsnorm_bf16_kernelEPK13__nv_bfloat16S4_PS2_mmfE7inv_rms has been demoted
// _ZZN8pygpukit3ops2nn18softmax_f32_kernelEPKfPfmmE10shared_max has been demoted
// _ZZN8pygpukit3ops2nn18softmax_f32_kernelEPKfPfmmE7row_max has been demoted
// _ZZN8pygpukit3ops2nn18softmax_f32_kernelEPKfPfmmE10shared_sum has been demoted
// _ZZN8pygpukit3ops2nn18softmax_f32_kernelEPKfPfmmE7row_sum has been demoted
// _ZZN8pygpukit3ops2nn18softmax_f64_kernelEPKdPdmmE10shared_max has been demoted
// _ZZN8pygpukit3ops2nn18softmax_f64_kernelEPKdPdmmE7row_max has been demoted
// _ZZN8pygpukit3ops2nn18softmax_f64_kernelEPKdPdmmE10shared_sum has been demoted
// _ZZN8pygpukit3ops2nn18softmax_f64_kernelEPKdPdmmE7row_sum has been demoted
// _ZZN8pygpukit3ops2nn18softmax_f16_kernelEPK6__halfPS2_mmE10shared_max has been demoted
// _ZZN8pygpukit3ops2nn18softmax_f16_kernelEPK6__halfPS2_mmE7row_max has been demoted
// _ZZN8pygpukit3ops2nn18softmax_f16_kernelEPK6__halfPS2_mmE10shared_sum has been demoted
// _ZZN8pygpukit3ops2nn18softmax_f16_kernelEPK6__halfPS2_mmE7row_sum has been demoted
// _ZZN8pygpukit3ops2nn19softmax_bf16_kernelEPK13__nv_bfloat16PS2_mmE10shared_max has been demoted
// _ZZN8pygpukit3ops2nn19softmax_bf16_kernelEPK13__nv_bfloat16PS2_mmE7row_max has been demoted
// _ZZN8pygpukit3ops2nn19softmax_bf16_kernelEPK13__nv_bfloat16PS2_mmE10shared_sum has been demoted
// _ZZN8pygpukit3ops2nn19softmax_bf16_kernelEPK13__nv_bfloat16PS2_mmE7row_sum has been demoted
// _ZZN8pygpukit3ops2nn20transpose_f32_kernelEPKfPfiiE4tile has been demoted
// _ZZN8pygpukit3ops2nn20transpose_f64_kernelEPKdPdiiE4tile has been demoted
// _ZZN8pygpukit3ops2nn20transpose_f16_kernelEPK6__halfPS2_iiE4tile has been demoted
// _ZZN8pygpukit3ops2nn21transpose_bf16_kernelEPK13__nv_bfloat16PS2_iiE4tile has been demoted
// _ZZN8pygpukit3ops2nn22sdpa_causal_f32_kernelEPKfS3_S3_PfiiiiifiE10shared_max has been demoted
// _ZZN8pygpukit3ops2nn22sdpa_causal_f32_kernelEPKfS3_S3_PfiiiiifiE7row_max has been demoted
// _ZZN8pygpukit3ops2nn22sdpa_causal_f32_kernelEPKfS3_S3_PfiiiiifiE10shared_sum has been demoted
// _ZZN8pygpukit3ops2nn22sdpa_causal_f32_kernelEPKfS3_S3_PfiiiiifiE7row_sum has been demoted
// _ZZN8pygpukit3ops2nn22sdpa_causal_f16_kernelEPK6__halfS4_S4_PS2_iiiiifiE10shared_max has been demoted
// _ZZN8pygpukit3ops2nn22sdpa_causal_f16_kernelEPK6__halfS4_S4_PS2_iiiiifiE7row_max has been demoted
// _ZZN8pygpukit3ops2nn22sdpa_causal_f16_kernelEPK6__halfS4_S4_PS2_iiiiifiE10shared_sum has been demoted
// _ZZN8pygpukit3ops2nn22sdpa_causal_f16_kernelEPK6__halfS4_S4_PS2_iiiiifiE7row_sum has been demoted
// _ZZN8pygpukit3ops2nn23sdpa_causal_bf16_kernelEPK13__nv_bfloat16S4_S4_PS2_iiiiifiE10shared_max has been demoted
// _ZZN8pygpukit3ops2nn23sdpa_causal_bf16_kernelEPK13__nv_bfloat16S4_S4_PS2_iiiiifiE7row_max has been demoted
// _ZZN8pygpukit3ops2nn23sdpa_causal_bf16_kernelEPK13__nv_bfloat16S4_S4_PS2_iiiiifiE10shared_sum has been demoted
// _ZZN8pygpukit3ops2nn23sdpa_causal_bf16_kernelEPK13__nv_bfloat16S4_S4_PS2_iiiiifiE7row_sum has been demoted
.extern .shared .align 16 .b8 _ZN8pygpukit3ops2nn6sharedE[];

.visible .entry _ZN8pygpukit3ops2nn15gelu_f32_kernelEPKfPfm(
	.param .u64 .ptr .align 1 _ZN8pygpukit3ops2nn15gelu_f32_kernelEPKfPfm_param_0,
	.param .u64 .ptr .align 1 _ZN8pygpukit3ops2nn15gelu_f32_kernelEPKfPfm_param_1,
	.param .u64 _ZN8pygpukit3ops2nn15gelu_f32_kernelEPKfPfm_param_2
)
{
	.reg .pred 	%p<4>;
	.reg .b32 	%r<5>;
	.reg .b32 	%f<24>;
	.reg .b64 	%rd<10>;

	ld.param.u64 	%rd2, [_ZN8pygpukit3ops2nn15gelu_f32_kernelEPKfPfm_param_0];
	ld.param.u64 	%rd3, [_ZN8pygpukit3ops2nn15gelu_f32_kernelEPKfPfm_param_1];
	ld.param.u64 	%rd4, [_ZN8pygpukit3ops2nn15gelu_f32_kernelEPKfPfm_param_2];
	mov.u32 	%r1, %ctaid.x;
	mov.u32 	%r2, %ntid.x;
	mov.u32 	%r3, %tid.x;
	mad.lo.s32 	%r4, %r1, %r2, %r3;
	cvt.u64.u32 	%rd1, %r4;
	setp.le.u64 	%p1, %rd4, %rd1;
	@%p1 bra 	$L__BB0_2;
	cvta.to.global.u64 	%rd5, %rd2;
	cvta.to.global.u64 	%rd6, %rd3;
	shl.b64 	%rd7, %rd1, 2;
	add.s64 	%rd8, %rd5, %rd7;
	ld.global.nc.f32 	%f1, [%rd8];
	mul.f32 	%f2, %f1, %f1;
	mul.f32 	%f3, %f1, %f2;
	mul.f32 	%f4, %f1, 0f3F000000;
	fma.rn.f32 	%f5, %f3, 0f3D372713, %f1;
	mul.f32 	%f6, %f5, 0f3F4C422A;
	abs.f32 	%f7, %f6;
	mul.f32 	%f8, %f7, 0f4038AA3B;
	ex2.approx.ftz.f32 	%f9, %f8;
	add.f32 	%f10, %f9, 0f3F800000;
	rcp.approx.ftz.f32 	%f11, %f10;
	fma.rn.f32 	%f12, %f11, 0fC0000000, 0f3F800000;
	setp.ge.f32 	%p2, %f7, 0f41102CB4;
	selp.f32 	%f13, 0f3F800000, %f12, %p2;
	copysign.f32 	%f14, %f6, %f13;
	mul.f32 	%f15, %f6, %f6;
	fma.rn.f32 	%f16, %f15, 0f3C80F082, 0fBD563CAE;
	fma.rn.f32 	%f17, %f16, %f15, 0f3E085941;
	fma.rn.f32 	%f18, %f17, %f15, 0fBEAAA9ED;
	fma.rn.f32 	%f19, %f18, %f15, 0f00000000;
	fma.rn.f32 	%f20, %f19, %f6, %f6;
	setp.ge.f32 	%p3, %f7, 0f3F19999A;
	selp.f32 	%f21, %f14, %f20, %p3;
	add.f32 	%f22, %f21, 0f3F800000;
	mul.f32 	%f23, %f4, %f22;
	add.s64 	%rd9, %rd6, %rd7;
	st.global.f32 	[%rd9], %f23;
$L__BB0_2:
	ret;

}
	// .globl	_ZN8pygpukit3ops2nn15gelu_f64_kernelEPKdPdm
.visible .entry _ZN8pygpukit3ops2nn15gelu_f64_kernelEPKdPdm(
	.param .u64 .ptr .align 1 _ZN8pygpukit3ops2nn15gelu_f64_kernelEPKdPdm_param_0,
	.param .u64 .ptr .align 1 _ZN8pygpukit3ops2nn15gelu_f64_kernelEPKdPdm_param_1,
	.param .u64 _ZN8pygpukit3ops2nn15gelu_f64_kernelEPKdPdm_param_2
)
{
	.reg .pred 	%p<4>;
	.reg .b32 	%r<8>;
	.reg .b32 	%f<5>;
	.reg .b64 	%rd<11>;
	.reg .b64 	%fd<54>;

	ld.param.u64 	%rd2, [_ZN8pygpukit3ops2nn15gelu_f64_kernelEPKdPdm_param_0];
	ld.param.u64 	%rd3, [_ZN8pygpukit3ops2nn15gelu_f64_kernelEPKdPdm_param_1];
	ld.param.u64 	%rd4, [_ZN8pygpukit3ops2nn15gelu_f64_kernelEPKdPdm_param_2];
	mov.u32 	%r2, %ctaid.x;
	mov.u32 	%r3, %ntid.x;
	mov.u32 	%r4, %tid.x;
	mad.lo.s32 	%r5, %r2, %r3, %r4;
	cvt.u64.u32 	%rd1, %r5;
	setp.le.u64 	%p1, %rd4, %rd1;
	@%p1 bra 	$L__BB1_5;
	cvta.to.global.u64 	%rd5, %rd2;
	shl.b64 	%rd6, %rd1, 3;
	add.s64 	%rd7, %rd5, %rd6;
	ld.global.nc.f64 	%fd1, [%rd7];
	mul.f64 	%fd7, %fd1, %fd1;
	mul.f64 	%fd8, %fd1, %fd7;
	fma.rn.f64 	%fd9, %fd8, 0d3FA6E4E26D4801F7, %fd1;
	mul.f64 	%fd2, %fd9, 0d3FE9884533D43651;
	{
	.reg .b32 %temp; 
	mov.b64 	{%temp, %r6}, %fd2;
	}
	and.b32  	%r1, %r6, 2147483647;
	{
	.reg .b32 %temp; 
	mov.b64 	{%r7, %temp}, %fd2;
	}
	mov.b64 	%fd3, {%r7, %r1};
	setp.ltu.f64 	%p2, %fd3, 0d3FE4F92224DD2F1A;
	@%p2 bra 	$L__BB1_3;
	add.f64 	%fd10, %fd3, %fd3;
	cvt.rn.f32.f64 	%f1, %fd10;
	mul.f32 	%f2, %f1, 0f3FB8AA3B;
	cvt.rni.f32.f32 	%f3, %f2;
	cvt.f64.f32 	%fd11, %f3;
	fma.rn.f64 	%fd12, %fd11, 0dBFE62E42FEFA39EF, %fd10;
	fma.rn.f64 	%fd13, %fd12, 0d3E5AE904A4741B81, 0d3E928A27F89B6999;
	fma.rn.f64 	%fd14, %fd13, %fd12, 0d3EC71DE715FF7E07;
	fma.rn.f64 	%fd15, %fd14, %fd12, 0d3EFA019A6B0AC45A;
	fma.rn.f64 	%fd16, %fd15, %fd12, 0d3F2A01A017EED94F;
	fma.rn.f64 	%fd17, %fd16, %fd12, 0d3F56C16C17F2A71B;
	fma.rn.f64 	%fd18, %fd17, %fd12, 0d3F811111111173C4;
	fma.rn.f64 	%fd19, %fd18, %fd12, 0d3FA555555555211A;
	fma.rn.f64 	%fd20, %fd19, %fd12, 0d3FC5555555555540;
	fma.rn.f64 	%fd21, %fd20, %fd12, 0d3FE0000000000005;
	mul.f64 	%fd22, %fd12, %fd21;
	fma.rn.f64 	%fd23, %fd22, %fd12, %fd12;
	ex2.approx.ftz.f32 	%f4, %f3;
	cvt.f64.f32 	%fd24, %f4;
	mov.f64 	%fd25, 0d3FF0000000000000;
	sub.f64 	%fd26, %fd25, %fd24;
	neg.f64 	%fd27, %fd23;
	fma.rn.f64 	%fd28, %fd27, %fd24, %fd26;
	mov.f64 	%fd29, 0d4000000000000000;
	sub.f64 	%fd30, %fd29, %fd28;
	rcp.approx.ftz.f64 	%fd31, %fd30;
	neg.f64 	%fd32, %fd30;
	fma.rn.f64 	%fd33, %fd32, %fd31, 0d3FF0000000000000;
	fma.rn.f64 	%fd34, %fd33, %fd33, %fd33;
	fma.rn.f64 	%fd35, %fd34, %fd31, %fd31;
	fma.rn.f64 	%fd36, %fd35, 0dC000000000000000, 0d3FF0000000000000;
	setp.gt.u32 	%p3, %r1, 1077088193;
	selp.f64 	%fd37, 0d3FF0000000000000, %fd36, %p3;
	copysign.f64 	%fd53, %fd2, %fd37;
	bra.uni 	$L__BB1_4;
$L__BB1_3:
	mul.f64 	%fd38, %fd2, %fd2;
	fma.rn.f64 	%fd39, %fd38, 0dBEF0BC46E2F5E964, 0d3F14359F420AFC3D;
	fma.rn.f64 	%fd40, %fd39, %fd38, 0dBF2DF9F0728C5D84;
	fma.rn.f64 	%fd41, %fd40, %fd38, 0d3F4337D1CEC4F033;
	fma.rn.f64 	%fd42, %fd41, %fd38, 0dBF57D6E9674335B3;
	fma.rn.f64 	%fd43, %fd42, %fd38, 0d3F6D6D000D7AAD3D;
	fma.rn.f64 	%fd44, %fd43, %fd38, 0dBF8226E1F3CF1EF5;
	fma.rn.f64 	%fd45, %fd44, %fd38, 0d3F9664F47EC0C8CF;
	fma.rn.f64 	%fd46, %fd45, %fd38, 0dBFABA1BA1B80AB40;
	fma.rn.f64 	%fd47, %fd46, %fd38, 0d3FC111111110FA4A;
	fma.rn.f64 	%fd48, %fd47, %fd38, 0dBFD5555555555550;
	fma.rn.f64 	%fd49, %fd48, %fd38, 0d0000000000000000;
	fma.rn.f64 	%fd53, %fd49, %fd2, %fd2;
$L__BB1_4:
	add.f64 	%fd50, %fd53, 0d3FF0000000000000;
	mul.f64 	%fd51, %fd1, 0d3FE0000000000000;
	mul.f64 	%fd52, %fd51, %fd50;
	cvta.to.global.u64 	%rd8, %rd3;
	add.s64 	%rd10, %rd8, %rd6;
	st.global.f64 	[%rd10], %fd52;
$L__BB1_5:
	ret;

}
	// .globl	_ZN8pygpukit3ops2nn15gelu_f16_kernelEPK6__halfPS2_m
.visible .entry _ZN8pygpukit3ops2nn15gelu_f16_kernelEPK6__halfPS2_m(
	.param .u64 .ptr .align 1 _ZN8pygpukit3ops2nn15gelu_f16_kernelEPK6__halfPS2_m_param_0,
	.param .u64 .ptr .align 1 _ZN8pygpukit3ops2nn15gelu_f16_kernelEPK6__halfPS2_m_param_1,
	.param .u64 _ZN8pygpukit3ops2nn15gelu_f16_kernelEPK6__halfPS2_m_param_2
)
{
	.reg .pred 	%p<4>;
	.reg .b16 	%rs<3>;
	.reg .b32 	%r<5>;
	.reg .b32 	%f<24>;
	.reg .b64 	%rd<10>;

	ld.param.u64 	%rd2, [_ZN8pygpukit3ops2nn15gelu_f16_kernelEPK6__halfPS2_m_param_0];
	ld.param.u64 	%rd3, [_ZN8pygpukit3ops2nn15gelu_f16_kernelEPK6__halfPS2_m_param_1];
	ld.param.u64 	%rd4, [_ZN8pygpukit3ops2nn15gelu_f16_kernelEPK6__halfPS2_m_param_2];
	mov.u32 	%r1, %ctaid.x;
	mov.u32 	%r2, %ntid.x;
	mov.u32 	%r3, %tid.x;
	mad.lo.s32 	%r4, %r1, %r2, %r3;
	cvt.u64.u32 	%rd1, %r4;
	setp.le.u64 	%p1, %rd4, %rd1;
	@%p1 bra 	$L__BB2_2;
	cvta.to.global.u64 	%rd5, %rd2;
	cvta.to.global.u64 	%rd6, %rd3;
	shl.b64 	%rd7, %rd1, 1;
	add.s64 	%rd8, %rd5, %rd7;
	ld.global.nc.u16 	%rs1, [%rd8];
	// begin inline asm
	{  cvt.f32.f16 %f1, %rs1;}

	// end inline asm
	mul.f32 	%f3, %f1, %f1;
	mul.f32 	%f4, %f1, %f3;
	mul.f32 	%f5, %f1, 0f3F000000;
	fma.rn.f32 	%f6, %f4, 0f3D372713, %f1;
	mul.f32 	%f7, %f6, 0f3F4C422A;
	abs.f32 	%f8, %f7;
	mul.f32 	%f9, %f8, 0f4038AA3B;
	ex2.approx.ftz.f32 	%f10, %f9;
	add.f32 	%f11, %f10, 0f3F800000;
	rcp.approx.ftz.f32 	%f12, %f11;
	fma.rn.f32 	%f13, %f12, 0fC0000000, 0f3F800000;
	setp.ge.f32 	%p2, %f8, 0f41102CB4;
	selp.f32 	%f14, 0f3F800000, %f13, %p2;
	copysign.f32 	%f15, %f7, %f14;
	mul.f32 	%f16, %f7, %f7;
	fma.rn.f32 	%f17, %f16, 0f3C80F082, 0fBD563CAE;
	fma.rn.f32 	%f18, %f17, %f16, 0f3E085941;
	fma.rn.f32 	%f19, %f18, %f16, 0fBEAAA9ED;
	fma.rn.f32 	%f20, %f19, %f16, 0f00000000;
	fma.rn.f32 	%f21, %f20, %f7, %f7;
	setp.ge.f32 	%p3, %f8, 0f3F19999A;
	selp.f32 	%f22, %f15, %f21, %p3;
	add.f32 	%f23, %f22, 0f3F800000;
	mul.f32 	%f2, %f5, %f23;
	// begin inline asm
	{  cvt.rn.f16.f32 %rs2, %f2;}

	// end inline asm
	add.s64 	%rd9, %rd6, %rd7;
	st.global.u16 	[%rd9], %rs2;
$L__BB2_2:
	ret;

}
	// .globl	_ZN8pygpukit3ops2nn16gelu_bf16_kernelEPK13__nv_bfloat16PS2_m
.visible .entry _ZN8pygpukit3ops2nn16gelu_bf16_kernelEPK13__nv_bfloat16PS2_m(
	.param .u64 .ptr .align 1 _ZN8pygpukit3ops2nn16gelu_bf16_kernelEPK13__nv_bfloat16PS2_m_param_0,
	.param .u64 .ptr .align 1 _ZN8pygpukit3ops2nn16gelu_bf16_kernelEPK13__nv_bfloat16PS2_m_param_1,
	.param .u64 _ZN8pygpukit3ops2nn16gelu_bf16_kernelEPK13__nv_bfloat16PS2_m_param_2
)
{
	.reg .pred 	%p<4>;
	.reg .b16 	%rs<3>;
	.reg .b32 	%r<5>;
	.reg .b32 	%f<24>;
	.reg .b64 	%rd<10>;

	ld.param.u64 	%rd2, [_ZN8pygpukit3ops2nn16gelu_bf16_kernelEPK13__nv_bfloat16PS2_m_param_0];
	ld.param.u64 	%rd3, [_ZN8pygpukit3ops2nn16gelu_bf16_kernelEPK13__nv_bfloat16PS2_m_param_1];
	ld.param.u64 	%rd4, [_ZN8pygpukit3ops2nn16gelu_bf16_kernelEPK13__nv_bfloat16PS2_m_param_2];
	mov.u32 	%r1, %ctaid.x;
	mov.u32 	%r2, %ntid.x;
	mov.u32 	%r3, %tid.x;
	mad.lo.s32 	%r4, %r1, %r2, %r3;
	cvt.u64.u32 	%rd1, %r4;
	setp.le.u64 	%p1, %rd4, %rd1;
	@%p1 bra 	$L__BB3_2;
	cvta.to.global.u64 	%rd5, %rd2;
	cvta.to.global.u64 	%rd6, %rd3;
	shl.b64 	%rd7, %rd1, 1;
	add.s64 	%rd8, %rd5, %rd7;
	ld.global.nc.u16 	%rs1, [%rd8];
	// begin inline asm
	{ cvt.f32.bf16 %f1, %rs1;}

	// end inline asm
	mul.f32 	%f3, %f1, %f1;
	mul.f32 	%f4, %f1, %f3;
	mul.f32 	%f5, %f1, 0f3F000000;
	fma.rn.f32 	%f6, %f4, 0f3D372713, %f1;
	mul.f32 	%f7, %f6, 0f3F4C422A;
	abs.f32 	%f8, %f7;
	mul.f32 	%f9, %f8, 0f4038AA3B;
	ex2.approx.ftz.f32 	%f10, %f9;
	add.f32 	%f11, %f10, 0f3F800000;
	rcp.approx.ftz.f32 	%f12, %f11;
	fma.rn.f32 	%f13, %f12, 0fC0000000, 0f3F800000;
	setp.ge.f32 	%p2, %f8, 0f41102CB4;
	selp.f32 	%f14, 0f3F800000, %f13, %p2;
	copysign.f32 	%f15, %f7, %f14;
	mul.f32 	%f16, %f7, %f7;
	fma.rn.f32 	%f17, %f16, 0f3C80F082, 0fBD563CAE;
	fma.rn.f32 	%f18, %f17, %f16, 0f3E085941;
	fma.rn.f32 	%f19, %f18, %f16, 0fBEAAA9ED;
	fma.rn.f32 	%f20, %f19, %f16, 0f00000000;
	fma.rn.f32 	%f21, %f20, %f7, %f7;
	setp.ge.f32 	%p3, %f8, 0f3F19999A;
	selp.f32 	%f22, %f15, %f21, %p3;
	add.f32 	%f23, %f22, 0f3F800000;
	mul.f32 	%f2, %f5, %f23;
	// begin inline asm
	{  cvt.rn.bf16.f32 %rs2, %f2;}

	// end inline asm
	add.s64 	%rd9, %rd6, %rd7;
	st.global.u16 	[%rd9], %rs2;
$L__BB3_2:
	ret;

}
	// .globl	_ZN8pygpukit3ops2nn19bias_add_f32_kernelEPfPKfmm
.visible .entry _ZN8pygpukit3ops2nn19bias_add_f32_kernelEPfPKfmm(
	.param .u64 .ptr .align 1 _ZN8pygpukit3ops2nn19bias_add_f32_kernelEPfPKfmm_param_0,
	.param .u64 .ptr .align 1 _ZN8pygpukit3ops2nn19bias_add_f32_kernelEPfPKfmm_param_1,
	.param .u64 _ZN8pygpukit3ops2nn19bias_add_f32_kernelEPfPKfmm_param_2,
	.param .u64 _ZN8pygpukit3ops2nn19bias_add_f32_kernelEPfPKfmm_param_3
)
{
	.reg .pred 	%p<3>;
	.reg .b32 	%r<8>;
	.reg .b32 	%f<4>;
	.reg .b64 	%rd<18>;

	ld.param.u64 	%rd5, [_ZN8pygpukit3ops2nn19bias_add_f32_kernelEPfPKfmm_param_0];
	ld.param.u64 	%rd6, [_ZN8pygpukit3ops2nn19bias_add_f32_kernelEPfPKfmm_param_1];
	ld.param.u64 	%rd8, [_ZN8pygpukit3ops2nn19bias_add_f32_kernelEPfPKfmm_param_2];
	ld.param.u64 	%rd7, [_ZN8pygpukit3ops2nn19bias_add_f32_kernelEPfPKfmm_param_3];
	mov.u32 	%r1, %ctaid.x;
	mov.u32 	%r2, %ntid.x;
	mov.u32 	%r3, %tid.x;
	mad.lo.s32 	%r4, %r1, %r2, %r3;
	cvt.u64.u32 	%rd1, %r4;
	mul.lo.s64 	%rd9, %rd7, %rd8;
	setp.le.u64 	%p1, %rd9, %rd1;
	@%p1 bra 	$L__BB4_5;
	and.b64  	%rd10, %rd7, -4294967296;
	setp.ne.s64 	%p2, %rd10, 0;
	@%p2 bra 	$L__BB4_3;
	cvt.u32.u64 	%r5, %rd7;
	cvt.u32.u64 	%r6, %rd1;
	rem.u32 	%r7, %r6, %r5;
	cvt.u64.u32 	%rd17, %r7;
	bra.uni 	$L__BB4_4;
$L__BB4_3:
	rem.u64 	%rd17, %rd1, %rd7;
$L__BB4_4:
	cvta.to.global.u64 	%rd11, %rd6;
	shl.b64 	%rd12, %rd17, 2;
	add.s64 	%rd13, %rd11, %rd12;
	ld.global.nc.f32 	%f1, [%rd13];
	cvta.to.global.u64 	%rd14, %rd5;
	shl.b64 	%rd15, %rd1, 2;
	add.s64 	%rd16, %rd14, %rd15;
	ld.global.f32 	%f2, [%rd16];
	add.f32 	%f3, %f1, %f2;
	st.global.f32 	[%rd16], %f3;
$L__BB4_5:
	ret;

}
	// .globl	_ZN8pygpukit3ops2nn19bias_add_f64_kernelEPdPKdmm
.visible .entry _ZN8pygpukit3ops2nn19bias_add_f64_kernelEPdPKdmm(
	.param .u64 .ptr .align 1 _ZN8pygpukit3ops2nn19bias_add_f64_kernelEPdPKdmm_param_0,
	.param .u64 .ptr .align 1 _ZN8pygpukit3ops2nn19bias_add_f64_kernelEPdPKdmm_param_1,
	.param .u64 _ZN8pygpukit3ops2nn19bias_add_f64_kernelEPdPKdmm_param_2,
	.param .u64 _ZN8pygpukit3ops2nn19bias_add_f64_kernelEPdPKdmm_param_3
)
{
	.reg .pred 	%p<3>;
	.reg .b32 	%r<8>;
	.reg .b64 	%rd<18>;
	.reg .b64 	%fd<4>;

	ld.param.u64 	%rd5, [_ZN8pygpukit3ops2nn19bias_add_f64_kernelEPdPKdmm_param_0];
	ld.param.u64 	%rd6, [_ZN8pygpukit3ops2nn19bias_add_f64_kernelEPdPKdmm_param_1];
	ld.param.u64 	%rd8, [_ZN8pygpukit3ops2nn19bias_add_f64_kernelEPdPKdmm_param_2];
	ld.param.u64 	%rd7, [_ZN8pygpukit3ops2nn19bias_add_f64_kernelEPdPKdmm_param_3];
	mov.u32 	%r1, %ctaid.x;
	mov.u32 	%r2, %ntid.x;
	mov.u32 	%r3, %tid.x;
	mad.lo.s32 	%r4, %r1, %r2, %r3;
	cvt.u64.u32 	%rd1, %r4;
	mul.lo.s64 	%rd9, %rd7, %rd8;
	setp.le.u64 	%p1, %rd9, %rd1;
	@%p1 bra 	$L__BB5_5;
	and.b64  	%rd10, %rd7, -4294967296;
	setp.ne.s64 	%p2, %rd10, 0;
	@%p2 bra 	$L__BB5_3;
	cvt.u32.u64 	%r5, %rd7;
	cvt.u32.u64 	%r6, %rd1;
	rem.u32 	%r7, %r6, %r5;
	cvt.u64.u32 	%rd17, %r7;
	bra.uni 	$L__BB5_4;
$L__BB5_3:
	rem.u64 	%rd17, %rd1, %rd7;
$L__BB5_4:
	cvta.to.global.u64 	%rd11, %rd6;
	shl.b64 	%rd12, %rd17, 3;
	add.s64 	%rd13, %rd11, %rd12;
	ld.global.nc.f64 	%fd1, [%rd13];
	cvta.to.global.u64 	%rd14, %rd5;
	shl.b64 	%rd15, %rd1, 3;
	add.s64 	%rd16, %rd14, %rd15;
	ld.global.f64 	%fd2, [%rd16];
	add.f64 	%fd3, %fd1, %fd2;
	st.global.f64 	[%rd16], %fd3;
$L__BB5_5:
	ret;

}
	// .globl	_ZN8pygpukit3ops2nn19bias_add_f16_kernelEP6__halfPKS2_mm
.visible .entry _ZN8pygpukit3ops2nn19bias_add_f16_kernelEP6__halfPKS2_mm(
	.param .u64 .ptr .align 1 _ZN8pygpukit3ops2nn19bias_add_f16_kernelEP6__halfPKS2_mm_param_0,
	.param .u64 .ptr .align 1 _ZN8pygpukit3ops2nn19bias_add_f16_kernelEP6__halfPKS2_mm_param_1,
	.param .u64 _ZN8pygpukit3ops2nn19bias_add_f16_kernelEP6__halfPKS2_mm_param_2,
	.param .u64 _ZN8pygpukit3ops2nn19bias_add_f16_kernelEP6__halfPKS2_mm_param_3
)
{
	.reg .pred 	%p<3>;
	.reg .b16 	%rs<4>;
	.reg .b32 	%r<8>;
	.reg .b32 	%f<4>;
	.reg .b64 	%rd<18>;

	ld.param.u64 	%rd5, [_ZN8pygpukit3ops2nn19bias_add_f16_kernelEP6__halfPKS2_mm_param_0];
	ld.param.u64 	%rd6, [_ZN8pygpukit3ops2nn19bias_add_f16_kernelEP6__halfPKS2_mm_param_1];
	ld.param.u64 	%rd8, [_ZN8pygpukit3ops2nn19bias_add_f16_kernelEP6__halfPKS2_mm_param_2];
	ld.param.u64 	%rd7, [_ZN8pygpukit3ops2nn19bias_add_f16_kernelEP6__halfPKS2_mm_param_3];
	mov.u32 	%r1, %ctaid.x;
	mov.u32 	%r2, %ntid.x;
	mov.u32 	%r3, %tid.x;
	mad.lo.s32 	%r4, %r1, %r2, %r3;
	cvt.u64.u32 	%rd1, %r4;
	mul.lo.s64 	%rd9, %rd7, %rd8;
	setp.le.u64 	%p1, %rd9, %rd1;
	@%p1 bra 	$L__BB6_5;
	and.b64  	%rd10, %rd7, -4294967296;
	setp.ne.s64 	%p2, %rd10, 0;
	@%p2 bra 	$L__BB6_3;
	cvt.u32.u64 	%r5, %rd7;
	cvt.u32.u64 	%r6, %rd1;
	rem.u32 	%r7, %r6, %r5;
	cvt.u64.u32 	%rd17, %r7;
	bra.uni 	$L__BB6_4;
$L__BB6_3:
	rem.u64 	%rd17, %rd1, %rd7;
$L__BB6_4:
	cvta.to.global.u64 	%rd11, %rd5;
	shl.b64 	%rd12, %rd1, 1;
	add.s64 	%rd13, %rd11, %rd12;
	ld.global.u16 	%rs1, [%rd13];
	// begin inline asm
	{  cvt.f32.f16 %f1, %rs1;}

	// end inline asm
	cvta.to.global.u64 	%rd14, %rd6;
	shl.b64 	%rd15, %rd17, 1;
	add.s64 	%rd16, %rd14, %rd15;
	ld.global.nc.u16 	%rs2, [%rd16];
	// begin inline asm
	{  cvt.f32.f16 %f2, %rs2;}

	// end inline asm
	add.f32 	%f3, %f1, %f2;
	// begin inline asm
	{  cvt.rn.f16.f32 %rs3, %f3;}

	// end inline asm
	st.global.u16 	[%rd13], %rs3;
$L__BB6_5:
	ret;

}
	// .globl	_ZN8pygpukit3ops2nn20bias_add_bf16_kernelEP13__nv_bfloat16PKS2_mm
.visible .entry _ZN8pygpukit3ops2nn20bias_add_bf16_kernelEP13__nv_bfloat16PKS2_mm(
	.param .u64 .ptr .align 1 _ZN8pygpukit3ops2nn20bias_add_bf16_kernelEP13__nv_bfloat16PKS2_mm_param_0,
	.param .u64 .ptr .align 1 _ZN8pygpukit3ops2nn20bias_add_bf16_kernelEP13__nv_bfloat16PKS2_mm_param_1,
	.param .u64 _ZN8pygpukit3ops2nn20bias_add_bf16_kernelEP13__nv_bfloat16PKS2_mm_param_2,
	.param .u64 _ZN8pygpukit3ops2nn20bias_add_bf16_kernelEP13__nv_bfloat16PKS2_mm_param_3
)
{
	.reg .pred 	%p<3>;
	.reg .b16 	%rs<4>;
	.reg .b32 	%r<8>;
	.reg .b32 	%f<4>;
	.reg .b64 	%rd<18>;

	ld.param.u64 	%rd5, [_ZN8pygpukit3ops2nn20bias_add_bf16_kernelEP13__nv_bfloat16PKS2_mm_param_0];
	ld.param.u64 	%rd6, [_ZN8pygpukit3ops2nn20bias_add_bf16_kernelEP13__nv_bfloat16PKS2_mm_param_1];
	ld.param.u64 	%rd8, [_ZN8pygpukit3ops2nn20bias_add_bf16_kernelEP13__nv_bfloat16PKS2_mm_param_2];
	ld.param.u64 	%rd7, [_ZN8pygpukit3ops2nn20bias_add_bf16_kernelEP13__nv_bfloat16PKS2_mm_param_3];
	mov.u32 	%r1, %ctaid.x;
	mov.u32 	%r2, %ntid.x;
	mov.u32 	%r3, %tid.x;
	mad.lo.s32 	%r4, %r1, %r2, %r3;
	cvt.u64.u32 	%rd1, %r4;
	mul.lo.s64 	%rd9, %rd7, %rd8;
	setp.le.u64 	%p1, %rd9, %rd1;
	@%p1 bra 	$L__BB7_5;
	and.b64  	%rd10, %rd7, -4294967296;
	setp.ne.s64 	%p2, %rd10, 0;
	@%p2 bra 	$L__BB7_3;
	cvt.u32.u64 	%r5, %rd7;
	cvt.u32.u64 	%r6, %rd1;
	rem.u32 	%r7, %r6, %r5;
	cvt.u64.u32 	%rd17, %r7;
	bra.uni 	$L__BB7_4;
$L__BB7_3:
	rem.u64 	%rd17, %rd1, %rd7;
$L__BB7_4:
	cvta.to.global.u64 	%rd11, %rd5;
	shl.b64 	%rd12, %rd1, 1;
	add.s64 	%rd13, %rd11, %rd12;
	ld.global.u16 	%rs1, [%rd13];
	// begin inline asm
	{ cvt.f32.bf16 %f1, %rs1;}

	// end inline asm
	cvta.to.global.u64 	%rd14, %rd6;
	shl.b64 	%rd15, %rd17, 1;
	add.s64 	%rd16, %rd14, %rd15;
	ld.global.nc.u16 	%rs2, [%rd16];
	// begin inline asm
	{ cvt.f32.bf16 %f2, %rs2;}

	// end inline asm
	add.f32 	%f3, %f1, %f2;
	// begin inline asm
	{  cvt.rn.bf16.f32 %rs3, %f3;}

	// end inline asm
	st.global.u16 	[%rd13], %rs3;
$L__BB7_5:
	ret;

}
	// .globl	_ZN8pygpukit3ops2nn20layernorm_f32_kernelEPKfS3_S3_Pfmmf
.visible .entry _ZN8pygpukit3ops2nn20layernorm_f32_kernelEPKfS3_S3_Pfmmf(
	.param .u64 .ptr .align 1 _ZN8pygpukit3ops2nn20layernorm_f32_kernelEPKfS3_S3_Pfmmf_param_0,
	.param .u64 .ptr .align 1 _ZN8pygpukit3ops2nn20layernorm_f32_kernelEPKfS3_S3_Pfmmf_param_1,
	.param .u64 .ptr .align 1 _ZN8pygpukit3ops2nn20layernorm_f32_kernelEPKfS3_S3_Pfmmf_param_2,
	.param .u64 .ptr .align 1 _ZN8pygpukit3ops2nn20layernorm_f32_kernelEPKfS3_S3_Pfmmf_param_3,
	.param .u64 _ZN8pygpukit3ops2nn20layernorm_f32_kernelEPKfS3_S3_Pfmmf_param_4,
	.param .u64 _ZN8pygpukit3ops2nn20layernorm_f32_kernelEPKfS3_S3_Pfmmf_param_5,
	.param .f32 _ZN8pygpukit3ops2nn20layernorm_f32_kernelEPKfS3_S3_Pfmmf_param_6
)
{
	.reg .pred 	%p<41>;
	.reg .b32 	%r<69>;
	.reg .b32 	%f<84>;
	.reg .b64 	%rd<36>;
	// demoted variable
	.shared .align 4 .b8 _ZZN8pygpukit3ops2nn20layernorm_f32_kernelEPKfS3_S3_PfmmfE10shared_sum[128];
	// demoted variable
	.shared .align 4 .f32 _ZZN8pygpukit3ops2nn20layernorm_f32_kernelEPKfS3_S3_PfmmfE4mean;
	// demoted variable
	.shared .align 4 .f32 _ZZN8pygpukit3ops2nn20layernorm_f32_kernelEPKfS3_S3_PfmmfE7inv_std;
	ld.param.u64 	%rd14, [_ZN8pygpukit3ops2nn20layernorm_f32_kernelEPKfS3_S3_Pfmmf_param_0];
	ld.param.u64 	%rd15, [_ZN8pygpukit3ops2nn20layernorm_f32_kernelEPKfS3_S3_Pfmmf_param_1];
	ld.param.u64 	%rd16, [_ZN8pygpukit3ops2nn20layernorm_f32_kernelEPKfS3_S3_Pfmmf_param_2];
	ld.param.u64 	%rd17, [_ZN8pygpukit3ops2nn20layernorm_f32_kernelEPKfS3_S3_Pfmmf_param_3];
	ld.param.u64 	%rd19, [_ZN8pygpukit3ops2nn20layernorm_f32_kernelEPKfS3_S3_Pfmmf_param_4];
	ld.param.u64 	%rd18, [_ZN8pygpukit3ops2nn20layernorm_f32_kernelEPKfS3_S3_Pfmmf_param_5];
	ld.param.f32 	%f19, [_ZN8pygpukit3ops2nn20layernorm_f32_kernelEPKfS3_S3_Pfmmf_param_6];
	mov.u32 	%r14, %ctaid.x;
	cvt.u64.u32 	%rd1, %r14;
	setp.le.u64 	%p2, %rd19, %rd1;
	@%p2 bra 	$L__BB8_25;
	cvta.to.global.u64 	%rd20, %rd14;
	mul.lo.s64 	%rd2, %rd18, %rd1;
	shl.b64 	%rd21, %rd2, 2;
	add.s64 	%rd3, %rd20, %rd21;
	mov.u32 	%r68, %tid.x;
	cvt.u64.u32 	%rd35, %r68;
	setp.le.u64 	%p3, %rd18, %rd35;
	mov.f32 	%f78, 0f00000000;
	@%p3 bra 	$L__BB8_4;
	mov.f32 	%f78, 0f00000000;
	mov.u32 	%r2, %ntid.x;
	mov.u64 	%rd33, %rd35;
	mov.u32 	%r66, %r68;
$L__BB8_3:
	shl.b64 	%rd22, %rd33, 2;
	add.s64 	%rd23, %rd3, %rd22;
	ld.global.nc.f32 	%f22, [%rd23];
	add.f32 	%f78, %f78, %f22;
	add.s32 	%r66, %r66, %r2;
	cvt.s64.s32 	%rd33, %r66;
	setp.gt.u64 	%p4, %rd18, %rd33;
	@%p4 bra 	$L__BB8_3;
$L__BB8_4:
	mov.b32 	%r15, %f78;
	shfl.sync.down.b32	%r16|%p5, %r15, 16, 31, -1;
	mov.b32 	%f23, %r16;
	add.f32 	%f24, %f78, %f23;
	mov.b32 	%r17, %f24;
	shfl.sync.down.b32	%r18|%p6, %r17, 8, 31, -1;
	mov.b32 	%f25, %r18;
	add.f32 	%f26, %f24, %f25;
	mov.b32 	%r19, %f26;
	shfl.sync.down.b32	%r20|%p7, %r19, 4, 31, -1;
	mov.b32 	%f27, %r20;
	add.f32 	%f28, %f26, %f27;
	mov.b32 	%r21, %f28;
	shfl.sync.down.b32	%r22|%p8, %r21, 2, 31, -1;
	mov.b32 	%f29, %r22;
	add.f32 	%f30, %f28, %f29;
	mov.b32 	%r23, %f30;
	shfl.sync.down.b32	%r24|%p9, %r23, 1, 31, -1;
	mov.b32 	%f31, %r24;
	add.f32 	%f4, %f30, %f31;
	and.b32  	%r5, %r68, 31;
	setp.ne.s32 	%p10, %r5, 0;
	shr.u32 	%r25, %r68, 3;
	and.b32  	%r26, %r25, 124;
	mov.u32 	%r27, _ZZN8pygpukit3ops2nn20layernorm_f32_kernelEPKfS3_S3_PfmmfE10shared_sum;
	add.s32 	%r6, %r27, %r26;
	@%p10 bra 	$L__BB8_6;
	st.shared.f32 	[%r6], %f4;
$L__BB8_6:
	bar.sync 	0;
	setp.gt.u32 	%p12, %r68, 31;
	shl.b32 	%r28, %r68, 2;
	add.s32 	%r7, %r27, %r28;
	mov.pred 	%p40, 0;
	@%p12 bra 	$L__BB8_11;
	mov.u32 	%r30, %ntid.x;
	add.s32 	%r31, %r30, 31;
	shr.u32 	%r32, %r31, 5;
	setp.ge.u32 	%p13, %r68, %r32;
	mov.f32 	%f79, 0f00000000;
	@%p13 bra 	$L__BB8_9;
	ld.shared.f32 	%f79, [%r7];
$L__BB8_9:
	mov.b32 	%r33, %f79;
	shfl.sync.down.b32	%r34|%p15, %r33, 16, 31, -1;
	mov.b32 	%f33, %r34;
	add.f32 	%f34, %f79, %f33;
	mov.b32 	%r35, %f34;
	shfl.sync.down.b32	%r36|%p16, %r35, 8, 31, -1;
	mov.b32 	%f35, %r36;
	add.f32 	%f36, %f34, %f35;
	mov.b32 	%r37, %f36;
	shfl.sync.down.b32	%r38|%p17, %r37, 4, 31, -1;
	mov.b32 	%f37, %r38;
	add.f32 	%f38, %f36, %f37;
	mov.b32 	%r39, %f38;
	shfl.sync.down.b32	%r40|%p18, %r39, 2, 31, -1;
	mov.b32 	%f39, %r40;
	add.f32 	%f40, %f38, %f39;
	mov.b32 	%r41, %f40;
	shfl.sync.down.b32	%r42|%p19, %r41, 1, 31, -1;
	mov.b32 	%f41, %r42;
	add.f32 	%f7, %f40, %f41;
	setp.ne.s32 	%p20, %r68, 0;
	@%p20 bra 	$L__BB8_11;
	cvt.rn.f32.u64 	%f42, %rd18;
	div.rn.f32 	%f43, %f7, %f42;
	st.shared.f32 	[_ZZN8pygpukit3ops2nn20layernorm_f32_kernelEPKfS3_S3_PfmmfE4mean], %f43;
	mov.pred 	%p40, -1;
$L__BB8_11:
	setp.le.u64 	%p22, %rd18, %rd35;
	bar.sync 	0;
	mov.f32 	%f81, 0f00000000;
	@%p22 bra 	$L__BB8_14;
	ld.shared.f32 	%f8, [_ZZN8pygpukit3ops2nn20layernorm_f32_kernelEPKfS3_S3_PfmmfE4mean];
	mov.f32 	%f81, 0f00000000;
	mov.u32 	%r8, %ntid.x;
	mov.u64 	%rd34, %rd35;
	mov.u32 	%r67, %r68;
$L__BB8_13:
	shl.b64 	%rd24, %rd34, 2;
	add.s64 	%rd25, %rd3, %rd24;
	ld.global.nc.f32 	%f46, [%rd25];
	sub.f32 	%f47, %f46, %f8;
	fma.rn.f32 	%f81, %f47, %f47, %f81;
	add.s32 	%r67, %r67, %r8;
	cvt.s64.s32 	%rd34, %r67;
	setp.gt.u64 	%p23, %rd18, %rd34;
	@%p23 bra 	$L__BB8_13;
$L__BB8_14:
	setp.ne.s32 	%p24, %r5, 0;
	mov.b32 	%r43, %f81;
	shfl.sync.down.b32	%r44|%p25, %r43, 16, 31, -1;
	mov.b32 	%f48, %r44;
	add.f32 	%f49, %f81, %f48;
	mov.b32 	%r45, %f49;
	shfl.sync.down.b32	%r46|%p26, %r45, 8, 31, -1;
	mov.b32 	%f50, %r46;
	add.f32 	%f51, %f49, %f50;
	mov.b32 	%r47, %f51;
	shfl.sync.down.b32	%r48|%p27, %r47, 4, 31, -1;
	mov.b32 	%f52, %r48;
	add.f32 	%f53, %f51, %f52;
	mov.b32 	%r49, %f53;
	shfl.sync.down.b32	%r50|%p28, %r49, 2, 31, -1;
	mov.b32 	%f54, %r50;
	add.f32 	%f55, %f53, %f54;
	mov.b32 	%r51, %f55;
	shfl.sync.down.b32	%r52|%p29, %r51, 1, 31, -1;
	mov.b32 	%f56, %r52;
	add.f32 	%f83, %f55, %f56;
	@%p24 bra 	$L__BB8_16;
	st.shared.f32 	[%r6], %f83;
$L__BB8_16:
	setp.gt.u32 	%p30, %r68, 31;
	bar.sync 	0;
	@%p30 bra 	$L__BB8_20;
	mov.u32 	%r53, %ntid.x;
	add.s32 	%r54, %r53, 31;
	shr.u32 	%r55, %r54, 5;
	setp.ge.u32 	%p31, %r68, %r55;
	mov.f32 	%f82, 0f00000000;
	@%p31 bra 	$L__BB8_19;
	ld.shared.f32 	%f82, [%r7];
$L__BB8_19:
	mov.b32 	%r56, %f82;
	shfl.sync.down.b32	%r57|%p32, %r56, 16, 31, -1;
	mov.b32 	%f58, %r57;
	add.f32 	%f59, %f82, %f58;
	mov.b32 	%r58, %f59;
	shfl.sync.down.b32	%r59|%p33, %r58, 8, 31, -1;
	mov.b32 	%f60, %r59;
	add.f32 	%f61, %f59, %f60;
	mov.b32 	%r60, %f61;
	shfl.sync.down.b32	%r61|%p34, %r60, 4, 31, -1;
	mov.b32 	%f62, %r61;
	add.f32 	%f63, %f61, %f62;
	mov.b32 	%r62, %f63;
	shfl.sync.down.b32	%r63|%p35, %r62, 2, 31, -1;
	mov.b32 	%f64, %r63;
	add.f32 	%f65, %f63, %f64;
	mov.b32 	%r64, %f65;
	shfl.sync.down.b32	%r65|%p36, %r64, 1, 31, -1;
	mov.b32 	%f66, %r65;
	add.f32 	%f83, %f65, %f66;
$L__BB8_20:
	not.pred 	%p37, %p40;
	@%p37 bra 	$L__BB8_22;
	cvt.rn.f32.u64 	%f67, %rd18;
	div.rn.f32 	%f68, %f83, %f67;
	add.f32 	%f69, %f19, %f68;
	rsqrt.approx.f32 	%f70, %f69;
	st.shared.f32 	[_ZZN8pygpukit3ops2nn20layernorm_f32_kernelEPKfS3_S3_PfmmfE7inv_std], %f70;
$L__BB8_22:
	setp.le.u64 	%p38, %rd18, %rd35;
	bar.sync 	0;
	@%p38 bra 	$L__BB8_25;
	ld.shared.f32 	%f17, [_ZZN8pygpukit3ops2nn20layernorm_f32_kernelEPKfS3_S3_PfmmfE4mean];
	ld.shared.f32 	%f18, [_ZZN8pygpukit3ops2nn20layernorm_f32_kernelEPKfS3_S3_PfmmfE7inv_std];
	mov.u32 	%r11, %ntid.x;
	cvta.to.global.u64 	%rd9, %rd15;
	cvta.to.global.u64 	%rd10, %rd16;
	cvta.to.global.u64 	%rd11, %rd17;
$L__BB8_24:
	shl.b64 	%rd26, %rd35, 2;
	add.s64 	%rd27, %rd3, %rd26;
	ld.global.nc.f32 	%f71, [%rd27];
	sub.f32 	%f72, %f71, %f17;
	mul.f32 	%f73, %f72, %f18;
	add.s64 	%rd28, %rd9, %rd26;
	ld.global.nc.f32 	%f74, [%rd28];
	add.s64 	%rd29, %rd10, %rd26;
	ld.global.nc.f32 	%f75, [%rd29];
	fma.rn.f32 	%f76, %f73, %f74, %f75;
	add.s64 	%rd30, %rd35, %rd2;
	shl.b64 	%rd31, %rd30, 2;
	add.s64 	%rd32, %rd11, %rd31;
	st.global.f32 	[%rd32], %f76;
	add.s32 	%r68, %r68, %r11;
	cvt.s64.s32 	%rd35, %r68;
	setp.gt.u64 	%p39, %rd18, %rd35;
	@%p39 bra 	$L__BB8_24;
$L__BB8_25:
	ret;

}
	// .globl	_ZN8pygpukit3ops2nn20layernorm_f64_kernelEPKdS3_S3_Pdmmd
.visible .entry _ZN8pygpukit3ops2nn20layernorm_f64_kernelEPKdS3_S3_Pdmmd(
	.param .u64 .ptr .align 1 _ZN8pygpukit3ops2nn20layernorm_f64_kernelEPKdS3_S3_Pdmmd_param_0,
	.param .u64 .ptr .align 1 _ZN8pygpukit3ops2nn20layernorm_f64_kernelEPKdS3_S3_Pdmmd_param_1,
	.param .u64 .ptr .align 1 _ZN8pygpukit3ops2nn20layernorm_f64_kernelEPKdS3_S3_Pdmmd_param_2,
	.param .u64 .ptr .align 1 _ZN8pygpukit3ops2nn20layernorm_f64_kernelEPKdS3_S3_Pdmmd_param_3,
	.param .u64 _ZN8pygpukit3ops2nn20layernorm_f64_kernelEPKdS3_S3_Pdmmd_param_4,
	.param .u64 _ZN8pygpukit3ops2nn20layernorm_f64_kernelEPKdS3_S3_Pdmmd_param_5,
	.param .f64 _ZN8pygpukit3ops2nn20layernorm_f64_kernelEPKdS3_S3_Pdmmd_param_6
)
{
	.reg .pred 	%p<61>;
	.reg .b32 	%r<109>;
	.reg .b64 	%rd<36>;
	.reg .b64 	%fd<88>;
	// demoted variable
	.shared .align 8 .b8 _ZZN8pygpukit3ops2nn20layernorm_f64_kernelEPKdS3_S3_PdmmdE10shared_sum[256];
	// demoted variable
	.shared .align 8 .f64 _ZZN8pygpukit3ops2nn20layernorm_f64_kernelEPKdS3_S3_PdmmdE4mean;
	// demoted variable
	.shared .align 8 .f64 _ZZN8pygpukit3ops2nn20layernorm_f64_kernelEPKdS3_S3_PdmmdE7inv_std;
	ld.param.u64 	%rd14, [_ZN8pygpukit3ops2nn20layernorm_f64_kernelEPKdS3_S3_Pdmmd_param_0];
	ld.param.u64 	%rd15, [_ZN8pygpukit3ops2nn20layernorm_f64_kernelEPKdS3_S3_Pdmmd_param_1];
	ld.param.u64 	%rd16, [_ZN8pygpukit3ops2nn20layernorm_f64_kernelEPKdS3_S3_Pdmmd_param_2];
	ld.param.u64 	%rd17, [_ZN8pygpukit3ops2nn20layernorm_f64_kernelEPKdS3_S3_Pdmmd_param_3];
	ld.param.u64 	%rd19, [_ZN8pygpukit3ops2nn20layernorm_f64_kernelEPKdS3_S3_Pdmmd_param_4];
	ld.param.u64 	%rd18, [_ZN8pygpukit3ops2nn20layernorm_f64_kernelEPKdS3_S3_Pdmmd_param_5];
	ld.param.f64 	%fd19, [_ZN8pygpukit3ops2nn20layernorm_f64_kernelEPKdS3_S3_Pdmmd_param_6];
	mov.u32 	%r14, %ctaid.x;
	cvt.u64.u32 	%rd1, %r14;
	setp.le.u64 	%p2, %rd19, %rd1;
	@%p2 bra 	$L__BB9_25;
	cvta.to.global.u64 	%rd20, %rd14;
	mul.lo.s64 	%rd2, %rd18, %rd1;
	shl.b64 	%rd21, %rd2, 3;
	add.s64 	%rd3, %rd20, %rd21;
	mov.u32 	%r108, %tid.x;
	cvt.u64.u32 	%rd35, %r108;
	setp.le.u64 	%p3, %rd18, %rd35;
	mov.f64 	%fd82, 0d0000000000000000;
	@%p3 bra 	$L__BB9_4;
	mov.f64 	%fd82, 0d0000000000000000;
	mov.u32 	%r2, %ntid.x;
	mov.u64 	%rd33, %rd35;
	mov.u32 	%r106, %r108;
$L__BB9_3:
	shl.b64 	%rd22, %rd33, 3;
	add.s64 	%rd23, %rd3, %rd22;
	ld.global.nc.f64 	%fd22, [%rd23];
	add.f64 	%fd82, %fd82, %fd22;
	add.s32 	%r106, %r106, %r2;
	cvt.s64.s32 	%rd33, %r106;
	setp.gt.u64 	%p4, %rd18, %rd33;
	@%p4 bra 	$L__BB9_3;
$L__BB9_4:
	// begin inline asm
	mov.b64 {%r15,%r16}, %fd82;
	// end inline asm
	shfl.sync.down.b32	%r18|%p5, %r16, 16, 31, -1;
	shfl.sync.down.b32	%r17|%p6, %r15, 16, 31, -1;
	// begin inline asm
	mov.b64 %fd24, {%r17,%r18};
	// end inline asm
	add.f64 	%fd25, %fd82, %fd24;
	// begin inline asm
	mov.b64 {%r19,%r20}, %fd25;
	// end inline asm
	shfl.sync.down.b32	%r22|%p7, %r20, 8, 31, -1;
	shfl.sync.down.b32	%r21|%p8, %r19, 8, 31, -1;
	// begin inline asm
	mov.b64 %fd26, {%r21,%r22};
	// end inline asm
	add.f64 	%fd27, %fd25, %fd26;
	// begin inline asm
	mov.b64 {%r23,%r24}, %fd27;
	// end inline asm
	shfl.sync.down.b32	%r26|%p9, %r24, 4, 31, -1;
	shfl.sync.down.b32	%r25|%p10, %r23, 4, 31, -1;
	// begin inline asm
	mov.b64 %fd28, {%r25,%r26};
	// end inline asm
	add.f64 	%fd29, %fd27, %fd28;
	// begin inline asm
	mov.b64 {%r27,%r28}, %fd29;
	// end inline asm
	shfl.sync.down.b32	%r30|%p11, %r28, 2, 31, -1;
	shfl.sync.down.b32	%r29|%p12, %r27, 2, 31, -1;
	// begin inline asm
	mov.b64 %fd30, {%r29,%r30};
	// end inline asm
	add.f64 	%fd31, %fd29, %fd30;
	// begin inline asm
	mov.b64 {%r31,%r32}, %fd31;
	// end inline asm
	shfl.sync.down.b32	%r34|%p13, %r32, 1, 31, -1;
	shfl.sync.down.b32	%r33|%p14, %r31, 1, 31, -1;
	// begin inline asm
	mov.b64 %fd32, {%r33,%r34};
	// end inline asm
	add.f64 	%fd4, %fd31, %fd32;
	and.b32  	%r5, %r108, 31;
	setp.ne.s32 	%p15, %r5, 0;
	shr.u32 	%r35, %r108, 2;
	and.b32  	%r36, %r35, 248;
	mov.u32 	%r37, _ZZN8pygpukit3ops2nn20layernorm_f64_kernelEPKdS3_S3_PdmmdE10shared_sum;
	add.s32 	%r6, %r37, %r36;
	@%p15 bra 	$L__BB9_6;
	st.shared.f64 	[%r6], %fd4;
$L__BB9_6:
	bar.sync 	0;
	setp.gt.u32 	%p17, %r108, 31;
	shl.b32 	%r38, %r108, 3;
	add.s32 	%r7, %r37, %r38;
	mov.pred 	%p60, 0;
	@%p17 bra 	$L__BB9_11;
	mov.u32 	%r40, %ntid.x;
	add.s32 	%r41, %r40, 31;
	shr.u32 	%r42, %r41, 5;
	setp.ge.u32 	%p18, %r108, %r42;
	mov.f64 	%fd83, 0d0000000000000000;
	@%p18 bra 	$L__BB9_9;
	ld.shared.f64 	%fd83, [%r7];
$L__BB9_9:
	// begin inline asm
	mov.b64 {%r43,%r44}, %fd83;
	// end inline asm
	shfl.sync.down.b32	%r46|%p20, %r44, 16, 31, -1;
	shfl.sync.down.b32	%r45|%p21, %r43, 16, 31, -1;
	// begin inline asm
	mov.b64 %fd35, {%r45,%r46};
	// end inline asm
	add.f64 	%fd36, %fd83, %fd35;
	// begin inline asm
	mov.b64 {%r47,%r48}, %fd36;
	// end inline asm
	shfl.sync.down.b32	%r50|%p22, %r48, 8, 31, -1;
	shfl.sync.down.b32	%r49|%p23, %r47, 8, 31, -1;
	// begin inline asm
	mov.b64 %fd37, {%r49,%r50};
	// end inline asm
	add.f64 	%fd38, %fd36, %fd37;
	// begin inline asm
	mov.b64 {%r51,%r52}, %fd38;
	// end inline asm
	shfl.sync.down.b32	%r54|%p24, %r52, 4, 31, -1;
	shfl.sync.down.b32	%r53|%p25, %r51, 4, 31, -1;
	// begin inline asm
	mov.b64 %fd39, {%r53,%r54};
	// end inline asm
	add.f64 	%fd40, %fd38, %fd39;
	// begin inline asm
	mov.b64 {%r55,%r56}, %fd40;
	// end inline asm
	shfl.sync.down.b32	%r58|%p26, %r56, 2, 31, -1;
	shfl.sync.down.b32	%r57|%p27, %r55, 2, 31, -1;
	// begin inline asm
	mov.b64 %fd41, {%r57,%r58};
	// end inline asm
	add.f64 	%fd42, %fd40, %fd41;
	// begin inline asm
	mov.b64 {%r59,%r60}, %fd42;
	// end inline asm
	shfl.sync.down.b32	%r62|%p28, %r60, 1, 31, -1;
	shfl.sync.down.b32	%r61|%p29, %r59, 1, 31, -1;
	// begin inline asm
	mov.b64 %fd43, {%r61,%r62};
	// end inline asm
	add.f64 	%fd7, %fd42, %fd43;
	setp.ne.s32 	%p30, %r108, 0;
	@%p30 bra 	$L__BB9_11;
	cvt.rn.f64.u64 	%fd44, %rd18;
	div.rn.f64 	%fd45, %fd7, %fd44;
	st.shared.f64 	[_ZZN8pygpukit3ops2nn20layernorm_f64_kernelEPKdS3_S3_PdmmdE4mean], %fd45;
	mov.pred 	%p60, -1;
$L__BB9_11:
	setp.le.u64 	%p32, %rd18, %rd35;
	bar.sync 	0;
	mov.f64 	%fd85, 0d0000000000000000;
	@%p32 bra 	$L__BB9_14;
	ld.shared.f64 	%fd8, [_ZZN8pygpukit3ops2nn20layernorm_f64_kernelEPKdS3_S3_PdmmdE4mean];
	mov.f64 	%fd85, 0d0000000000000000;
	mov.u32 	%r8, %ntid.x;
	mov.u64 	%rd34, %rd35;
	mov.u32 	%r107, %r108;
$L__BB9_13:
	shl.b64 	%rd24, %rd34, 3;
	add.s64 	%rd25, %rd3, %rd24;
	ld.global.nc.f64 	%fd48, [%rd25];
	sub.f64 	%fd49, %fd48, %fd8;
	fma.rn.f64 	%fd85, %fd49, %fd49, %fd85;
	add.s32 	%r107, %r107, %r8;
	cvt.s64.s32 	%rd34, %r107;
	setp.gt.u64 	%p33, %rd18, %rd34;
	@%p33 bra 	$L__BB9_13;
$L__BB9_14:
	setp.ne.s32 	%p34, %r5, 0;
	// begin inline asm
	mov.b64 {%r63,%r64}, %fd85;
	// end inline asm
	shfl.sync.down.b32	%r66|%p35, %r64, 16, 31, -1;
	shfl.sync.down.b32	%r65|%p36, %r63, 16, 31, -1;
	// begin inline asm
	mov.b64 %fd51, {%r65,%r66};
	// end inline asm
	add.f64 	%fd52, %fd85, %fd51;
	// begin inline asm
	mov.b64 {%r67,%r68}, %fd52;
	// end inline asm
	shfl.sync.down.b32	%r70|%p37, %r68, 8, 31, -1;
	shfl.sync.down.b32	%r69|%p38, %r67, 8, 31, -1;
	// begin inline asm
	mov.b64 %fd53, {%r69,%r70};
	// end inline asm
	add.f64 	%fd54, %fd52, %fd53;
	// begin inline asm
	mov.b64 {%r71,%r72}, %fd54;
	// end inline asm
	shfl.sync.down.b32	%r74|%p39, %r72, 4, 31, -1;
	shfl.sync.down.b32	%r73|%p40, %r71, 4, 31, -1;
	// begin inline asm
	mov.b64 %fd55, {%r73,%r74};
	// end inline asm
	add.f64 	%fd56, %fd54, %fd55;
	// begin inline asm
	mov.b64 {%r75,%r76}, %fd56;
	// end inline asm
	shfl.sync.down.b32	%r78|%p41, %r76, 2, 31, -1;
	shfl.sync.down.b32	%r77|%p42, %r75, 2, 31, -1;
	// begin inline asm
	mov.b64 %fd57, {%r77,%r78};
	// end inline asm
	add.f64 	%fd58, %fd56, %fd57;
	// begin inline asm
	mov.b64 {%r79,%r80}, %fd58;
	// end inline asm
	shfl.sync.down.b32	%r82|%p43, %r80, 1, 31, -1;
	shfl.sync.down.b32	%r81|%p44, %r79, 1, 31, -1;
	// begin inline asm
	mov.b64 %fd59, {%r81,%r82};
	// end inline asm
	add.f64 	%fd87, %fd58, %fd59;
	@%p34 bra 	$L__BB9_16;
	st.shared.f64 	[%r6], %fd87;
$L__BB9_16:
	setp.gt.u32 	%p45, %r108, 31;
	bar.sync 	0;
	@%p45 bra 	$L__BB9_20;
	mov.u32 	%r83, %ntid.x;
	add.s32 	%r84, %r83, 31;
	shr.u32 	%r85, %r84, 5;
	setp.ge.u32 	%p46, %r108, %r85;
	mov.f64 	%fd86, 0d0000000000000000;
	@%p46 bra 	$L__BB9_19;
	ld.shared.f64 	%fd86, [%r7];
$L__BB9_19:
	// begin inline asm
	mov.b64 {%r86,%r87}, %fd86;
	// end inline asm
	shfl.sync.down.b32	%r89|%p47, %r87, 16, 31, -1;
	shfl.sync.down.b32	%r88|%p48, %r86, 16, 31, -1;
	// begin inline asm
	mov.b64 %fd62, {%r88,%r89};
	// end inline asm
	add.f64 	%fd63, %fd86, %fd62;
	// begin inline asm
	mov.b64 {%r90,%r91}, %fd63;
	// end inline asm
	shfl.sync.down.b32	%r93|%p49, %r91, 8, 31, -1;
	shfl.sync.down.b32	%r92|%p50, %r90, 8, 31, -1;
	// begin inline asm
	mov.b64 %fd64, {%r92,%r93};
	// end inline asm
	add.f64 	%fd65, %fd63, %fd64;
	// begin inline asm
	mov.b64 {%r94,%r95}, %fd65;
	// end inline asm
	shfl.sync.down.b32	%r97|%p51, %r95, 4, 31, -1;
	shfl.sync.down.b32	%r96|%p52, %r94, 4, 31, -1;
	// begin inline asm
	mov.b64 %fd66, {%r96,%r97};
	// end inline asm
	add.f64 	%fd67, %fd65, %fd66;
	// begin inline asm
	mov.b64 {%r98,%r99}, %fd67;
	// end inline asm
	shfl.sync.down.b32	%r101|%p53, %r99, 2, 31, -1;
	shfl.sync.down.b32	%r100|%p54, %r98, 2, 31, -1;
	// begin inline asm
	mov.b64 %fd68, {%r100,%r101};
	// end inline asm
	add.f64 	%fd69, %fd67, %fd68;
	// begin inline asm
	mov.b64 {%r102,%r103}, %fd69;
	// end inline asm
	shfl.sync.down.b32	%r105|%p55, %r103, 1, 31, -1;
	shfl.sync.down.b32	%r104|%p56, %r102, 1, 31, -1;
	// begin inline asm
	mov.b64 %fd70, {%r104,%r105};
	// end inline asm
	add.f64 	%fd87, %fd69, %fd70;
$L__BB9_20:
	not.pred 	%p57, %p60;
	@%p57 bra 	$L__BB9_22;
	cvt.rn.f64.u64 	%fd71, %rd18;
	div.rn.f64 	%fd72, %fd87, %fd71;
	add.f64 	%fd73, %fd19, %fd72;
	rsqrt.approx.f64 	%fd74, %fd73;
	st.shared.f64 	[_ZZN8pygpukit3ops2nn20layernorm_f64_kernelEPKdS3_S3_PdmmdE7inv_std], %fd74;
$L__BB9_22:
	setp.le.u64 	%p58, %rd18, %rd35;
	bar.sync 	0;
	@%p58 bra 	$L__BB9_25;
	ld.shared.f64 	%fd17, [_ZZN8pygpukit3ops2nn20layernorm_f64_kernelEPKdS3_S3_PdmmdE4mean];
	ld.shared.f64 	%fd18, [_ZZN8pygpukit3ops2nn20layernorm_f64_kernelEPKdS3_S3_PdmmdE7inv_std];
	mov.u32 	%r11, %ntid.x;
	cvta.to.global.u64 	%rd9, %rd15;
	cvta.to.global.u64 	%rd10, %rd16;
	cvta.to.global.u64 	%rd11, %rd17;
$L__BB9_24:
	shl.b64 	%rd26, %rd35, 3;
	add.s64 	%rd27, %rd3, %rd26;
	ld.global.nc.f64 	%fd75, [%rd27];
	sub.f64 	%fd76, %fd75, %fd17;
	mul.f64 	%fd77, %fd76, %fd18;
	add.s64 	%rd28, %rd9, %rd26;
	ld.global.nc.f64 	%fd78, [%rd28];
	add.s64 	%rd29, %rd10, %rd26;
	ld.global.nc.f64 	%fd79, [%rd29];
	fma.rn.f64 	%fd80, %fd77, %fd78, %fd79;
	add.s64 	%rd30, %rd35, %rd2;
	shl.b64 	%rd31, %rd30, 3;
	add.s64 	%rd32, %rd11, %rd31;
	st.global.f64 	[%rd32], %fd80;
	add.s32 	%r108, %r108, %r11;
	cvt.s64.s32 	%rd35, %r108;
	setp.gt.u64 	%p59, %rd18, %rd35;
	@%p59 bra 	$L__BB9_24;
$L__BB9_25:
	ret;

}
	// .globl	_ZN8pygpukit3ops2nn20layernorm_f16_kernelEPK6__halfS4_S4_PS2_mmf
.visible .entry _ZN8pygpukit3ops2nn20layernorm_f16_kernelEPK6__halfS4_S4_PS2_mmf(
	.param .u64 .ptr .align 1 _ZN8pygpukit3ops2nn20layernorm_f16_kernelEPK6__halfS4_S4_PS2_mmf_param_0,
	.param .u64 .ptr .align 1 _ZN8pygpukit3ops2nn20layernorm_f16_kernelEPK6__halfS4_S4_PS2_mmf_param_1,
	.param .u64 .ptr .align 1 _ZN8pygpukit3ops2nn20layernorm_f16_kernelEPK6__halfS4_S4_PS2_mmf_param_2,
	.param .u64 .ptr .align 1 _ZN8pygpukit3ops2nn20layernorm_f16_kernelEPK6__halfS4_S4_PS2_mmf_param_3,
	.param .u64 _ZN8pygpukit3ops2nn20layernorm_f16_kernelEPK6__halfS4_S4_PS2_mmf_param_4,
	.param .u64 _ZN8pygpukit3ops2nn20layernorm_f16_kernelEPK6__halfS4_S4_PS2_mmf_param_5,
	.param .f32 _ZN8pygpukit3ops2nn20layernorm_f16_kernelEPK6__halfS4_S4_PS2_mmf_param_6
)
{
	.reg .pred 	%p<41>;
	.reg .b16 	%rs<7>;
	.reg .b32 	%r<69>;
	.reg .b32 	%f<84>;
	.reg .b64 	%rd<36>;
	// demoted variable
	.shared .align 4 .b8 _ZZN8pygpukit3ops2nn20layernorm_f16_kernelEPK6__halfS4_S4_PS2_mmfE10shared_sum[128];
	// demoted variable
	.shared .align 4 .f32 _ZZN8pygpukit3ops2nn20layernorm_f16_kernelEPK6__halfS4_S4_PS2_mmfE4mean;
	// demoted variable
	.shared .align 4 .f32 _ZZN8pygpukit3ops2nn20layernorm_f16_kernelEPK6__halfS4_S4_PS2_mmfE7inv_std;
	ld.param.u64 	%rd14, [_ZN8pygpukit3ops2nn20layernorm_f16_kernelEPK6__halfS4_S4_PS2_mmf_param_0];
	ld.param.u64 	%rd15, [_ZN8pygpukit3ops2nn20layernorm_f16_kernelEPK6__halfS4_S4_PS2_mmf_param_1];
	ld.param.u64 	%rd16, [_ZN8pygpukit3ops2nn20layernorm_f16_kernelEPK6__halfS4_S4_PS2_mmf_param_2];
	ld.param.u64 	%rd17, [_ZN8pygpukit3ops2nn20layernorm_f16_kernelEPK6__halfS4_S4_PS2_mmf_param_3];
	ld.param.u64 	%rd19, [_ZN8pygpukit3ops2nn20layernorm_f16_kernelEPK6__halfS4_S4_PS2_mmf_param_4];
	ld.param.u64 	%rd18, [_ZN8pygpukit3ops2nn20layernorm_f16_kernelEPK6__halfS4_S4_PS2_mmf_param_5];
	ld.param.f32 	%f19, [_ZN8pygpukit3ops2nn20layernorm_f16_kernelEPK6__halfS4_S4_PS2_mmf_param_6];
	mov.u32 	%r14, %ctaid.x;
	cvt.u64.u32 	%rd1, %r14;
	setp.le.u64 	%p2, %rd19, %rd1;
	@%p2 bra 	$L__BB10_25;
	cvta.to.global.u64 	%rd20, %rd14;
	mul.lo.s64 	%rd2, %rd18, %rd1;
	shl.b64 	%rd21, %rd2, 1;
	add.s64 	%rd3, %rd20, %rd21;
	mov.u32 	%r68, %tid.x;
	cvt.u64.u32 	%rd35, %r68;
	setp.le.u64 	%p3, %rd18, %rd35;
	mov.f32 	%f78, 0f00000000;
	@%p3 bra 	$L__BB10_4;
	mov.f32 	%f78, 0f00000000;
	mov.u32 	%r2, %ntid.x;
	mov.u64 	%rd33, %rd35;
	mov.u32 	%r66, %r68;
$L__BB10_3:
	shl.b64 	%rd22, %rd33, 1;
	add.s64 	%rd23, %rd3, %rd22;
	ld.global.nc.u16 	%rs1, [%rd23];
	// begin inline asm
	{  cvt.f32.f16 %f22, %rs1;}

	// end inline asm
	add.f32 	%f78, %f78, %f22;
	add.s32 	%r66, %r66, %r2;
	cvt.s64.s32 	%rd33, %r66;
	setp.gt.u64 	%p4, %rd18, %rd33;
	@%p4 bra 	$L__BB10_3;
$L__BB10_4:
	mov.b32 	%r15, %f78;
	shfl.sync.down.b32	%r16|%p5, %r15, 16, 31, -1;
	mov.b32 	%f23, %r16;
	add.f32 	%f24, %f78, %f23;
	mov.b32 	%r17, %f24;
	shfl.sync.down.b32	%r18|%p6, %r17, 8, 31, -1;
	mov.b32 	%f25, %r18;
	add.f32 	%f26, %f24, %f25;
	mov.b32 	%r19, %f26;
	shfl.sync.down.b32	%r20|%p7, %r19, 4, 31, -1;
	mov.b32 	%f27, %r20;
	add.f32 	%f28, %f26, %f27;
	mov.b32 	%r21, %f28;
	shfl.sync.down.b32	%r22|%p8, %r21, 2, 31, -1;
	mov.b32 	%f29, %r22;
	add.f32 	%f30, %f28, %f29;
	mov.b32 	%r23, %f30;
	shfl.sync.down.b32	%r24|%p9, %r23, 1, 31, -1;
	mov.b32 	%f31, %r24;
	add.f32 	%f4, %f30, %f31;
	and.b32  	%r5, %r68, 31;
	setp.ne.s32 	%p10, %r5, 0;
	shr.u32 	%r25, %r68, 3;
	and.b32  	%r26, %r25, 124;
	mov.u32 	%r27, _ZZN8pygpukit3ops2nn20layernorm_f16_kernelEPK6__halfS4_S4_PS2_mmfE10shared_sum;
	add.s32 	%r6, %r27, %r26;
	@%p10 bra 	$L__BB10_6;
	st.shared.f32 	[%r6], %f4;
$L__BB10_6:
	bar.sync 	0;
	setp.gt.u32 	%p12, %r68, 31;
	shl.b32 	%r28, %r68, 2;
	add.s32 	%r7, %r27, %r28;
	mov.pred 	%p40, 0;
	@%p12 bra 	$L__BB10_11;
	mov.u32 	%r30, %ntid.x;
	add.s32 	%r31, %r30, 31;
	shr.u32 	%r32, %r31, 5;
	setp.ge.u32 	%p13, %r68, %r32;
	mov.f32 	%f79, 0f00000000;
	@%p13 bra 	$L__BB10_9;
	ld.shared.f32 	%f79, [%r7];
$L__BB10_9:
	mov.b32 	%r33, %f79;
	shfl.sync.down.b32	%r34|%p15, %r33, 16, 31, -1;
	mov.b32 	%f33, %r34;
	add.f32 	%f34, %f79, %f33;
	mov.b32 	%r35, %f34;
	shfl.sync.down.b32	%r36|%p16, %r35, 8, 31, -1;
	mov.b32 	%f35, %r36;
	add.f32 	%f36, %f34, %f35;
	mov.b32 	%r37, %f36;
	shfl.sync.down.b32	%r38|%p17, %r37, 4, 31, -1;
	mov.b32 	%f37, %r38;
	add.f32 	%f38, %f36, %f37;
	mov.b32 	%r39, %f38;
	shfl.sync.down.b32	%r40|%p18, %r39, 2, 31, -1;
	mov.b32 	%f39, %r40;
	add.f32 	%f40, %f38, %f39;
	mov.b32 	%r41, %f40;
	shfl.sync.down.b32	%r42|%p19, %r41, 1, 31, -1;
	mov.b32 	%f41, %r42;
	add.f32 	%f7, %f40, %f41;
	setp.ne.s32 	%p20, %r68, 0;
	@%p20 bra 	$L__BB10_11;
	cvt.rn.f32.u64 	%f42, %rd18;
	div.rn.f32 	%f43, %f7, %f42;
	st.shared.f32 	[_ZZN8pygpukit3ops2nn20layernorm_f16_kernelEPK6__halfS4_S4_PS2_mmfE4mean], %f43;
	mov.pred 	%p40, -1;
$L__BB10_11:
	setp.le.u64 	%p22, %rd18, %rd35;
	bar.sync 	0;
	mov.f32 	%f81, 0f00000000;
	@%p22 bra 	$L__BB10_14;
	ld.shared.f32 	%f8, [_ZZN8pygpukit3ops2nn20layernorm_f16_kernelEPK6__halfS4_S4_PS2_mmfE4mean];
	mov.f32 	%f81, 0f00000000;
	mov.u32 	%r8, %ntid.x;
	mov.u64 	%rd34, %rd35;
	mov.u32 	%r67, %r68;
$L__BB10_13:
	shl.b64 	%rd24, %rd34, 1;
	add.s64 	%rd25, %rd3, %rd24;
	ld.global.nc.u16 	%rs2, [%rd25];
	// begin inline asm
	{  cvt.f32.f16 %f46, %rs2;}

	// end inline asm
	sub.f32 	%f47, %f46, %f8;
	fma.rn.f32 	%f81, %f47, %f47, %f81;
	add.s32 	%r67, %r67, %r8;
	cvt.s64.s32 	%rd34, %r67;
	setp.gt.u64 	%p23, %rd18, %rd34;
	@%p23 bra 	$L__BB10_13;
$L__BB10_14:
	setp.ne.s32 	%p24, %r5, 0;
	mov.b32 	%r43, %f81;
	shfl.sync.down.b32	%r44|%p25, %r43, 16, 31, -1;
	mov.b32 	%f48, %r44;
	add.f32 	%f49, %f81, %f48;
	mov.b32 	%r45, %f49;
	shfl.sync.down.b32	%r46|%p26, %r45, 8, 31, -1;
	mov.b32 	%f50, %r46;
	add.f32 	%f51, %f49, %f50;
	mov.b32 	%r47, %f51;
	shfl.sync.down.b32	%r48|%p27, %r47, 4, 31, -1;
	mov.b32 	%f52, %r48;
	add.f32 	%f53, %f51, %f52;
	mov.b32 	%r49, %f53;
	shfl.sync.down.b32	%r50|%p28, %r49, 2, 31, -1;
	mov.b32 	%f54, %r50;
	add.f32 	%f55, %f53, %f54;
	mov.b32 	%r51, %f55;
	shfl.sync.down.b32	%r52|%p29, %r51, 1, 31, -1;
	mov.b32 	%f56, %r52;
	add.f32 	%f83, %f55, %f56;
	@%p24 bra 	$L__BB10_16;
	st.shared.f32 	[%r6], %f83;
$L__BB10_16:
	setp.gt.u32 	%p30, %r68, 31;
	bar.sync 	0;
	@%p30 bra 	$L__BB10_20;
	mov.u32 	%r53, %ntid.x;
	add.s32 	%r54, %r53, 31;
	shr.u32 	%r55, %r54, 5;
	setp.ge.u32 	%p31, %r68, %r55;
	mov.f32 	%f82, 0f00000000;
	@%p31 bra 	$L__BB10_19;
	ld.shared.f32 	%f82, [%r7];
$L__BB10_19:
	mov.b32 	%r56, %f82;
	shfl.sync.down.b32	%r57|%p32, %r56, 16, 31, -1;
	mov.b32 	%f58, %r57;
	add.f32 	%f59, %f82, %f58;
	mov.b32 	%r58, %f59;
	shfl.sync.down.b32	%r59|%p33, %r58, 8, 31, -1;
	mov.b32 	%f60, %r59;
	add.f32 	%f61, %f59, %f60;
	mov.b32 	%r60, %f61;
	shfl.sync.down.b32	%r61|%p34, %r60, 4, 31, -1;
	mov.b32 	%f62, %r61;
	add.f32 	%f63, %f61, %f62;
	mov.b32 	%r62, %f63;
	shfl.sync.down.b32	%r63|%p35, %r62, 2, 31, -1;
	mov.b32 	%f64, %r63;
	add.f32 	%f65, %f63, %f64;
	mov.b32 	%r64, %f65;
	shfl.sync.down.b32	%r65|%p36, %r64, 1, 31, -1;
	mov.b32 	%f66, %r65;
	add.f32 	%f83, %f65, %f66;
$L__BB10_20:
	not.pred 	%p37, %p40;
	@%p37 bra 	$L__BB10_22;
	cvt.rn.f32.u64 	%f67, %rd18;
	div.rn.f32 	%f68, %f83, %f67;
	add.f32 	%f69, %f19, %f68;
	rsqrt.approx.f32 	%f70, %f69;
	st.shared.f32 	[_ZZN8pygpukit3ops2nn20layernorm_f16_kernelEPK6__halfS4_S4_PS2_mmfE7inv_std], %f70;
$L__BB10_22:
	setp.le.u64 	%p38, %rd18, %rd35;
	bar.sync 	0;
	@%p38 bra 	$L__BB10_25;
	ld.shared.f32 	%f17, [_ZZN8pygpukit3ops2nn20layernorm_f16_kernelEPK6__halfS4_S4_PS2_mmfE4mean];
	ld.shared.f32 	%f18, [_ZZN8pygpukit3ops2nn20layernorm_f16_kernelEPK6__halfS4_S4_PS2_mmfE7inv_std];
	mov.u32 	%r11, %ntid.x;
	cvta.to.global.u64 	%rd9, %rd15;
	cvta.to.global.u64 	%rd10, %rd16;
	cvta.to.global.u64 	%rd11, %rd17;
$L__BB10_24:
	shl.b64 	%rd26, %rd35, 1;
	add.s64 	%rd27, %rd3, %rd26;
	ld.global.nc.u16 	%rs3, [%rd27];
	// begin inline asm
	{  cvt.f32.f16 %f71, %rs3;}

	// end inline asm
	sub.f32 	%f75, %f71, %f17;
	mul.f32 	%f76, %f75, %f18;
	add.s64 	%rd28, %rd9, %rd26;
	ld.global.nc.u16 	%rs4, [%rd28];
	// begin inline asm
	{  cvt.f32.f16 %f72, %rs4;}

	// end inline asm
	add.s64 	%rd29, %rd10, %rd26;
	ld.global.nc.u16 	%rs5, [%rd29];
	// begin inline asm
	{  cvt.f32.f16 %f73, %rs5;}

	// end inline asm
	fma.rn.f32 	%f74, %f76, %f72, %f73;
	// begin inline asm
	{  cvt.rn.f16.f32 %rs6, %f74;}

	// end inline asm
	add.s64 	%rd30, %rd35, %rd2;
	shl.b64 	%rd31, %rd30, 1;
	add.s64 	%rd32, %rd11, %rd31;
	st.global.u16 	[%rd32], %rs6;
	add.s32 	%r68, %r68, %r11;
	cvt.s64.s32 	%rd35, %r68;
	setp.gt.u64 	%p39, %rd18, %rd35;
	@%p39 bra 	$L__BB10_24;
$L__BB10_25:
	ret;

}
	// .globl	_ZN8pygpukit3ops2nn21layernorm_bf16_kernelEPK13__nv_bfloat16S4_S4_PS2_mmf
.visible .entry _ZN8pygpukit3ops2nn21layernorm_bf16_kernelEPK13__nv_bfloat16S4_S4_PS2_mmf(
	.param .u64 .ptr .align 1 _ZN8pygpukit3ops2nn21layernorm_bf16_kernelEPK13__nv_bfloat16S4_S4_PS2_mmf_param_0,
	.param .u64 .ptr .align 1 _ZN8pygpukit3ops2nn21layernorm_bf16_kernelEPK13__nv_bfloat16S4_S4_PS2_mmf_param_1,
	.param .u64 .ptr .align 1 _ZN8pygpukit3ops2nn21layernorm_bf16_kernelEPK13__nv_bfloat16S4_S4_PS2_mmf_param_2,
	.param .u64 .ptr .align 1 _ZN8pygpukit3ops2nn21layernorm_bf16_kernelEPK13__nv_bfloat16S4_S4_PS2_mmf_param_3,
	.param .u64 _ZN8pygpukit3ops2nn21layernorm_bf16_kernelEPK13__nv_bfloat16S4_S4_PS2_mmf_param_4,
	.param .u64 _ZN8pygpukit3ops2nn21layernorm_bf16_kernelEPK13__nv_bfloat16S4_S4_PS2_mmf_param_5,
	.param .f32 _ZN8pygpukit3ops2nn21layernorm_bf16_kernelEPK13__nv_bfloat16S4_S4_PS2_mmf_param_6
)
{
	.reg .pred 	%p<41>;
	.reg .b16 	%rs<7>;
	.reg .b32 	%r<69>;
	.reg .b32 	%f<84>;
	.reg .b64 	%rd<36>;
	// demoted variable
	.shared .align 4 .b8 _ZZN8pygpukit3ops2nn21layernorm_bf16_kernelEPK13__nv_bfloat16S4_S4_PS2_mmfE10shared_sum[128];
	// demoted variable
	.shared .align 4 .f32 _ZZN8pygpukit3ops2nn21layernorm_bf16_kernelEPK13__nv_bfloat16S4_S4_PS2_mmfE4mean;
	// demoted variable
	.shared .align 4 .f32 _ZZN8pygpukit3ops2nn21layernorm_bf16_kernelEPK13__nv_bfloat16S4_S4_PS2_mmfE7inv_std;
	ld.param.u64 	%rd14, [_ZN8pygpukit3ops2nn21layernorm_bf16_kernelEPK13__nv_bfloat16S4_S4_PS2_mmf_param_0];
	ld.param.u64 	%rd15, [_ZN8pygpukit3ops2nn21layernorm_bf16_kernelEPK13__nv_bfloat16S4_S4_PS2_mmf_param_1];
	ld.param.u64 	%rd16, [_ZN8pygpukit3ops2nn21layernorm_bf16_kernelEPK13__nv_bfloat16S4_S4_PS2_mmf_param_2];
	ld.param.u64 	%rd17, [_ZN8pygpukit3ops2nn21layernorm_bf16_kernelEPK13__nv_bfloat16S4_S4_PS2_mmf_param_3];
	ld.param.u64 	%rd19, [_ZN8pygpukit3ops2nn21layernorm_bf16_kernelEPK13__nv_bfloat16S4_S4_PS2_mmf_param_4];
	ld.param.u64 	%rd18, [_ZN8pygpukit3ops2nn21layernorm_bf16_kernelEPK13__nv_bfloat16S4_S4_PS2_mmf_param_5];
	ld.param.f32 	%f19, [_ZN8pygpukit3ops2nn21layernorm_bf16_kernelEPK13__nv_bfloat16S4_S4_PS2_mmf_param_6];
	mov.u32 	%r14, %ctaid.x;
	cvt.u64.u32 	%rd1, %r14;
	setp.le.u64 	%p2, %rd19, %rd1;
	@%p2 bra 	$L__BB11_25;
	cvta.to.global.u64 	%rd20, %rd14;
	mul.lo.s64 	%rd2, %rd18, %rd1;
	shl.b64 	%rd21, %rd2, 1;
	add.s64 	%rd3, %rd20, %rd21;
	mov.u32 	%r68, %tid.x;
	cvt.u64.u32 	%rd35, %r68;
	setp.le.u64 	%p3, %rd18, %rd35;
	mov.f32 	%f78, 0f00000000;
	@%p3 bra 	$L__BB11_4;
	mov.f32 	%f78, 0f00000000;
	mov.u32 	%r2, %ntid.x;
	mov.u64 	%rd33, %rd35;
	mov.u32 	%r66, %r68;
$L__BB11_3:
	shl.b64 	%rd22, %rd33, 1;
	add.s64 	%rd23, %rd3, %rd22;
	ld.global.nc.u16 	%rs1, [%rd23];
	// begin inline asm
	{ cvt.f32.bf16 %f22, %rs1;}

	// end inline asm
	add.f32 	%f78, %f78, %f22;
	add.s32 	%r66, %r66, %r2;
	cvt.s64.s32 	%rd33, %r66;
	setp.gt.u64 	%p4, %rd18, %rd33;
	@%p4 bra 	$L__BB11_3;
$L__BB11_4:
	mov.b32 	%r15, %f78;
	shfl.sync.down.b32	%r16|%p5, %r15, 16, 31, -1;
	mov.b32 	%f23, %r16;
	add.f32 	%f24, %f78, %f23;
	mov.b32 	%r17, %f24;
	shfl.sync.down.b32	%r18|%p6, %r17, 8, 31, -1;
	mov.b32 	%f25, %r18;
	add.f32 	%f26, %f24, %f25;
	mov.b32 	%r19, %f26;
	shfl.sync.down.b32	%r20|%p7, %r19, 4, 31, -1;
	mov.b32 	%f27, %r20;
	add.f32 	%f28, %f26, %f27;
	mov.b32 	%r21, %f28;
	shfl.sync.down.b32	%r22|%p8, %r21, 2, 31, -1;
	mov.b32 	%f29, %r22;
	add.f32 	%f30, %f28, %f29;
	mov.b32 	%r23, %f30;
	shfl.sync.down.b32	%r24|%p9, %r23, 1, 31, -1;
	mov.b32 	%f31, %r24;
	add.f32 	%f4, %f30, %f31;
	and.b32  	%r5, %r68, 31;
	setp.ne.s32 	%p10, %r5, 0;
	shr.u32 	%r25, %r68, 3;
	and.b32  	%r26, %r25, 124;
	mov.u32 	%r27, _ZZN8pygpukit3ops2nn21layernorm_bf16_kernelEPK13__nv_bfloat16S4_S4_PS2_mmfE10shared_sum;
	add.s32 	%r6, %r27, %r26;
	@%p10 bra 	$L__BB11_6;
	st.shared.f32 	[%r6], %f4;
$L__BB11_6:
	bar.sync 	0;
	setp.gt.u32 	%p12, %r68, 31;
	shl.b32 	%r28, %r68, 2;
	add.s32 	%r7, %r27, %r28;
	mov.pred 	%p40, 0;
	@%p12 bra 	$L__BB11_11;
	mov.u32 	%r30, %ntid.x;
	add.s32 	%r31, %r30, 31;
	shr.u32 	%r32, %r31, 5;
	setp.ge.u32 	%p13, %r68, %r32;
	mov.f32 	%f79, 0f00000000;
	@%p13 bra 	$L__BB11_9;
	ld.shared.f32 	%f79, [%r7];
$L__BB11_9:
	mov.b32 	%r33, %f79;
	shfl.sync.down.b32	%r34|%p15, %r33, 16, 31, -1;
	mov.b32 	%f33, %r34;
	add.f32 	%f34, %f79, %f33;
	mov.b32 	%r35, %f34;
	shfl.sync.down.b32	%r36|%p16, %r35, 8, 31, -1;
	mov.b32 	%f35, %r36;
	add.f32 	%f36, %f34, %f35;
	mov.b32 	%r37, %f36;
	shfl.sync.down.b32	%r38|%p17, %r37, 4, 31, -1;
	mov.b32 	%f37, %r38;
	add.f32 	%f38, %f36, %f37;
	mov.b32 	%r39, %f38;
	shfl.sync.down.b32	%r40|%p18, %r39, 2, 31, -1;
	mov.b32 	%f39, %r40;
	add.f32 	%f40, %f38, %f39;
	mov.b32 	%r41, %f40;
	shfl.sync.down.b32	%r42|%p19, %r41, 1, 31, -1;
	mov.b32 	%f41, %r42;
	add.f32 	%f7, %f40, %f41;
	setp.ne.s32 	%p20, %r68, 0;
	@%p20 bra 	$L__BB11_11;
	cvt.rn.f32.u64 	%f42, %rd18;
	div.rn.f32 	%f43, %f7, %f42;
	st.shared.f32 	[_ZZN8pygpukit3ops2nn21layernorm_bf16_kernelEPK13__nv_bfloat16S4_S4_PS2_mmfE4mean], %f43;
	mov.pred 	%p40, -1;
$L__BB11_11:
	setp.le.u64 	%p22, %rd18, %rd35;
	bar.sync 	0;
	mov.f32 	%f81, 0f00000000;
	@%p22 bra 	$L__BB11_14;
	ld.shared.f32 	%f8, [_ZZN8pygpukit3ops2nn21layernorm_bf16_kernelEPK13__nv_bfloat16S4_S4_PS2_mmfE4mean];
	mov.f32 	%f81, 0f00000000;
	mov.u32 	%r8, %ntid.x;
	mov.u64 	%rd34, %rd35;
	mov.u32 	%r67, %r68;
$L__BB11_13:
	shl.b64 	%rd24, %rd34, 1;
	add.s64 	%rd25, %rd3, %rd24;
	ld.global.nc.u16 	%rs2, [%rd25];
	// begin inline asm
	{ cvt.f32.bf16 %f46, %rs2;}

	// end inline asm
	sub.f32 	%f47, %f46, %f8;
	fma.rn.f32 	%f81, %f47, %f47, %f81;
	add.s32 	%r67, %r67, %r8;
	cvt.s64.s32 	%rd34, %r67;
	setp.gt.u64 	%p23, %rd18, %rd34;
	@%p23 bra 	$L__BB11_13;
$L__BB11_14:
	setp.ne.s32 	%p24, %r5, 0;
	mov.b32 	%r43, %f81;
	shfl.sync.down.b32	%r44|%p25, %r43, 16, 31, -1;
	mov.b32 	%f48, %r44;
	add.f32 	%f49, %f81, %f48;
	mov.b32 	%r45, %f49;
	shfl.sync.down.b32	%r46|%p26, %r45, 8, 31, -1;
	mov.b32 	%f50, %r46;
	add.f32 	%f51, %f49, %f50;
	mov.b32 	%r47, %f51;
	shfl.sync.down.b32	%r48|%p27, %r47, 4, 31, -1;
	mov.b32 	%f52, %r48;
	add.f32 	%f53, %f51, %f52;
	mov.b32 	%r49, %f53;
	shfl.sync.down.b32	%r50|%p28, %r49, 2, 31, -1;
	mov.b32 	%f54, %r50;
	add.f32 	%f55, %f53, %f54;
	mov.b32 	%r51, %f55;
	shfl.sync.down.b32	%r52|%p29, %r51, 1, 31, -1;
	mov.b32 	%f56, %r52;
	add.f32 	%f83, %f55, %f56;
	@%p24 bra 	$L__BB11_16;
	st.shared.f32 	[%r6], %f83;
$L__BB11_16:
	setp.gt.u32 	%p30, %r68, 31;
	bar.sync 	0;
	@%p30 bra 	$L__BB11_20;
	mov.u32 	%r53, %ntid.x;
	add.s32 	%r54, %r53, 31;
	shr.u32 	%r55, %r54, 5;
	setp.ge.u32 	%p31, %r68, %r55;
	mov.f32 	%f82, 0f00000000;
	@%p31 bra 	$L__BB11_19;
	ld.shared.f32 	%f82, [%r7];
$L__BB11_19:
	mov.b32 	%r56, %f82;
	shfl.sync.down.b32	%r57|%p32, %r56, 16, 31, -1;
	mov.b32 	%f58, %r57;
	add.f32 	%f59, %f82, %f58;
	mov.b32 	%r58, %f59;
	shfl.sync.down.b32	%r59|%p33, %r58, 8, 31, -1;
	mov.b32 	%f60, %r59;
	add.f32 	%f61, %f59, %f60;
	mov.b32 	%r60, %f61;
	shfl.sync.down.b32	%r61|%p34, %r60, 4, 31, -1;
	mov.b32 	%f62, %r61;
	add.f32 	%f63, %f61, %f62;
	mov.b32 	%r62, %f63;
	shfl.sync.down.b32	%r63|%p35, %r62, 2, 31, -1;
	mov.b32 	%f64, %r63;
	add.f32 	%f65, %f63, %f64;
	mov.b32 	%r64, %f65;
	shfl.sync.down.b32	%r65|%p36, %r64, 1, 31, -1;
	mov.b32 	%f66, %r65;
	add.f32 	%f83, %f65, %f66;
$L__BB11_20:
	not.pred 	%p37, %p40;
	@%p37 bra 	$L__BB11_22;
	cvt.rn.f32.u64 	%f67, %rd18;
	div.rn.f32 	%f68, %f83, %f67;
	add.f32 	%f69, %f19, %f68;
	rsqrt.approx.f32 	%f70, %f69;
	st.shared.f32 	[_ZZN8pygpukit3ops2nn21layernorm_bf16_kernelEPK13__nv_bfloat16S4_S4_PS2_mmfE7inv_std], %f70;
$L__BB11_22:
	setp.le.u64 	%p38, %rd18, %rd35;
	bar.sync 	0;
	@%p38 bra 	$L__BB11_25;
	ld.shared.f32 	%f17, [_ZZN8pygpukit3ops2nn21layernorm_bf16_kernelEPK13__nv_bfloat16S4_S4_PS2_mmfE4mean];
	ld.shared.f32 	%f18, [_ZZN8pygpukit3ops2nn21layernorm_bf16_kernelEPK13__nv_bfloat16S4_S4_PS2_mmfE7inv_std];
	mov.u32 	%r11, %ntid.x;
	cvta.to.global.u64 	%rd9, %rd15;
	cvta.to.global.u64 	%rd10, %rd16;
	cvta.to.global.u64 	%rd11, %rd17;
$L__BB11_24:
	shl.b64 	%rd26, %rd35, 1;
	add.s64 	%rd27, %rd3, %rd26;
	ld.global.nc.u16 	%rs3, [%rd27];
	// begin inline asm
	{ cvt.f32.bf16 %f71, %rs3;}

	// end inline asm
	sub.f32 	%f75, %f71, %f17;
	mul.f32 	%f76, %f75, %f18;
	add.s64 	%rd28, %rd9, %rd26;
	ld.global.nc.u16 	%rs4, [%rd28];
	// begin inline asm
	{ cvt.f32.bf16 %f72, %rs4;}

	// end inline asm
	add.s64 	%rd29, %rd10, %rd26;
	ld.global.nc.u16 	%rs5, [%rd29];
	// begin inline asm
	{ cvt.f32.bf16 %f73, %rs5;}

	// end inline asm
	fma.rn.f32 	%f74, %f76, %f72, %f73;
	// begin inline asm
	{  cvt.rn.bf16.f32 %rs6, %f74;}

	// end inline asm
	add.s64 	%rd30, %rd35, %rd2;
	shl.b64 	%rd31, %rd30, 1;
	add.s64 	%rd32, %rd11, %rd31;
	st.global.u16 	[%rd32], %rs6;
	add.s32 	%r68, %r68, %r11;
	cvt.s64.s32 	%rd35, %r68;
	setp.gt.u64 	%p39, %rd18, %rd35;
	@%p39 bra 	$L__BB11_24;
$L__BB11_25:
	ret;

}
	// .globl	_ZN8pygpukit3ops2nn18rmsnorm_f32_kernelEPKfS3_Pfmmf
.visible .entry _ZN8pygpukit3ops2nn18rmsnorm_f32_kernelEPKfS3_Pfmmf(
	.param .u64 .ptr .align 1 _ZN8pygpukit3ops2nn18rmsnorm_f32_kernelEPKfS3_Pfmmf_param_0,
	.param .u64 .ptr .align 1 _ZN8pygpukit3ops2nn18rmsnorm_f32_kernelEPKfS3_Pfmmf_param_1,
	.param .u64 .ptr .align 1 _ZN8pygpukit3ops2nn18rmsnorm_f32_kernelEPKfS3_Pfmmf_param_2,
	.param .u64 _ZN8pygpukit3ops2nn18rmsnorm_f32_kernelEPKfS3_Pfmmf_param_3,
	.param .u64 _ZN8pygpukit3ops2nn18rmsnorm_f32_kernelEPKfS3_Pfmmf_param_4,
	.param .f32 _ZN8pygpukit3ops2nn18rmsnorm_f32_kernelEPKfS3_Pfmmf_param_5
)
{
	.reg .pred 	%p<20>;
	.reg .b32 	%r<41>;
	.reg .b32 	%f<43>;
	.reg .b64 	%rd<28>;
	// demoted variable
	.shared .align 4 .b8 _ZZN8pygpukit3ops2nn18rmsnorm_f32_kernelEPKfS3_PfmmfE10shared_sum[128];
	// demoted variable
	.shared .align 4 .f32 _ZZN8pygpukit3ops2nn18rmsnorm_f32_kernelEPKfS3_PfmmfE7inv_rms;
	ld.param.u64 	%rd11, [_ZN8pygpukit3ops2nn18rmsnorm_f32_kernelEPKfS3_Pfmmf_param_0];
	ld.param.u64 	%rd12, [_ZN8pygpukit3ops2nn18rmsnorm_f32_kernelEPKfS3_Pfmmf_param_1];
	ld.param.u64 	%rd13, [_ZN8pygpukit3ops2nn18rmsnorm_f32_kernelEPKfS3_Pfmmf_param_2];
	ld.param.u64 	%rd15, [_ZN8pygpukit3ops2nn18rmsnorm_f32_kernelEPKfS3_Pfmmf_param_3];
	ld.param.u64 	%rd14, [_ZN8pygpukit3ops2nn18rmsnorm_f32_kernelEPKfS3_Pfmmf_param_4];
	ld.param.f32 	%f9, [_ZN8pygpukit3ops2nn18rmsnorm_f32_kernelEPKfS3_Pfmmf_param_5];
	mov.u32 	%r8, %ctaid.x;
	cvt.u64.u32 	%rd1, %r8;
	setp.le.u64 	%p1, %rd15, %rd1;
	@%p1 bra 	$L__BB12_14;
	cvta.to.global.u64 	%rd16, %rd11;
	mul.lo.s64 	%rd2, %rd14, %rd1;
	shl.b64 	%rd17, %rd2, 2;
	add.s64 	%rd3, %rd16, %rd17;
	mov.u32 	%r40, %tid.x;
	cvt.u64.u32 	%rd27, %r40;
	setp.le.u64 	%p2, %rd14, %rd27;
	mov.f32 	%f41, 0f00000000;
	@%p2 bra 	$L__BB12_4;
	mov.f32 	%f41, 0f00000000;
	mov.u32 	%r2, %ntid.x;
	mov.u64 	%rd26, %rd27;
	mov.u32 	%r39, %r40;
$L__BB12_3:
	shl.b64 	%rd18, %rd26, 2;
	add.s64 	%rd19, %rd3, %rd18;
	ld.global.nc.f32 	%f12, [%rd19];
	fma.rn.f32 	%f41, %f12, %f12, %f41;
	add.s32 	%r39, %r39, %r2;
	cvt.s64.s32 	%rd26, %r39;
	setp.gt.u64 	%p3, %rd14, %rd26;
	@%p3 bra 	$L__BB12_3;
$L__BB12_4:
	mov.b32 	%r9, %f41;
	shfl.sync.down.b32	%r10|%p4, %r9, 16, 31, -1;
	mov.b32 	%f13, %r10;
	add.f32 	%f14, %f41, %f13;
	mov.b32 	%r11, %f14;
	shfl.sync.down.b32	%r12|%p5, %r11, 8, 31, -1;
	mov.b32 	%f15, %r12;
	add.f32 	%f16, %f14, %f15;
	mov.b32 	%r13, %f16;
	shfl.sync.down.b32	%r14|%p6, %r13, 4, 31, -1;
	mov.b32 	%f17, %r14;
	add.f32 	%f18, %f16, %f17;
	mov.b32 	%r15, %f18;
	shfl.sync.down.b32	%r16|%p7, %r15, 2, 31, -1;
	mov.b32 	%f19, %r16;
	add.f32 	%f20, %f18, %f19;
	mov.b32 	%r17, %f20;
	shfl.sync.down.b32	%r18|%p8, %r17, 1, 31, -1;
	mov.b32 	%f21, %r18;
	add.f32 	%f4, %f20, %f21;
	and.b32  	%r19, %r40, 31;
	setp.ne.s32 	%p9, %r19, 0;
	@%p9 bra 	$L__BB12_6;
	shr.u32 	%r20, %r40, 3;
	mov.u32 	%r21, _ZZN8pygpukit3ops2nn18rmsnorm_f32_kernelEPKfS3_PfmmfE10shared_sum;
	add.s32 	%r22, %r21, %r20;
	st.shared.f32 	[%r22], %f4;
$L__BB12_6:
	bar.sync 	0;
	setp.gt.u32 	%p10, %r40, 31;
	@%p10 bra 	$L__BB12_11;
	mov.u32 	%r23, %ntid.x;
	add.s32 	%r24, %r23, 31;
	shr.u32 	%r25, %r24, 5;
	setp.ge.u32 	%p11, %r40, %r25;
	mov.f32 	%f42, 0f00000000;
	@%p11 bra 	$L__BB12_9;
	shl.b32 	%r26, %r40, 2;
	mov.u32 	%r27, _ZZN8pygpukit3ops2nn18rmsnorm_f32_kernelEPKfS3_PfmmfE10shared_sum;
	add.s32 	%r28, %r27, %r26;
	ld.shared.f32 	%f42, [%r28];
$L__BB12_9:
	mov.b32 	%r29, %f42;
	shfl.sync.down.b32	%r30|%p12, %r29, 16, 31, -1;
	mov.b32 	%f23, %r30;
	add.f32 	%f24, %f42, %f23;
	mov.b32 	%r31, %f24;
	shfl.sync.down.b32	%r32|%p13, %r31, 8, 31, -1;
	mov.b32 	%f25, %r32;
	add.f32 	%f26, %f24, %f25;
	mov.b32 	%r33, %f26;
	shfl.sync.down.b32	%r34|%p14, %r33, 4, 31, -1;
	mov.b32 	%f27, %r34;
	add.f32 	%f28, %f26, %f27;
	mov.b32 	%r35, %f28;
	shfl.sync.down.b32	%r36|%p15, %r35, 2, 31, -1;
	mov.b32 	%f29, %r36;
	add.f32 	%f30, %f28, %f29;
	mov.b32 	%r37, %f30;
	shfl.sync.down.b32	%r38|%p16, %r37, 1, 31, -1;
	mov.b32 	%f31, %r38;
	add.f32 	%f7, %f30, %f31;
	setp.ne.s32 	%p17, %r40, 0;
	@%p17 bra 	$L__BB12_11;
	cvt.rn.f32.u64 	%f32, %rd14;
	div.rn.f32 	%f33, %f7, %f32;
	add.f32 	%f34, %f9, %f33;
	rsqrt.approx.f32 	%f35, %f34;
	st.shared.f32 	[_ZZN8pygpukit3ops2nn18rmsnorm_f32_kernelEPKfS3_PfmmfE7inv_rms], %f35;
$L__BB12_11:
	setp.le.u64 	%p18, %rd14, %rd27;
	bar.sync 	0;
	@%p18 bra 	$L__BB12_14;
	ld.shared.f32 	%f8, [_ZZN8pygpukit3ops2nn18rmsnorm_f32_kernelEPKfS3_PfmmfE7inv_rms];
	mov.u32 	%r5, %ntid.x;
	cvta.to.global.u64 	%rd7, %rd12;
	cvta.to.global.u64 	%rd8, %rd13;
$L__BB12_13:
	shl.b64 	%rd20, %rd27, 2;
	add.s64 	%rd21, %rd3, %rd20;
	ld.global.nc.f32 	%f36, [%rd21];
	mul.f32 	%f37, %f36, %f8;
	add.s64 	%rd22, %rd7, %rd20;
	ld.global.nc.f32 	%f38, [%rd22];
	mul.f32 	%f39, %f37, %f38;
	add.s64 	%rd23, %rd27, %rd2;
	shl.b64 	%rd24, %rd23, 2;
	add.s64 	%rd25, %rd8, %rd24;
	st.global.f32 	[%rd25], %f39;
	add.s32 	%r40, %r40, %r5;
	cvt.s64.s32 	%rd27, %r40;
	setp.gt.u64 	%p19, %rd14, %rd27;
	@%p19 bra 	$L__BB12_13;
$L__BB12_14:
	ret;

}
	// .globl	_ZN8pygpukit3ops2nn18rmsnorm_f64_kernelEPKdS3_Pdmmd
.visible .entry _ZN8pygpukit3ops2nn18rmsnorm_f64_kernelEPKdS3_Pdmmd(
	.param .u64 .ptr .align 1 _ZN8pygpukit3ops2nn18rmsnorm_f64_kernelEPKdS3_Pdmmd_param_0,
	.param .u64 .ptr .align 1 _ZN8pygpukit3ops2nn18rmsnorm_f64_kernelEPKdS3_Pdmmd_param_1,
	.param .u64 .ptr .align 1 _ZN8pygpukit3ops2nn18rmsnorm_f64_kernelEPKdS3_Pdmmd_param_2,
	.param .u64 _ZN8pygpukit3ops2nn18rmsnorm_f64_kernelEPKdS3_Pdmmd_param_3,
	.param .u64 _ZN8pygpukit3ops2nn18rmsnorm_f64_kernelEPKdS3_Pdmmd_param_4,
	.param .f64 _ZN8pygpukit3ops2nn18rmsnorm_f64_kernelEPKdS3_Pdmmd_param_5
)
{
	.reg .pred 	%p<30>;
	.reg .b32 	%r<61>;
	.reg .b64 	%rd<28>;
	.reg .b64 	%fd<45>;
	// demoted variable
	.shared .align 8 .b8 _ZZN8pygpukit3ops2nn18rmsnorm_f64_kernelEPKdS3_PdmmdE10shared_sum[256];
	// demoted variable
	.shared .align 8 .f64 _ZZN8pygpukit3ops2nn18rmsnorm_f64_kernelEPKdS3_PdmmdE7inv_rms;
	ld.param.u64 	%rd11, [_ZN8pygpukit3ops2nn18rmsnorm_f64_kernelEPKdS3_Pdmmd_param_0];
	ld.param.u64 	%rd12, [_ZN8pygpukit3ops2nn18rmsnorm_f64_kernelEPKdS3_Pdmmd_param_1];
	ld.param.u64 	%rd13, [_ZN8pygpukit3ops2nn18rmsnorm_f64_kernelEPKdS3_Pdmmd_param_2];
	ld.param.u64 	%rd15, [_ZN8pygpukit3ops2nn18rmsnorm_f64_kernelEPKdS3_Pdmmd_param_3];
	ld.param.u64 	%rd14, [_ZN8pygpukit3ops2nn18rmsnorm_f64_kernelEPKdS3_Pdmmd_param_4];
	ld.param.f64 	%fd9, [_ZN8pygpukit3ops2nn18rmsnorm_f64_kernelEPKdS3_Pdmmd_param_5];
	mov.u32 	%r8, %ctaid.x;
	cvt.u64.u32 	%rd1, %r8;
	setp.le.u64 	%p1, %rd15, %rd1;
	@%p1 bra 	$L__BB13_14;
	cvta.to.global.u64 	%rd16, %rd11;
	mul.lo.s64 	%rd2, %rd14, %rd1;
	shl.b64 	%rd17, %rd2, 3;
	add.s64 	%rd3, %rd16, %rd17;
	mov.u32 	%r60, %tid.x;
	cvt.u64.u32 	%rd27, %r60;
	setp.le.u64 	%p2, %rd14, %rd27;
	mov.f64 	%fd43, 0d0000000000000000;
	@%p2 bra 	$L__BB13_4;
	mov.f64 	%fd43, 0d0000000000000000;
	mov.u32 	%r2, %ntid.x;
	mov.u64 	%rd26, %rd27;
	mov.u32 	%r59, %r60;
$L__BB13_3:
	shl.b64 	%rd18, %rd26, 3;
	add.s64 	%rd19, %rd3, %rd18;
	ld.global.nc.f64 	%fd12, [%rd19];
	fma.rn.f64 	%fd43, %fd12, %fd12, %fd43;
	add.s32 	%r59, %r59, %r2;
	cvt.s64.s32 	%rd26, %r59;
	setp.gt.u64 	%p3, %rd14, %rd26;
	@%p3 bra 	$L__BB13_3;
$L__BB13_4:
	// begin inline asm
	mov.b64 {%r9,%r10}, %fd43;
	// end inline asm
	shfl.sync.down.b32	%r12|%p4, %r10, 16, 31, -1;
	shfl.sync.down.b32	%r11|%p5, %r9, 16, 31, -1;
	// begin inline asm
	mov.b64 %fd14, {%r11,%r12};
	// end inline asm
	add.f64 	%fd15, %fd43, %fd14;
	// begin inline asm
	mov.b64 {%r13,%r14}, %fd15;
	// end inline asm
	shfl.sync.down.b32	%r16|%p6, %r14, 8, 31, -1;
	shfl.sync.down.b32	%r15|%p7, %r13, 8, 31, -1;
	// begin inline asm
	mov.b64 %fd16, {%r15,%r16};
	// end inline asm
	add.f64 	%fd17, %fd15, %fd16;
	// begin inline asm
	mov.b64 {%r17,%r18}, %fd17;
	// end inline asm
	shfl.sync.down.b32	%r20|%p8, %r18, 4, 31, -1;
	shfl.sync.down.b32	%r19|%p9, %r17, 4, 31, -1;
	// begin inline asm
	mov.b64 %fd18, {%r19,%r20};
	// end inline asm
	add.f64 	%fd19, %fd17, %fd18;
	// begin inline asm
	mov.b64 {%r21,%r22}, %fd19;
	// end inline asm
	shfl.sync.down.b32	%r24|%p10, %r22, 2, 31, -1;
	shfl.sync.down.b32	%r23|%p11, %r21, 2, 31, -1;
	// begin inline asm
	mov.b64 %fd20, {%r23,%r24};
	// end inline asm
	add.f64 	%fd21, %fd19, %fd20;
	// begin inline asm
	mov.b64 {%r25,%r26}, %fd21;
	// end inline asm
	shfl.sync.down.b32	%r28|%p12, %r26, 1, 31, -1;
	shfl.sync.down.b32	%r27|%p13, %r25, 1, 31, -1;
	// begin inline asm
	mov.b64 %fd22, {%r27,%r28};
	// end inline asm
	add.f64 	%fd4, %fd21, %fd22;
	and.b32  	%r29, %r60, 31;
	setp.ne.s32 	%p14, %r29, 0;
	@%p14 bra 	$L__BB13_6;
	shr.u32 	%r30, %r60, 2;
	mov.u32 	%r31, _ZZN8pygpukit3ops2nn18rmsnorm_f64_kernelEPKdS3_PdmmdE10shared_sum;
	add.s32 	%r32, %r31, %r30;
	st.shared.f64 	[%r32], %fd4;
$L__BB13_6:
	bar.sync 	0;
	setp.gt.u32 	%p15, %r60, 31;
	@%p15 bra 	$L__BB13_11;
	mov.u32 	%r33, %ntid.x;
	add.s32 	%r34, %r33, 31;
	shr.u32 	%r35, %r34, 5;
	setp.ge.u32 	%p16, %r60, %r35;
	mov.f64 	%fd44, 0d0000000000000000;
	@%p16 bra 	$L__BB13_9;
	shl.b32 	%r36, %r60, 3;
	mov.u32 	%r37, _ZZN8pygpukit3ops2nn18rmsnorm_f64_kernelEPKdS3_PdmmdE10shared_sum;
	add.s32 	%r38, %r37, %r36;
	ld.shared.f64 	%fd44, [%r38];
$L__BB13_9:
	// begin inline asm
	mov.b64 {%r39,%r40}, %fd44;
	// end inline asm
	shfl.sync.down.b32	%r42|%p17, %r40, 16, 31, -1;
	shfl.sync.down.b32	%r41|%p18, %r39, 16, 31, -1;
	// begin inline asm
	mov.b64 %fd25, {%r41,%r42};
	// end inline asm
	add.f64 	%fd26, %fd44, %fd25;
	// begin inline asm
	mov.b64 {%r43,%r44}, %fd26;
	// end inline asm
	shfl.sync.down.b32	%r46|%p19, %r44, 8, 31, -1;
	shfl.sync.down.b32	%r45|%p20, %r43, 8, 31, -1;
	// begin inline asm
	mov.b64 %fd27, {%r45,%r46};
	// end inline asm
	add.f64 	%fd28, %fd26, %fd27;
	// begin inline asm
	mov.b64 {%r47,%r48}, %fd28;
	// end inline asm
	shfl.sync.down.b32	%r50|%p21, %r48, 4, 31, -1;
	shfl.sync.down.b32	%r49|%p22, %r47, 4, 31, -1;
	// begin inline asm
	mov.b64 %fd29, {%r49,%r50};
	// end inline asm
	add.f64 	%fd30, %fd28, %fd29;
	// begin inline asm
	mov.b64 {%r51,%r52}, %fd30;
	// end inline asm
	shfl.sync.down.b32	%r54|%p23, %r52, 2, 31, -1;
	shfl.sync.down.b32	%r53|%p24, %r51, 2, 31, -1;
	// begin inline asm
	mov.b64 %fd31, {%r53,%r54};
	// end inline asm
	add.f64 	%fd32, %fd30, %fd31;
	// begin inline asm
	mov.b64 {%r55,%r56}, %fd32;
	// end inline asm
	shfl.sync.down.b32	%r58|%p25, %r56, 1, 31, -1;
	shfl.sync.down.b32	%r57|%p26, %r55, 1, 31, -1;
	// begin inline asm
	mov.b64 %fd33, {%r57,%r58};
	// end inline asm
	add.f64 	%fd7, %fd32, %fd33;
	setp.ne.s32 	%p27, %r60, 0;
	@%p27 bra 	$L__BB13_11;
	cvt.rn.f64.u64 	%fd34, %rd14;
	div.rn.f64 	%fd35, %fd7, %fd34;
	add.f64 	%fd36, %fd9, %fd35;
	rsqrt.approx.f64 	%fd37, %fd36;
	st.shared.f64 	[_ZZN8pygpukit3ops2nn18rmsnorm_f64_kernelEPKdS3_PdmmdE7inv_rms], %fd37;
$L__BB13_11:
	setp.le.u64 	%p28, %rd14, %rd27;
	bar.sync 	0;
	@%p28 bra 	$L__BB13_14;
	ld.shared.f64 	%fd8, [_ZZN8pygpukit3ops2nn18rmsnorm_f64_kernelEPKdS3_PdmmdE7inv_rms];
	mov.u32 	%r5, %ntid.x;
	cvta.to.global.u64 	%rd7, %rd12;
	cvta.to.global.u64 	%rd8, %rd13;
$L__BB13_13:
	shl.b64 	%rd20, %rd27, 3;
	add.s64 	%rd21, %rd3, %rd20;
	ld.global.nc.f64 	%fd38, [%rd21];
	mul.f64 	%fd39, %fd38, %fd8;
	add.s64 	%rd22, %rd7, %rd20;
	ld.global.nc.f64 	%fd40, [%rd22];
	mul.f64 	%fd41, %fd39, %fd40;
	add.s64 	%rd23, %rd27, %rd2;
	shl.b64 	%rd24, %rd23, 3;
	add.s64 	%rd25, %rd8, %rd24;
	st.global.f64 	[%rd25], %fd41;
	add.s32 	%r60, %r60, %r5;
	cvt.s64.s32 	%rd27, %r60;
	setp.gt.u64 	%p29, %rd14, %rd27;
	@%p29 bra 	$L__BB13_13;
$L__BB13_14:
	ret;

}
	// .globl	_ZN8pygpukit3ops2nn18rmsnorm_f16_kernelEPK6__halfS4_PS2_mmf
.visible .entry _ZN8pygpukit3ops2nn18rmsnorm_f16_kernelEPK6__halfS4_PS2_mmf(
	.param .u64 .ptr .align 1 _ZN8pygpukit3ops2nn18rmsnorm_f16_kernelEPK6__halfS4_PS2_mmf_param_0,
	.param .u64 .ptr .align 1 _ZN8pygpukit3ops2nn18rmsnorm_f16_kernelEPK6__halfS4_PS2_mmf_param_1,
	.param .u64 .ptr .align 1 _ZN8pygpukit3ops2nn18rmsnorm_f16_kernelEPK6__halfS4_PS2_mmf_param_2,
	.param .u64 _ZN8pygpukit3ops2nn18rmsnorm_f16_kernelEPK6__halfS4_PS2_mmf_param_3,
	.param .u64 _ZN8pygpukit3ops2nn18rmsnorm_f16_kernelEPK6__halfS4_PS2_mmf_param_4,
	.param .f32 _ZN8pygpukit3ops2nn18rmsnorm_f16_kernelEPK6__halfS4_PS2_mmf_param_5
)
{
	.reg .pred 	%p<20>;
	.reg .b16 	%rs<5>;
	.reg .b32 	%r<41>;
	.reg .b32 	%f<43>;
	.reg .b64 	%rd<28>;
	// demoted variable
	.shared .align 4 .b8 _ZZN8pygpukit3ops2nn18rmsnorm_f16_kernelEPK6__halfS4_PS2_mmfE10shared_sum[128];
	// demoted variable
	.shared .align 4 .f32 _ZZN8pygpukit3ops2nn18rmsnorm_f16_kernelEPK6__halfS4_PS2_mmfE7inv_rms;
	ld.param.u64 	%rd11, [_ZN8pygpukit3ops2nn18rmsnorm_f16_kernelEPK6__halfS4_PS2_mmf_param_0];
	ld.param.u64 	%rd12, [_ZN8pygpukit3ops2nn18rmsnorm_f16_kernelEPK6__halfS4_PS2_mmf_param_1];
	ld.param.u64 	%rd13, [_ZN8pygpukit3ops2nn18rmsnorm_f16_kernelEPK6__halfS4_PS2_mmf_param_2];
	ld.param.u64 	%rd15, [_ZN8pygpukit3ops2nn18rmsnorm_f16_kernelEPK6__halfS4_PS2_mmf_param_3];
	ld.param.u64 	%rd14, [_ZN8pygpukit3ops2nn18rmsnorm_f16_kernelEPK6__halfS4_PS2_mmf_param_4];
	ld.param.f32 	%f9, [_ZN8pygpukit3ops2nn18rmsnorm_f16_kernelEPK6__halfS4_PS2_mmf_param_5];
	mov.u32 	%r8, %ctaid.x;
	cvt.u64.u32 	%rd1, %r8;
	setp.le.u64 	%p1, %rd15, %rd1;
	@%p1 bra 	$L__BB14_14;
	cvta.to.global.u64 	%rd16, %rd11;
	mul.lo.s64 	%rd2, %rd14, %rd1;
	shl.b64 	%rd17, %rd2, 1;
	add.s64 	%rd3, %rd16, %rd17;
	mov.u32 	%r40, %tid.x;
	cvt.u64.u32 	%rd27, %r40;
	setp.le.u64 	%p2, %rd14, %rd27;
	mov.f32 	%f41, 0f00000000;
	@%p2 bra 	$L__BB14_4;
	mov.f32 	%f41, 0f00000000;
	mov.u32 	%r2, %ntid.x;
	mov.u64 	%rd26, %rd27;
	mov.u32 	%r39, %r40;
$L__BB14_3:
	shl.b64 	%rd18, %rd26, 1;
	add.s64 	%rd19, %rd3, %rd18;
	ld.global.nc.u16 	%rs1, [%rd19];
	// begin inline asm
	{  cvt.f32.f16 %f12, %rs1;}

	// end inline asm
	fma.rn.f32 	%f41, %f12, %f12, %f41;
	add.s32 	%r39, %r39, %r2;
	cvt.s64.s32 	%rd26, %r39;
	setp.gt.u64 	%p3, %rd14, %rd26;
	@%p3 bra 	$L__BB14_3;
$L__BB14_4:
	mov.b32 	%r9, %f41;
	shfl.sync.down.b32	%r10|%p4, %r9, 16, 31, -1;
	mov.b32 	%f13, %r10;
	add.f32 	%f14, %f41, %f13;
	mov.b32 	%r11, %f14;
	shfl.sync.down.b32	%r12|%p5, %r11, 8, 31, -1;
	mov.b32 	%f15, %r12;
	add.f32 	%f16, %f14, %f15;
	mov.b32 	%r13, %f16;
	shfl.sync.down.b32	%r14|%p6, %r13, 4, 31, -1;
	mov.b32 	%f17, %r14;
	add.f32 	%f18, %f16, %f17;
	mov.b32 	%r15, %f18;
	shfl.sync.down.b32	%r16|%p7, %r15, 2, 31, -1;
	mov.b32 	%f19, %r16;
	add.f32 	%f20, %f18, %f19;
	mov.b32 	%r17, %f20;
	shfl.sync.down.b32	%r18|%p8, %r17, 1, 31, -1;
	mov.b32 	%f21, %r18;
	add.f32 	%f4, %f20, %f21;
	and.b32  	%r19, %r40, 31;
	setp.ne.s32 	%p9, %r19, 0;
	@%p9 bra 	$L__BB14_6;
	shr.u32 	%r20, %r40, 3;
	mov.u32 	%r21, _ZZN8pygpukit3ops2nn18rmsnorm_f16_kernelEPK6__halfS4_PS2_mmfE10shared_sum;
	add.s32 	%r22, %r21, %r20;
	st.shared.f32 	[%r22], %f4;
$L__BB14_6:
	bar.sync 	0;
	setp.gt.u32 	%p10, %r40, 31;
	@%p10 bra 	$L__BB14_11;
	mov.u32 	%r23, %ntid.x;
	add.s32 	%r24, %r23, 31;
	shr.u32 	%r25, %r24, 5;
	setp.ge.u32 	%p11, %r40, %r25;
	mov.f32 	%f42, 0f00000000;
	@%p11 bra 	$L__BB14_9;
	shl.b32 	%r26, %r40, 2;
	mov.u32 	%r27, _ZZN8pygpukit3ops2nn18rmsnorm_f16_kernelEPK6__halfS4_PS2_mmfE10shared_sum;
	add.s32 	%r28, %r27, %r26;
	ld.shared.f32 	%f42, [%r28];
$L__BB14_9:
	mov.b32 	%r29, %f42;
	shfl.sync.down.b32	%r30|%p12, %r29, 16, 31, -1;
	mov.b32 	%f23, %r30;
	add.f32 	%f24, %f42, %f23;
	mov.b32 	%r31, %f24;
	shfl.sync.down.b32	%r32|%p13, %r31, 8, 31, -1;
	mov.b32 	%f25, %r32;
	add.f32 	%f26, %f24, %f25;
	mov.b32 	%r33, %f26;
	shfl.sync.down.b32	%r34|%p14, %r33, 4, 31, -1;
	mov.b32 	%f27, %r34;
	add.f32 	%f28, %f26, %f27;
	mov.b32 	%r35, %f28;
	shfl.sync.down.b32	%r36|%p15, %r35, 2, 31, -1;
	mov.b32 	%f29, %r36;
	add.f32 	%f30, %f28, %f29;
	mov.b32 	%r37, %f30;
	shfl.sync.down.b32	%r38|%p16, %r37, 1, 31, -1;
	mov.b32 	%f31, %r38;
	add.f32 	%f7, %f30, %f31;
	setp.ne.s32 	%p17, %r40, 0;
	@%p17 bra 	$L__BB14_11;
	cvt.rn.f32.u64 	%f32, %rd14;
	div.rn.f32 	%f33, %f7, %f32;
	add.f32 	%f34, %f9, %f33;
	rsqrt.approx.f32 	%f35, %f34;
	st.shared.f32 	[_ZZN8pygpukit3ops2nn18rmsnorm_f16_kernelEPK6__halfS4_PS2_mmfE7inv_rms], %f35;
$L__BB14_11:
	setp.le.u64 	%p18, %rd14, %rd27;
	bar.sync 	0;
	@%p18 bra 	$L__BB14_14;
	ld.shared.f32 	%f8, [_ZZN8pygpukit3ops2nn18rmsnorm_f16_kernelEPK6__halfS4_PS2_mmfE7inv_rms];
	mov.u32 	%r5, %ntid.x;
	cvta.to.global.u64 	%rd7, %rd12;
	cvta.to.global.u64 	%rd8, %rd13;
$L__BB14_13:
	shl.b64 	%rd20, %rd27, 1;
	add.s64 	%rd21, %rd3, %rd20;
	ld.global.nc.u16 	%rs2, [%rd21];
	// begin inline asm
	{  cvt.f32.f16 %f36, %rs2;}

	// end inline asm
	add.s64 	%rd22, %rd7, %rd20;
	ld.global.nc.u16 	%rs3, [%rd22];
	// begin inline asm
	{  cvt.f32.f16 %f37, %rs3;}

	// end inline asm
	mul.f32 	%f39, %f36, %f8;
	mul.f32 	%f38, %f37, %f39;
	// begin inline asm
	{  cvt.rn.f16.f32 %rs4, %f38;}

	// end inline asm
	add.s64 	%rd23, %rd27, %rd2;
	shl.b64 	%rd24, %rd23, 1;
	add.s64 	%rd25, %rd8, %rd24;
	st.global.u16 	[%rd25], %rs4;
	add.s32 	%r40, %r40, %r5;
	cvt.s64.s32 	%rd27, %r40;
	setp.gt.u64 	%p19, %rd14, %rd27;
	@%p19 bra 	$L__BB14_13;
$L__BB14_14:
	ret;

}
	// .globl	_ZN8pygpukit3ops2nn19rmsnorm_bf16_kernelEPK13__nv_bfloat16S4_PS2_mmf
.visible .entry _ZN8pygpukit3ops2nn19rmsnorm_bf16_kernelEPK13__nv_bfloat16S4_PS2_mmf(
	.param .u64 .ptr .align 1 _ZN8pygpukit3ops2nn19rmsnorm_bf16_kernelEPK13__nv_bfloat16S4_PS2_mmf_param_0,
	.param .u64 .ptr .align 1 _ZN8pygpukit3ops2nn19rmsnorm_bf16_kernelEPK13__nv_bfloat16S4_PS2_mmf_param_1,
	.param .u64 .ptr .align 1 _ZN8pygpukit3ops2nn19rmsnorm_bf16_kernelEPK13__nv_bfloat16S4_PS2_mmf_param_2,
	.param .u64 _ZN8pygpukit3ops2nn19rmsnorm_bf16_kernelEPK13__nv_bfloat16S4_PS2_mmf_param_3,
	.param .u64 _ZN8pygpukit3ops2nn19rmsnorm_bf16_kernelEPK13__nv_bfloat16S4_PS2_mmf_param_4,
	.param .f32 _ZN8pygpukit3ops2nn19rmsnorm_bf16_kernelEPK13__nv_bfloat16S4_PS2_mmf_param_5
)
{
	.reg .pred 	%p<20>;
	.reg .b16 	%rs<5>;
	.reg .b32 	%r<41>;
	.reg .b32 	%f<43>;
	.reg .b64 	%rd<28>;
	// demoted variable
	.shared .align 4 .b8 _ZZN8pygpukit3ops2nn19rmsnorm_bf16_kernelEPK13__nv_bfloat16S4_PS2_mmfE10shared_sum[128];
	// demoted variable
	.shared .align 4 .f32 _ZZN8pygpukit3ops2nn19rmsnorm_bf16_kernelEPK13__nv_bfloat16S4_PS2_mmfE7inv_rms;
	ld.param.u64 	%rd11, [_ZN8pygpukit3ops2nn19rmsnorm_bf16_kernelEPK13__nv_bfloat16S4_PS2_mmf_param_0];
	ld.param.u64 	%rd12, [_ZN8pygpukit3ops2nn19rmsnorm_bf16_kernelEPK13__nv_bfloat16S4_PS2_mmf_param_1];
	ld.param.u64 	%rd13, [_ZN8pygpukit3ops2nn19rmsnorm_bf16_kernelEPK13__nv_bfloat16S4_PS2_mmf_param_2];
	ld.param.u64 	%rd15, [_ZN8pygpukit3ops2nn19rmsnorm_bf16_kernelEPK13__nv_bfloat16S4_PS2_mmf_param_3];
	ld.param.u64 	%rd14, [_ZN8pygpukit3ops2nn19rmsnorm_bf16_kernelEPK13__nv_bfloat16S4_PS2_mmf_param_4];
	ld.param.f32 	%f9, [_ZN8pygpukit3ops2nn19rmsnorm_bf16_kernelEPK13__nv_bfloat16S4_PS2_mmf_param_5];
	mov.u32 	%r8, %ctaid.x;
	cvt.u64.u32 	%rd1, %r8;
	setp.le.u64 	%p1, %rd15, %rd1;
	@%p1 bra 	$L__BB15_14;
	cvta.to.global.u64 	%rd16, %rd11;
	mul.lo.s64 	%rd2, %rd14, %rd1;
	shl.b64 	%rd17, %rd2, 1;
	add.s64 	%rd3, %rd16, %rd17;
	mov.u32 	%r40, %tid.x;
	cvt.u64.u32 	%rd27, %r40;
	setp.le.u64 	%p2, %rd14, %rd27;
	mov.f32 	%f41, 0f00000000;
	@%p2 bra 	$L__BB15_4;
	mov.f32 	%f41, 0f00000000;
	mov.u32 	%r2, %ntid.x;
	mov.u64 	%rd26, %rd27;
	mov.u32 	%r39, %r40;
$L__BB15_3:
	shl.b64 	%rd18, %rd26, 1;
	add.s64 	%rd19, %rd3, %rd18;
	ld.global.nc.u16 	%rs1, [%rd19];
	// begin inline asm
	{ cvt.f32.bf16 %f12, %rs1;}

	// end inline asm
	fma.rn.f32 	%f41, %f12, %f12, %f41;
	add.s32 	%r39, %r39, %r2;
	cvt.s64.s32 	%rd26, %r39;
	setp.gt.u64 	%p3, %rd14, %rd26;
	@%p3 bra 	$L__BB15_3;
$L__BB15_4:
	mov.b32 	%r9, %f41;
	shfl.sync.down.b32	%r10|%p4, %r9, 16, 31, -1;
	mov.b32 	%f13, %r10;
	add.f32 	%f14, %f41, %f13;
	mov.b32 	%r11, %f14;
	shfl.sync.down.b32	%r12|%p5, %r11, 8, 31, -1;
	mov.b32 	%f15, %r12;
	add.f32 	%f16, %f14, %f15;
	mov.b32 	%r13, %f16;
	shfl.sync.down.b32	%r14|%p6, %r13, 4, 31, -1;
	mov.b32 	%f17, %r14;
	add.f32 	%f18, %f16, %f17;
	mov.b32 	%r15, %f18;
	shfl.sync.down.b32	%r16|%p7, %r15, 2, 31, -1;
	mov.b32 	%f19, %r16;
	add.f32 	%f20, %f18, %f19;
	mov.b32 	%r17, %f20;
	shfl.sync.down.b32	%r18|%p8, %r17, 1, 31, -1;
	mov.b32 	%f21, %r18;
	add.f32 	%f4, %f20, %f21;
	and.b32  	%r19, %r40, 31;
	setp.ne.s32 	%p9, %r19, 0;
	@%p9 bra 	$L__BB15_6;
	shr.u32 	%r20, %r40, 3;
	mov.u32 	%r21, _ZZN8pygpukit3ops2nn19rmsnorm_bf16_kernelEPK13__nv_bfloat16S4_PS2_mmfE10shared_sum;
	add.s32 	%r22, %r21, %r20;
	st.shared.f32 	[%r22], %f4;
$L__BB15_6:
	bar.sync 	0;
	setp.gt.u32 	%p10, %r40, 31;
	@%p10 bra 	$L__BB15_11;
	mov.u32 	%r23, %ntid.x;
	add.s32 	%r24, %r23, 31;
	shr.u32 	%r25, %r24, 5;
	setp.ge.u32 	%p11, %r40, %r25;
	mov.f32 	%f42, 0f00000000;
	@%p11 bra 	$L__BB15_9;
	shl.b32 	%r26, %r40, 2;
	mov.u32 	%r27, _ZZN8pygpukit3ops2nn19rmsnorm_bf16_kernelEPK13__nv_bfloat16S4_PS2_mmfE10shared_sum;
	add.s32 	%r28, %r27, %r26;
	ld.shared.f32 	%f42, [%r28];
$L__BB15_9:
	mov.b32 	%r29, %f42;
	shfl.sync.down.b32	%r30|%p12, %r29, 16, 31, -1;
	mov.b32 	%f23, %r30;
	add.f32 	%f24, %f42, %f23;
	mov.b32 	%r31, %f24;
	shfl.sync.down.b32	%r32|%p13, %r31, 8, 31, -1;
	mov.b32 	%f25, %r32;
	add.f32 	%f26, %f24, %f25;
	mov.b32 	%r33, %f26;
	shfl.sync.down.b32	%r34|%p14, %r33, 4, 31, -1;
	mov.b32 	%f27, %r34;
	add.f32 	%f28, %f26, %f27;
	mov.b32 	%r35, %f28;
	shfl.sync.down.b32	%r36|%p15, %r35, 2, 31, -1;
	mov.b32 	%f29, %r36;
	add.f32 	%f30, %f28, %f29;
	mov.b32 	%r37, %f30;
	shfl.sync.down.b32	%r38|%p16, %r37, 1, 31, -1;
	mov.b32 	%f31, %r38;
	add.f32 	%f7, %f30, %f31;
	setp.ne.s32 	%p17, %r40, 0;
	@%p17 bra 	$L__BB15_11;
	cvt.rn.f32.u64 	%f32, %rd14;
	div.rn.f32 	%f33, %f7, %f32;
	add.f32 	%f34, %f9, %f33;
	rsqrt.approx.f32 	%f35, %f34;
	st.shared.f32 	[_ZZN8pygpukit3ops2nn19rmsnorm_bf16_kernelEPK13__nv_bfloat16S4_PS2_mmfE7inv_rms], %f35;
$L__BB15_11:
	setp.le.u64 	%p18, %rd14, %rd27;
	bar.sync 	0;
	@%p18 bra 	$L__BB15_14;
	ld.shared.f32 	%f8, [_ZZN8pygpukit3ops2nn19rmsnorm_bf16_kernelEPK13__nv_bfloat16S4_PS2_mmfE7inv_rms];
	mov.u32 	%r5, %ntid.x;
	cvta.to.global.u64 	%rd7, %rd12;
	cvta.to.global.u64 	%rd8, %rd13;
$L__BB15_13:
	shl.b64 	%rd20, %rd27, 1;
	add.s64 	%rd21, %rd3, %rd20;
	ld.global.nc.u16 	%rs2, [%rd21];
	// begin inline asm
	{ cvt.f32.bf16 %f36, %rs2;}

	// end inline asm
	add.s64 	%rd22, %rd7, %rd20;
	ld.global.nc.u16 	%rs3, [%rd22];
	// begin inline asm
	{ cvt.f32.bf16 %f37, %rs3;}

	// end inline asm
	mul.f32 	%f39, %f36, %f8;
	mul.f32 	%f38, %f37, %f39;
	// begin inline asm
	{  cvt.rn.bf16.f32 %rs4, %f38;}

	// end inline asm
	add.s64 	%rd23, %rd27, %rd2;
	shl.b64 	%rd24, %rd23, 1;
	add.s64 	%rd25, %rd8, %rd24;
	st.global.u16 	[%rd25], %rs4;
	add.s32 	%r40, %r40, %r5;
	cvt.s64.s32 	%rd27, %r40;
	setp.gt.u64 	%p19, %rd14, %rd27;
	@%p19 bra 	$L__BB15_13;
$L__BB15_14:
	ret;

}
	// .globl	_ZN8pygpukit3ops2nn18softmax_f32_kernelEPKfPfmm
.visible .entry _ZN8pygpukit3ops2nn18softmax_f32_kernelEPKfPfmm(
	.param .u64 .ptr .align 1 _ZN8pygpukit3ops2nn18softmax_f32_kernelEPKfPfmm_param_0,
	.param .u64 .ptr .align 1 _ZN8pygpukit3ops2nn18softmax_f32_kernelEPKfPfmm_param_1,
	.param .u64 _ZN8pygpukit3ops2nn18softmax_f32_kernelEPKfPfmm_param_2,
	.param .u64 _ZN8pygpukit3ops2nn18softmax_f32_kernelEPKfPfmm_param_3
)
{
	.reg .pred 	%p<41>;
	.reg .b32 	%r<77>;
	.reg .b32 	%f<85>;
	.reg .b64 	%rd<29>;
	// demoted variable
	.shared .align 4 .b8 _ZZN8pygpukit3ops2nn18softmax_f32_kernelEPKfPfmmE10shared_max[128];
	// demoted variable
	.shared .align 4 .f32 _ZZN8pygpukit3ops2nn18softmax_f32_kernelEPKfPfmmE7row_max;
	// demoted variable
	.shared .align 4 .b8 _ZZN8pygpukit3ops2nn18softmax_f32_kernelEPKfPfmmE10shared_sum[128];
	// demoted variable
	.shared .align 4 .f32 _ZZN8pygpukit3ops2nn18softmax_f32_kernelEPKfPfmmE7row_sum;
	ld.param.u64 	%rd11, [_ZN8pygpukit3ops2nn18softmax_f32_kernelEPKfPfmm_param_0];
	ld.param.u64 	%rd12, [_ZN8pygpukit3ops2nn18softmax_f32_kernelEPKfPfmm_param_1];
	ld.param.u64 	%rd14, [_ZN8pygpukit3ops2nn18softmax_f32_kernelEPKfPfmm_param_2];
	ld.param.u64 	%rd13, [_ZN8pygpukit3ops2nn18softmax_f32_kernelEPKfPfmm_param_3];
	mov.u32 	%r13, %ctaid.x;
	cvt.u64.u32 	%rd1, %r13;
	setp.le.u64 	%p2, %rd14, %rd1;
	@%p2 bra 	$L__BB16_25;
	cvta.to.global.u64 	%rd15, %rd12;
	cvta.to.global.u64 	%rd16, %rd11;
	mul.lo.s64 	%rd17, %rd13, %rd1;
	shl.b64 	%rd18, %rd17, 2;
	add.s64 	%rd2, %rd16, %rd18;
	add.s64 	%rd3, %rd15, %rd18;
	mov.u32 	%r76, %tid.x;
	cvt.u64.u32 	%rd28, %r76;
	setp.le.u64 	%p3, %rd13, %rd28;
	mov.f32 	%f79, 0fFF800000;
	@%p3 bra 	$L__BB16_4;
	mov.f32 	%f79, 0fFF800000;
	mov.u32 	%r2, %ntid.x;
	mov.u64 	%rd26, %rd28;
	mov.u32 	%r74, %r76;
$L__BB16_3:
	shl.b64 	%rd19, %rd26, 2;
	add.s64 	%rd20, %rd2, %rd19;
	ld.global.nc.f32 	%f20, [%rd20];
	max.f32 	%f79, %f79, %f20;
	add.s32 	%r74, %r74, %r2;
	cvt.s64.s32 	%rd26, %r74;
	setp.gt.u64 	%p4, %rd13, %rd26;
	@%p4 bra 	$L__BB16_3;
$L__BB16_4:
	mov.b32 	%r14, %f79;
	shfl.sync.down.b32	%r15|%p5, %r14, 16, 31, -1;
	mov.b32 	%f21, %r15;
	max.f32 	%f22, %f79, %f21;
	mov.b32 	%r16, %f22;
	shfl.sync.down.b32	%r17|%p6, %r16, 8, 31, -1;
	mov.b32 	%f23, %r17;
	max.f32 	%f24, %f22, %f23;
	mov.b32 	%r18, %f24;
	shfl.sync.down.b32	%r19|%p7, %r18, 4, 31, -1;
	mov.b32 	%f25, %r19;
	max.f32 	%f26, %f24, %f25;
	mov.b32 	%r20, %f26;
	shfl.sync.down.b32	%r21|%p8, %r20, 2, 31, -1;
	mov.b32 	%f27, %r21;
	max.f32 	%f28, %f26, %f27;
	mov.b32 	%r22, %f28;
	shfl.sync.down.b32	%r23|%p9, %r22, 1, 31, -1;
	mov.b32 	%f29, %r23;
	max.f32 	%f4, %f28, %f29;
	and.b32  	%r5, %r76, 31;
	shr.u32 	%r6, %r76, 5;
	setp.ne.s32 	%p10, %r5, 0;
	@%p10 bra 	$L__BB16_6;
	shl.b32 	%r24, %r6, 2;
	mov.u32 	%r25, _ZZN8pygpukit3ops2nn18softmax_f32_kernelEPKfPfmmE10shared_max;
	add.s32 	%r26, %r25, %r24;
	st.shared.f32 	[%r26], %f4;
$L__BB16_6:
	bar.sync 	0;
	setp.gt.u32 	%p12, %r76, 31;
	mov.pred 	%p40, 0;
	@%p12 bra 	$L__BB16_11;
	mov.u32 	%r27, %ntid.x;
	add.s32 	%r28, %r27, 31;
	shr.u32 	%r29, %r28, 5;
	setp.ge.u32 	%p13, %r76, %r29;
	mov.f32 	%f80, 0fFF800000;
	@%p13 bra 	$L__BB16_9;
	shl.b32 	%r30, %r76, 2;
	mov.u32 	%r31, _ZZN8pygpukit3ops2nn18softmax_f32_kernelEPKfPfmmE10shared_max;
	add.s32 	%r32, %r31, %r30;
	ld.shared.f32 	%f80, [%r32];
$L__BB16_9:
	mov.b32 	%r33, %f80;
	shfl.sync.down.b32	%r34|%p15, %r33, 16, 31, -1;
	mov.b32 	%f31, %r34;
	max.f32 	%f32, %f80, %f31;
	mov.b32 	%r35, %f32;
	shfl.sync.down.b32	%r36|%p16, %r35, 8, 31, -1;
	mov.b32 	%f33, %r36;
	max.f32 	%f34, %f32, %f33;
	mov.b32 	%r37, %f34;
	shfl.sync.down.b32	%r38|%p17, %r37, 4, 31, -1;
	mov.b32 	%f35, %r38;
	max.f32 	%f36, %f34, %f35;
	mov.b32 	%r39, %f36;
	shfl.sync.down.b32	%r40|%p18, %r39, 2, 31, -1;
	mov.b32 	%f37, %r40;
	max.f32 	%f38, %f36, %f37;
	mov.b32 	%r41, %f38;
	shfl.sync.down.b32	%r42|%p19, %r41, 1, 31, -1;
	mov.b32 	%f39, %r42;
	max.f32 	%f7, %f38, %f39;
	setp.ne.s32 	%p20, %r76, 0;
	@%p20 bra 	$L__BB16_11;
	st.shared.f32 	[_ZZN8pygpukit3ops2nn18softmax_f32_kernelEPKfPfmmE7row_max], %f7;
	mov.pred 	%p40, -1;
$L__BB16_11:
	setp.le.u64 	%p22, %rd13, %rd28;
	bar.sync 	0;
	mov.f32 	%f82, 0f00000000;
	@%p22 bra 	$L__BB16_14;
	ld.shared.f32 	%f8, [_ZZN8pygpukit3ops2nn18softmax_f32_kernelEPKfPfmmE7row_max];
	mov.f32 	%f82, 0f00000000;
	mov.u32 	%r7, %ntid.x;
	mov.u64 	%rd27, %rd28;
	mov.u32 	%r75, %r76;
$L__BB16_13:
	shl.b64 	%rd21, %rd27, 2;
	add.s64 	%rd22, %rd2, %rd21;
	ld.global.nc.f32 	%f42, [%rd22];
	sub.f32 	%f43, %f42, %f8;
	fma.rn.f32 	%f44, %f43, 0f3BBB989D, 0f3F000000;
	cvt.sat.f32.f32 	%f45, %f44;
	mov.f32 	%f46, 0f4B400001;
	mov.f32 	%f47, 0f437C0000;
	fma.rm.f32 	%f48, %f45, %f47, %f46;
	add.f32 	%f49, %f48, 0fCB40007F;
	neg.f32 	%f50, %f49;
	fma.rn.f32 	%f51, %f43, 0f3FB8AA3B, %f50;
	fma.rn.f32 	%f52, %f43, 0f32A57060, %f51;
	mov.b32 	%r43, %f48;
	shl.b32 	%r44, %r43, 23;
	mov.b32 	%f53, %r44;
	ex2.approx.ftz.f32 	%f54, %f52;
	mul.f32 	%f55, %f54, %f53;
	add.s64 	%rd23, %rd3, %rd21;
	st.global.f32 	[%rd23], %f55;
	add.f32 	%f82, %f82, %f55;
	add.s32 	%r75, %r75, %r7;
	cvt.s64.s32 	%rd27, %r75;
	setp.gt.u64 	%p23, %rd13, %rd27;
	@%p23 bra 	$L__BB16_13;
$L__BB16_14:
	setp.ne.s32 	%p24, %r5, 0;
	mov.b32 	%r45, %f82;
	shfl.sync.down.b32	%r46|%p25, %r45, 16, 31, -1;
	mov.b32 	%f56, %r46;
	add.f32 	%f57, %f82, %f56;
	mov.b32 	%r47, %f57;
	shfl.sync.down.b32	%r48|%p26, %r47, 8, 31, -1;
	mov.b32 	%f58, %r48;
	add.f32 	%f59, %f57, %f58;
	mov.b32 	%r49, %f59;
	shfl.sync.down.b32	%r50|%p27, %r49, 4, 31, -1;
	mov.b32 	%f60, %r50;
	add.f32 	%f61, %f59, %f60;
	mov.b32 	%r51, %f61;
	shfl.sync.down.b32	%r52|%p28, %r51, 2, 31, -1;
	mov.b32 	%f62, %r52;
	add.f32 	%f63, %f61, %f62;
	mov.b32 	%r53, %f63;
	shfl.sync.down.b32	%r54|%p29, %r53, 1, 31, -1;
	mov.b32 	%f64, %r54;
	add.f32 	%f84, %f63, %f64;
	@%p24 bra 	$L__BB16_16;
	shl.b32 	%r55, %r6, 2;
	mov.u32 	%r56, _ZZN8pygpukit3ops2nn18softmax_f32_kernelEPKfPfmmE10shared_sum;
	add.s32 	%r57, %r56, %r55;
	st.shared.f32 	[%r57], %f84;
$L__BB16_16:
	setp.gt.u32 	%p30, %r76, 31;
	bar.sync 	0;
	@%p30 bra 	$L__BB16_20;
	mov.u32 	%r58, %ntid.x;
	add.s32 	%r59, %r58, 31;
	shr.u32 	%r60, %r59, 5;
	setp.ge.u32 	%p31, %r76, %r60;
	mov.f32 	%f83, 0f00000000;
	@%p31 bra 	$L__BB16_19;
	shl.b32 	%r61, %r76, 2;
	mov.u32 	%r62, _ZZN8pygpukit3ops2nn18softmax_f32_kernelEPKfPfmmE10shared_sum;
	add.s32 	%r63, %r62, %r61;
	ld.shared.f32 	%f83, [%r63];
$L__BB16_19:
	mov.b32 	%r64, %f83;
	shfl.sync.down.b32	%r65|%p32, %r64, 16, 31, -1;
	mov.b32 	%f66, %r65;
	add.f32 	%f67, %f83, %f66;
	mov.b32 	%r66, %f67;
	shfl.sync.down.b32	%r67|%p33, %r66, 8, 31, -1;
	mov.b32 	%f68, %r67;
	add.f32 	%f69, %f67, %f68;
	mov.b32 	%r68, %f69;
	shfl.sync.down.b32	%r69|%p34, %r68, 4, 31, -1;
	mov.b32 	%f70, %r69;
	add.f32 	%f71, %f69, %f70;
	mov.b32 	%r70, %f71;
	shfl.sync.down.b32	%r71|%p35, %r70, 2, 31, -1;
	mov.b32 	%f72, %r71;
	add.f32 	%f73, %f71, %f72;
	mov.b32 	%r72, %f73;
	shfl.sync.down.b32	%r73|%p36, %r72, 1, 31, -1;
	mov.b32 	%f74, %r73;
	add.f32 	%f84, %f73, %f74;
$L__BB16_20:
	not.pred 	%p37, %p40;
	@%p37 bra 	$L__BB16_22;
	st.shared.f32 	[_ZZN8pygpukit3ops2nn18softmax_f32_kernelEPKfPfmmE7row_sum], %f84;
$L__BB16_22:
	setp.le.u64 	%p38, %rd13, %rd28;
	bar.sync 	0;
	@%p38 bra 	$L__BB16_25;
	ld.shared.f32 	%f75, [_ZZN8pygpukit3ops2nn18softmax_f32_kernelEPKfPfmmE7row_sum];
	mov.u32 	%r10, %ntid.x;
	rcp.rn.f32 	%f17, %f75;
$L__BB16_24:
	shl.b64 	%rd24, %rd28, 2;
	add.s64 	%rd25, %rd3, %rd24;
	ld.global.f32 	%f76, [%rd25];
	mul.f32 	%f77, %f17, %f76;
	st.global.f32 	[%rd25], %f77;
	add.s32 	%r76, %r76, %r10;
	cvt.s64.s32 	%rd28, %r76;
	setp.gt.u64 	%p39, %rd13, %rd28;
	@%p39 bra 	$L__BB16_24;
$L__BB16_25:
	ret;

}
	// .globl	_ZN8pygpukit3ops2nn18softmax_f64_kernelEPKdPdmm
.visible .entry _ZN8pygpukit3ops2nn18softmax_f64_kernelEPKdPdmm(
	.param .u64 .ptr .align 1 _ZN8pygpukit3ops2nn18softmax_f64_kernelEPKdPdmm_param_0,
	.param .u64 .ptr .align 1 _ZN8pygpukit3ops2nn18softmax_f64_kernelEPKdPdmm_param_1,
	.param .u64 _ZN8pygpukit3ops2nn18softmax_f64_kernelEPKdPdmm_param_2,
	.param .u64 _ZN8pygpukit3ops2nn18softmax_f64_kernelEPKdPdmm_param_3
)
{
	.reg .pred 	%p<64>;
	.reg .b32 	%r<130>;
	.reg .b32 	%f<3>;
	.reg .b64 	%rd<30>;
	.reg .b64 	%fd<101>;
	// demoted variable
	.shared .align 8 .b8 _ZZN8pygpukit3ops2nn18softmax_f64_kernelEPKdPdmmE10shared_max[256];
	// demoted variable
	.shared .align 8 .f64 _ZZN8pygpukit3ops2nn18softmax_f64_kernelEPKdPdmmE7row_max;
	// demoted variable
	.shared .align 8 .b8 _ZZN8pygpukit3ops2nn18softmax_f64_kernelEPKdPdmmE10shared_sum[256];
	// demoted variable
	.shared .align 8 .f64 _ZZN8pygpukit3ops2nn18softmax_f64_kernelEPKdPdmmE7row_sum;
	ld.param.u64 	%rd11, [_ZN8pygpukit3ops2nn18softmax_f64_kernelEPKdPdmm_param_0];
	ld.param.u64 	%rd12, [_ZN8pygpukit3ops2nn18softmax_f64_kernelEPKdPdmm_param_1];
	ld.param.u64 	%rd14, [_ZN8pygpukit3ops2nn18softmax_f64_kernelEPKdPdmm_param_2];
	ld.param.u64 	%rd13, [_ZN8pygpukit3ops2nn18softmax_f64_kernelEPKdPdmm_param_3];
	mov.u32 	%r16, %ctaid.x;
	cvt.u64.u32 	%rd1, %r16;
	setp.le.u64 	%p2, %rd14, %rd1;
	@%p2 bra 	$L__BB17_28;
	cvta.to.global.u64 	%rd15, %rd12;
	cvta.to.global.u64 	%rd16, %rd11;
	mul.lo.s64 	%rd17, %rd13, %rd1;
	shl.b64 	%rd18, %rd17, 3;
	add.s64 	%rd2, %rd16, %rd18;
	add.s64 	%rd3, %rd15, %rd18;
	mov.u32 	%r129, %tid.x;
	cvt.u64.u32 	%rd29, %r129;
	setp.le.u64 	%p3, %rd13, %rd29;
	mov.f64 	%fd94, 0dFFF0000000000000;
	@%p3 bra 	$L__BB17_4;
	mov.f64 	%fd94, 0dFFF0000000000000;
	mov.u32 	%r2, %ntid.x;
	mov.u64 	%rd27, %rd29;
	mov.u32 	%r127, %r129;
$L__BB17_3:
	shl.b64 	%rd19, %rd27, 3;
	add.s64 	%rd20, %rd2, %rd19;
	ld.global.nc.f64 	%fd25, [%rd20];
	max.f64 	%fd94, %fd94, %fd25;
	add.s32 	%r127, %r127, %r2;
	cvt.s64.s32 	%rd27, %r127;
	setp.gt.u64 	%p4, %rd13, %rd27;
	@%p4 bra 	$L__BB17_3;
$L__BB17_4:
	// begin inline asm
	mov.b64 {%r17,%r18}, %fd94;
	// end inline asm
	shfl.sync.down.b32	%r20|%p5, %r18, 16, 31, -1;
	shfl.sync.down.b32	%r19|%p6, %r17, 16, 31, -1;
	// begin inline asm
	mov.b64 %fd27, {%r19,%r20};
	// end inline asm
	max.f64 	%fd28, %fd94, %fd27;
	// begin inline asm
	mov.b64 {%r21,%r22}, %fd28;
	// end inline asm
	shfl.sync.down.b32	%r24|%p7, %r22, 8, 31, -1;
	shfl.sync.down.b32	%r23|%p8, %r21, 8, 31, -1;
	// begin inline asm
	mov.b64 %fd29, {%r23,%r24};
	// end inline asm
	max.f64 	%fd30, %fd28, %fd29;
	// begin inline asm
	mov.b64 {%r25,%r26}, %fd30;
	// end inline asm
	shfl.sync.down.b32	%r28|%p9, %r26, 4, 31, -1;
	shfl.sync.down.b32	%r27|%p10, %r25, 4, 31, -1;
	// begin inline asm
	mov.b64 %fd31, {%r27,%r28};
	// end inline asm
	max.f64 	%fd32, %fd30, %fd31;
	// begin inline asm
	mov.b64 {%r29,%r30}, %fd32;
	// end inline asm
	shfl.sync.down.b32	%r32|%p11, %r30, 2, 31, -1;
	shfl.sync.down.b32	%r31|%p12, %r29, 2, 31, -1;
	// begin inline asm
	mov.b64 %fd33, {%r31,%r32};
	// end inline asm
	max.f64 	%fd34, %fd32, %fd33;
	// begin inline asm
	mov.b64 {%r33,%r34}, %fd34;
	// end inline asm
	shfl.sync.down.b32	%r36|%p13, %r34, 1, 31, -1;
	shfl.sync.down.b32	%r35|%p14, %r33, 1, 31, -1;
	// begin inline asm
	mov.b64 %fd35, {%r35,%r36};
	// end inline asm
	max.f64 	%fd4, %fd34, %fd35;
	and.b32  	%r5, %r129, 31;
	shr.u32 	%r6, %r129, 5;
	setp.ne.s32 	%p15, %r5, 0;
	@%p15 bra 	$L__BB17_6;
	shl.b32 	%r37, %r6, 3;
	mov.u32 	%r38, _ZZN8pygpukit3ops2nn18softmax_f64_kernelEPKdPdmmE10shared_max;
	add.s32 	%r39, %r38, %r37;
	st.shared.f64 	[%r39], %fd4;
$L__BB17_6:
	bar.sync 	0;
	setp.gt.u32 	%p17, %r129, 31;
	mov.pred 	%p63, 0;
	@%p17 bra 	$L__BB17_11;
	mov.u32 	%r40, %ntid.x;
	add.s32 	%r41, %r40, 31;
	shr.u32 	%r42, %r41, 5;
	setp.ge.u32 	%p18, %r129, %r42;
	mov.f64 	%fd95, 0dFFF0000000000000;
	@%p18 bra 	$L__BB17_9;
	shl.b32 	%r43, %r129, 3;
	mov.u32 	%r44, _ZZN8pygpukit3ops2nn18softmax_f64_kernelEPKdPdmmE10shared_max;
	add.s32 	%r45, %r44, %r43;
	ld.shared.f64 	%fd95, [%r45];
$L__BB17_9:
	// begin inline asm
	mov.b64 {%r46,%r47}, %fd95;
	// end inline asm
	shfl.sync.down.b32	%r49|%p20, %r47, 16, 31, -1;
	shfl.sync.down.b32	%r48|%p21, %r46, 16, 31, -1;
	// begin inline asm
	mov.b64 %fd38, {%r48,%r49};
	// end inline asm
	max.f64 	%fd39, %fd95, %fd38;
	// begin inline asm
	mov.b64 {%r50,%r51}, %fd39;
	// end inline asm
	shfl.sync.down.b32	%r53|%p22, %r51, 8, 31, -1;
	shfl.sync.down.b32	%r52|%p23, %r50, 8, 31, -1;
	// begin inline asm
	mov.b64 %fd40, {%r52,%r53};
	// end inline asm
	max.f64 	%fd41, %fd39, %fd40;
	// begin inline asm
	mov.b64 {%r54,%r55}, %fd41;
	// end inline asm
	shfl.sync.down.b32	%r57|%p24, %r55, 4, 31, -1;
	shfl.sync.down.b32	%r56|%p25, %r54, 4, 31, -1;
	// begin inline asm
	mov.b64 %fd42, {%r56,%r57};
	// end inline asm
	max.f64 	%fd43, %fd41, %fd42;
	// begin inline asm
	mov.b64 {%r58,%r59}, %fd43;
	// end inline asm
	shfl.sync.down.b32	%r61|%p26, %r59, 2, 31, -1;
	shfl.sync.down.b32	%r60|%p27, %r58, 2, 31, -1;
	// begin inline asm
	mov.b64 %fd44, {%r60,%r61};
	// end inline asm
	max.f64 	%fd45, %fd43, %fd44;
	// begin inline asm
	mov.b64 {%r62,%r63}, %fd45;
	// end inline asm
	shfl.sync.down.b32	%r65|%p28, %r63, 1, 31, -1;
	shfl.sync.down.b32	%r64|%p29, %r62, 1, 31, -1;
	// begin inline asm
	mov.b64 %fd46, {%r64,%r65};
	// end inline asm
	max.f64 	%fd7, %fd45, %fd46;
	setp.ne.s32 	%p30, %r129, 0;
	@%p30 bra 	$L__BB17_11;
	st.shared.f64 	[_ZZN8pygpukit3ops2nn18softmax_f64_kernelEPKdPdmmE7row_max], %fd7;
	mov.pred 	%p63, -1;
$L__BB17_11:
	setp.le.u64 	%p32, %rd13, %rd29;
	bar.sync 	0;
	mov.f64 	%fd98, 0d0000000000000000;
	@%p32 bra 	$L__BB17_17;
	ld.shared.f64 	%fd8, [_ZZN8pygpukit3ops2nn18softmax_f64_kernelEPKdPdmmE7row_max];
	mov.f64 	%fd98, 0d0000000000000000;
	mov.u32 	%r7, %ntid.x;
	mov.u64 	%rd28, %rd29;
	mov.u32 	%r128, %r129;
$L__BB17_13:
	shl.b64 	%rd21, %rd28, 3;
	add.s64 	%rd22, %rd2, %rd21;
	ld.global.nc.f64 	%fd49, [%rd22];
	sub.f64 	%fd10, %fd49, %fd8;
	fma.rn.f64 	%fd50, %fd10, 0d3FF71547652B82FE, 0d4338000000000000;
	{
	.reg .b32 %temp; 
	mov.b64 	{%r9, %temp}, %fd50;
	}
	mov.f64 	%fd51, 0dC338000000000000;
	add.rn.f64 	%fd52, %fd50, %fd51;
	fma.rn.f64 	%fd53, %fd52, 0dBFE62E42FEFA39EF, %fd10;
	fma.rn.f64 	%fd54, %fd52, 0dBC7ABC9E3B39803F, %fd53;
	fma.rn.f64 	%fd55, %fd54, 0d3E5ADE1569CE2BDF, 0d3E928AF3FCA213EA;
	fma.rn.f64 	%fd56, %fd55, %fd54, 0d3EC71DEE62401315;
	fma.rn.f64 	%fd57, %fd56, %fd54, 0d3EFA01997C89EB71;
	fma.rn.f64 	%fd58, %fd57, %fd54, 0d3F2A01A014761F65;
	fma.rn.f64 	%fd59, %fd58, %fd54, 0d3F56C16C1852B7AF;
	fma.rn.f64 	%fd60, %fd59, %fd54, 0d3F81111111122322;
	fma.rn.f64 	%fd61, %fd60, %fd54, 0d3FA55555555502A1;
	fma.rn.f64 	%fd62, %fd61, %fd54, 0d3FC5555555555511;
	fma.rn.f64 	%fd63, %fd62, %fd54, 0d3FE000000000000B;
	fma.rn.f64 	%fd64, %fd63, %fd54, 0d3FF0000000000000;
	fma.rn.f64 	%fd65, %fd64, %fd54, 0d3FF0000000000000;
	{
	.reg .b32 %temp; 
	mov.b64 	{%r10, %temp}, %fd65;
	}
	{
	.reg .b32 %temp; 
	mov.b64 	{%temp, %r11}, %fd65;
	}
	shl.b32 	%r66, %r9, 20;
	add.s32 	%r67, %r66, %r11;
	mov.b64 	%fd97, {%r10, %r67};
	{
	.reg .b32 %temp; 
	mov.b64 	{%temp, %r68}, %fd10;
	}
	mov.b32 	%f2, %r68;
	abs.f32 	%f1, %f2;
	setp.lt.f32 	%p33, %f1, 0f4086232B;
	@%p33 bra 	$L__BB17_16;
	setp.lt.f64 	%p34, %fd10, 0d0000000000000000;
	add.f64 	%fd66, %fd10, 0d7FF0000000000000;
	selp.f64 	%fd97, 0d0000000000000000, %fd66, %p34;
	setp.geu.f32 	%p35, %f1, 0f40874800;
	@%p35 bra 	$L__BB17_16;
	shr.u32 	%r69, %r9, 31;
	add.s32 	%r70, %r9, %r69;
	shr.s32 	%r71, %r70, 1;
	shl.b32 	%r72, %r71, 20;
	add.s32 	%r73, %r11, %r72;
	mov.b64 	%fd67, {%r10, %r73};
	sub.s32 	%r74, %r9, %r71;
	shl.b32 	%r75, %r74, 20;
	add.s32 	%r76, %r75, 1072693248;
	mov.b32 	%r77, 0;
	mov.b64 	%fd68, {%r77, %r76};
	mul.f64 	%fd97, %fd68, %fd67;
$L__BB17_16:
	add.s64 	%rd24, %rd3, %rd21;
	st.global.f64 	[%rd24], %fd97;
	add.f64 	%fd98, %fd98, %fd97;
	add.s32 	%r128, %r128, %r7;
	cvt.s64.s32 	%rd28, %r128;
	setp.gt.u64 	%p36, %rd13, %rd28;
	@%p36 bra 	$L__BB17_13;
$L__BB17_17:
	setp.ne.s32 	%p37, %r5, 0;
	// begin inline asm
	mov.b64 {%r78,%r79}, %fd98;
	// end inline asm
	shfl.sync.down.b32	%r81|%p38, %r79, 16, 31, -1;
	shfl.sync.down.b32	%r80|%p39, %r78, 16, 31, -1;
	// begin inline asm
	mov.b64 %fd70, {%r80,%r81};
	// end inline asm
	add.f64 	%fd71, %fd98, %fd70;
	// begin inline asm
	mov.b64 {%r82,%r83}, %fd71;
	// end inline asm
	shfl.sync.down.b32	%r85|%p40, %r83, 8, 31, -1;
	shfl.sync.down.b32	%r84|%p41, %r82, 8, 31, -1;
	// begin inline asm
	mov.b64 %fd72, {%r84,%r85};
	// end inline asm
	add.f64 	%fd73, %fd71, %fd72;
	// begin inline asm
	mov.b64 {%r86,%r87}, %fd73;
	// end inline asm
	shfl.sync.down.b32	%r89|%p42, %r87, 4, 31, -1;
	shfl.sync.down.b32	%r88|%p43, %r86, 4, 31, -1;
	// begin inline asm
	mov.b64 %fd74, {%r88,%r89};
	// end inline asm
	add.f64 	%fd75, %fd73, %fd74;
	// begin inline asm
	mov.b64 {%r90,%r91}, %fd75;
	// end inline asm
	shfl.sync.down.b32	%r93|%p44, %r91, 2, 31, -1;
	shfl.sync.down.b32	%r92|%p45, %r90, 2, 31, -1;
	// begin inline asm
	mov.b64 %fd76, {%r92,%r93};
	// end inline asm
	add.f64 	%fd77, %fd75, %fd76;
	// begin inline asm
	mov.b64 {%r94,%r95}, %fd77;
	// end inline asm
	shfl.sync.down.b32	%r97|%p46, %r95, 1, 31, -1;
	shfl.sync.down.b32	%r96|%p47, %r94, 1, 31, -1;
	// begin inline asm
	mov.b64 %fd78, {%r96,%r97};
	// end inline asm
	add.f64 	%fd100, %fd77, %fd78;
	@%p37 bra 	$L__BB17_19;
	shl.b32 	%r98, %r6, 3;
	mov.u32 	%r99, _ZZN8pygpukit3ops2nn18softmax_f64_kernelEPKdPdmmE10shared_sum;
	add.s32 	%r100, %r99, %r98;
	st.shared.f64 	[%r100], %fd100;
$L__BB17_19:
	setp.gt.u32 	%p48, %r129, 31;
	bar.sync 	0;
	@%p48 bra 	$L__BB17_23;
	mov.u32 	%r101, %ntid.x;
	add.s32 	%r102, %r101, 31;
	shr.u32 	%r103, %r102, 5;
	setp.ge.u32 	%p49, %r129, %r103;
	mov.f64 	%fd99, 0d0000000000000000;
	@%p49 bra 	$L__BB17_22;
	shl.b32 	%r104, %r129, 3;
	mov.u32 	%r105, _ZZN8pygpukit3ops2nn18softmax_f64_kernelEPKdPdmmE10shared_sum;
	add.s32 	%r106, %r105, %r104;
	ld.shared.f64 	%fd99, [%r106];
$L__BB17_22:
	// begin inline asm
	mov.b64 {%r107,%r108}, %fd99;
	// end inline asm
	shfl.sync.down.b32	%r110|%p50, %r108, 16, 31, -1;
	shfl.sync.down.b32	%r109|%p51, %r107, 16, 31, -1;
	// begin inline asm
	mov.b64 %fd81, {%r109,%r110};
	// end inline asm
	add.f64 	%fd82, %fd99, %fd81;
	// begin inline asm
	mov.b64 {%r111,%r112}, %fd82;
	// end inline asm
	shfl.sync.down.b32	%r114|%p52, %r112, 8, 31, -1;
	shfl.sync.down.b32	%r113|%p53, %r111, 8, 31, -1;
	// begin inline asm
	mov.b64 %fd83, {%r113,%r114};
	// end inline asm
	add.f64 	%fd84, %fd82, %fd83;
	// begin inline asm
	mov.b64 {%r115,%r116}, %fd84;
	// end inline asm
	shfl.sync.down.b32	%r118|%p54, %r116, 4, 31, -1;
	shfl.sync.down.b32	%r117|%p55, %r115, 4, 31, -1;
	// begin inline asm
	mov.b64 %fd85, {%r117,%r118};
	// end inline asm
	add.f64 	%fd86, %fd84, %fd85;
	// begin inline asm
	mov.b64 {%r119,%r120}, %fd86;
	// end inline asm
	shfl.sync.down.b32	%r122|%p56, %r120, 2, 31, -1;
	shfl.sync.down.b32	%r121|%p57, %r119, 2, 31, -1;
	// begin inline asm
	mov.b64 %fd87, {%r121,%r122};
	// end inline asm
	add.f64 	%fd88, %fd86, %fd87;
	// begin inline asm
	mov.b64 {%r123,%r124}, %fd88;
	// end inline asm
	shfl.sync.down.b32	%r126|%p58, %r124, 1, 31, -1;
	shfl.sync.down.b32	%r125|%p59, %r123, 1, 31, -1;
	// begin inline asm
	mov.b64 %fd89, {%r125,%r126};
	// end inline asm
	add.f64 	%fd100, %fd88, %fd89;
$L__BB17_23:
	not.pred 	%p60, %p63;
	@%p60 bra 	$L__BB17_25;
	st.shared.f64 	[_ZZN8pygpukit3ops2nn18softmax_f64_kernelEPKdPdmmE7row_sum], %fd100;
$L__BB17_25:
	setp.le.u64 	%p61, %rd13, %rd29;
	bar.sync 	0;
	@%p61 bra 	$L__BB17_28;
	ld.shared.f64 	%fd90, [_ZZN8pygpukit3ops2nn18softmax_f64_kernelEPKdPdmmE7row_sum];
	mov.u32 	%r13, %ntid.x;
	rcp.rn.f64 	%fd22, %fd90;
$L__BB17_27:
	shl.b64 	%rd25, %rd29, 3;
	add.s64 	%rd26, %rd3, %rd25;
	ld.global.f64 	%fd91, [%rd26];
	mul.f64 	%fd92, %fd22, %fd91;
	st.global.f64 	[%rd26], %fd92;
	add.s32 	%r129, %r129, %r13;
	cvt.s64.s32 	%rd29, %r129;
	setp.gt.u64 	%p62, %rd13, %rd29;
	@%p62 bra 	$L__BB17_27;
$L__BB17_28:
	ret;

}
	// .globl	_ZN8pygpukit3ops2nn18softmax_f16_kernelEPK6__halfPS2_mm
.visible .entry _ZN8pygpukit3ops2nn18softmax_f16_kernelEPK6__halfPS2_mm(
	.param .u64 .ptr .align 1 _ZN8pygpukit3ops2nn18softmax_f16_kernelEPK6__halfPS2_mm_param_0,
	.param .u64 .ptr .align 1 _ZN8pygpukit3ops2nn18softmax_f16_kernelEPK6__halfPS2_mm_param_1,
	.param .u64 _ZN8pygpukit3ops2nn18softmax_f16_kernelEPK6__halfPS2_mm_param_2,
	.param .u64 _ZN8pygpukit3ops2nn18softmax_f16_kernelEPK6__halfPS2_mm_param_3
)
{
	.reg .pred 	%p<41>;
	.reg .b16 	%rs<6>;
	.reg .b32 	%r<77>;
	.reg .b32 	%f<85>;
	.reg .b64 	%rd<29>;
	// demoted variable
	.shared .align 4 .b8 _ZZN8pygpukit3ops2nn18softmax_f16_kernelEPK6__halfPS2_mmE10shared_max[128];
	// demoted variable
	.shared .align 4 .f32 _ZZN8pygpukit3ops2nn18softmax_f16_kernelEPK6__halfPS2_mmE7row_max;
	// demoted variable
	.shared .align 4 .b8 _ZZN8pygpukit3ops2nn18softmax_f16_kernelEPK6__halfPS2_mmE10shared_sum[128];
	// demoted variable
	.shared .align 4 .f32 _ZZN8pygpukit3ops2nn18softmax_f16_kernelEPK6__halfPS2_mmE7row_sum;
	ld.param.u64 	%rd11, [_ZN8pygpukit3ops2nn18softmax_f16_kernelEPK6__halfPS2_mm_param_0];
	ld.param.u64 	%rd12, [_ZN8pygpukit3ops2nn18softmax_f16_kernelEPK6__halfPS2_mm_param_1];
	ld.param.u64 	%rd14, [_ZN8pygpukit3ops2nn18softmax_f16_kernelEPK6__halfPS2_mm_param_2];
	ld.param.u64 	%rd13, [_ZN8pygpukit3ops2nn18softmax_f16_kernelEPK6__halfPS2_mm_param_3];
	mov.u32 	%r13, %ctaid.x;
	cvt.u64.u32 	%rd1, %r13;
	setp.le.u64 	%p2, %rd14, %rd1;
	@%p2 bra 	$L__BB18_25;
	cvta.to.global.u64 	%rd15, %rd12;
	cvta.to.global.u64 	%rd16, %rd11;
	mul.lo.s64 	%rd17, %rd13, %rd1;
	shl.b64 	%rd18, %rd17, 1;
	add.s64 	%rd2, %rd16, %rd18;
	add.s64 	%rd3, %rd15, %rd18;
	mov.u32 	%r76, %tid.x;
	cvt.u64.u32 	%rd28, %r76;
	setp.le.u64 	%p3, %rd13, %rd28;
	mov.f32 	%f79, 0fFF800000;
	@%p3 bra 	$L__BB18_4;
	mov.f32 	%f79, 0fFF800000;
	mov.u32 	%r2, %ntid.x;
	mov.u64 	%rd26, %rd28;
	mov.u32 	%r74, %r76;
$L__BB18_3:
	shl.b64 	%rd19, %rd26, 1;
	add.s64 	%rd20, %rd2, %rd19;
	ld.global.nc.u16 	%rs1, [%rd20];
	// begin inline asm
	{  cvt.f32.f16 %f20, %rs1;}

	// end inline asm
	max.f32 	%f79, %f79, %f20;
	add.s32 	%r74, %r74, %r2;
	cvt.s64.s32 	%rd26, %r74;
	setp.gt.u64 	%p4, %rd13, %rd26;
	@%p4 bra 	$L__BB18_3;
$L__BB18_4:
	mov.b32 	%r14, %f79;
	shfl.sync.down.b32	%r15|%p5, %r14, 16, 31, -1;
	mov.b32 	%f21, %r15;
	max.f32 	%f22, %f79, %f21;
	mov.b32 	%r16, %f22;
	shfl.sync.down.b32	%r17|%p6, %r16, 8, 31, -1;
	mov.b32 	%f23, %r17;
	max.f32 	%f24, %f22, %f23;
	mov.b32 	%r18, %f24;
	shfl.sync.down.b32	%r19|%p7, %r18, 4, 31, -1;
	mov.b32 	%f25, %r19;
	max.f32 	%f26, %f24, %f25;
	mov.b32 	%r20, %f26;
	shfl.sync.down.b32	%r21|%p8, %r20, 2, 31, -1;
	mov.b32 	%f27, %r21;
	max.f32 	%f28, %f26, %f27;
	mov.b32 	%r22, %f28;
	shfl.sync.down.b32	%r23|%p9, %r22, 1, 31, -1;
	mov.b32 	%f29, %r23;
	max.f32 	%f4, %f28, %f29;
	and.b32  	%r5, %r76, 31;
	shr.u32 	%r6, %r76, 5;
	setp.ne.s32 	%p10, %r5, 0;
	@%p10 bra 	$L__BB18_6;
	shl.b32 	%r24, %r6, 2;
	mov.u32 	%r25, _ZZN8pygpukit3ops2nn18softmax_f16_kernelEPK6__halfPS2_mmE10shared_max;
	add.s32 	%r26, %r25, %r24;
	st.shared.f32 	[%r26], %f4;
$L__BB18_6:
	bar.sync 	0;
	setp.gt.u32 	%p12, %r76, 31;
	mov.pred 	%p40, 0;
	@%p12 bra 	$L__BB18_11;
	mov.u32 	%r27, %ntid.x;
	add.s32 	%r28, %r27, 31;
	shr.u32 	%r29, %r28, 5;
	setp.ge.u32 	%p13, %r76, %r29;
	mov.f32 	%f80, 0fFF800000;
	@%p13 bra 	$L__BB18_9;
	shl.b32 	%r30, %r76, 2;
	mov.u32 	%r31, _ZZN8pygpukit3ops2nn18softmax_f16_kernelEPK6__halfPS2_mmE10shared_max;
	add.s32 	%r32, %r31, %r30;
	ld.shared.f32 	%f80, [%r32];
$L__BB18_9:
	mov.b32 	%r33, %f80;
	shfl.sync.down.b32	%r34|%p15, %r33, 16, 31, -1;
	mov.b32 	%f31, %r34;
	max.f32 	%f32, %f80, %f31;
	mov.b32 	%r35, %f32;
	shfl.sync.down.b32	%r36|%p16, %r35, 8, 31, -1;
	mov.b32 	%f33, %r36;
	max.f32 	%f34, %f32, %f33;
	mov.b32 	%r37, %f34;
	shfl.sync.down.b32	%r38|%p17, %r37, 4, 31, -1;
	mov.b32 	%f35, %r38;
	max.f32 	%f36, %f34, %f35;
	mov.b32 	%r39, %f36;
	shfl.sync.down.b32	%r40|%p18, %r39, 2, 31, -1;
	mov.b32 	%f37, %r40;
	max.f32 	%f38, %f36, %f37;
	mov.b32 	%r41, %f38;
	shfl.sync.down.b32	%r42|%p19, %r41, 1, 31, -1;
	mov.b32 	%f39, %r42;
	max.f32 	%f7, %f38, %f39;
	setp.ne.s32 	%p20, %r76, 0;
	@%p20 bra 	$L__BB18_11;
	st.shared.f32 	[_ZZN8pygpukit3ops2nn18softmax_f16_kernelEPK6__halfPS2_mmE7row_max], %f7;
	mov.pred 	%p40, -1;
$L__BB18_11:
	setp.le.u64 	%p22, %rd13, %rd28;
	bar.sync 	0;
	mov.f32 	%f82, 0f00000000;
	@%p22 bra 	$L__BB18_14;
	ld.shared.f32 	%f8, [_ZZN8pygpukit3ops2nn18softmax_f16_kernelEPK6__halfPS2_mmE7row_max];
	mov.f32 	%f82, 0f00000000;
	mov.u32 	%r7, %ntid.x;
	mov.u64 	%rd27, %rd28;
	mov.u32 	%r75, %r76;
$L__BB18_13:
	shl.b64 	%rd21, %rd27, 1;
	add.s64 	%rd22, %rd2, %rd21;
	ld.global.nc.u16 	%rs2, [%rd22];
	// begin inline asm
	{  cvt.f32.f16 %f42, %rs2;}

	// end inline asm
	sub.f32 	%f44, %f42, %f8;
	fma.rn.f32 	%f45, %f44, 0f3BBB989D, 0f3F000000;
	cvt.sat.f32.f32 	%f46, %f45;
	mov.f32 	%f47, 0f4B400001;
	mov.f32 	%f48, 0f437C0000;
	fma.rm.f32 	%f49, %f46, %f48, %f47;
	add.f32 	%f50, %f49, 0fCB40007F;
	neg.f32 	%f51, %f50;
	fma.rn.f32 	%f52, %f44, 0f3FB8AA3B, %f51;
	fma.rn.f32 	%f53, %f44, 0f32A57060, %f52;
	mov.b32 	%r43, %f49;
	shl.b32 	%r44, %r43, 23;
	mov.b32 	%f54, %r44;
	ex2.approx.ftz.f32 	%f55, %f53;
	mul.f32 	%f43, %f55, %f54;
	// begin inline asm
	{  cvt.rn.f16.f32 %rs3, %f43;}

	// end inline asm
	add.s64 	%rd23, %rd3, %rd21;
	st.global.u16 	[%rd23], %rs3;
	add.f32 	%f82, %f82, %f43;
	add.s32 	%r75, %r75, %r7;
	cvt.s64.s32 	%rd27, %r75;
	setp.gt.u64 	%p23, %rd13, %rd27;
	@%p23 bra 	$L__BB18_13;
$L__BB18_14:
	setp.ne.s32 	%p24, %r5, 0;
	mov.b32 	%r45, %f82;
	shfl.sync.down.b32	%r46|%p25, %r45, 16, 31, -1;
	mov.b32 	%f56, %r46;
	add.f32 	%f57, %f82, %f56;
	mov.b32 	%r47, %f57;
	shfl.sync.down.b32	%r48|%p26, %r47, 8, 31, -1;
	mov.b32 	%f58, %r48;
	add.f32 	%f59, %f57, %f58;
	mov.b32 	%r49, %f59;
	shfl.sync.down.b32	%r50|%p27, %r49, 4, 31, -1;
	mov.b32 	%f60, %r50;
	add.f32 	%f61, %f59, %f60;
	mov.b32 	%r51, %f61;
	shfl.sync.down.b32	%r52|%p28, %r51, 2, 31, -1;
	mov.b32 	%f62, %r52;
	add.f32 	%f63, %f61, %f62;
	mov.b32 	%r53, %f63;
	shfl.sync.down.b32	%r54|%p29, %r53, 1, 31, -1;
	mov.b32 	%f64, %r54;
	add.f32 	%f84, %f63, %f64;
	@%p24 bra 	$L__BB18_16;
	shl.b32 	%r55, %r6, 2;
	mov.u32 	%r56, _ZZN8pygpukit3ops2nn18softmax_f16_kernelEPK6__halfPS2_mmE10shared_sum;
	add.s32 	%r57, %r56, %r55;
	st.shared.f32 	[%r57], %f84;
$L__BB18_16:
	setp.gt.u32 	%p30, %r76, 31;
	bar.sync 	0;
	@%p30 bra 	$L__BB18_20;
	mov.u32 	%r58, %ntid.x;
	add.s32 	%r59, %r58, 31;
	shr.u32 	%r60, %r59, 5;
	setp.ge.u32 	%p31, %r76, %r60;
	mov.f32 	%f83, 0f00000000;
	@%p31 bra 	$L__BB18_19;
	shl.b32 	%r61, %r76, 2;
	mov.u32 	%r62, _ZZN8pygpukit3ops2nn18softmax_f16_kernelEPK6__halfPS2_mmE10shared_sum;
	add.s32 	%r63, %r62, %r61;
	ld.shared.f32 	%f83, [%r63];
$L__BB18_19:
	mov.b32 	%r64, %f83;
	shfl.sync.down.b32	%r65|%p32, %r64, 16, 31, -1;
	mov.b32 	%f66, %r65;
	add.f32 	%f67, %f83, %f66;
	mov.b32 	%r66, %f67;
	shfl.sync.down.b32	%r67|%p33, %r66, 8, 31, -1;
	mov.b32 	%f68, %r67;
	add.f32 	%f69, %f67, %f68;
	mov.b32 	%r68, %f69;
	shfl.sync.down.b32	%r69|%p34, %r68, 4, 31, -1;
	mov.b32 	%f70, %r69;
	add.f32 	%f71, %f69, %f70;
	mov.b32 	%r70, %f71;
	shfl.sync.down.b32	%r71|%p35, %r70, 2, 31, -1;
	mov.b32 	%f72, %r71;
	add.f32 	%f73, %f71, %f72;
	mov.b32 	%r72, %f73;
	shfl.sync.down.b32	%r73|%p36, %r72, 1, 31, -1;
	mov.b32 	%f74, %r73;
	add.f32 	%f84, %f73, %f74;
$L__BB18_20:
	not.pred 	%p37, %p40;
	@%p37 bra 	$L__BB18_22;
	st.shared.f32 	[_ZZN8pygpukit3ops2nn18softmax_f16_kernelEPK6__halfPS2_mmE7row_sum], %f84;
$L__BB18_22:
	setp.le.u64 	%p38, %rd13, %rd28;
	bar.sync 	0;
	@%p38 bra 	$L__BB18_25;
	ld.shared.f32 	%f75, [_ZZN8pygpukit3ops2nn18softmax_f16_kernelEPK6__halfPS2_mmE7row_sum];
	mov.u32 	%r10, %ntid.x;
	rcp.rn.f32 	%f17, %f75;
$L__BB18_24:
	shl.b64 	%rd24, %rd28, 1;
	add.s64 	%rd25, %rd3, %rd24;
	ld.global.u16 	%rs4, [%rd25];
	// begin inline asm
	{  cvt.f32.f16 %f76, %rs4;}

	// end inline asm
	mul.f32 	%f77, %f17, %f76;
	// begin inline asm
	{  cvt.rn.f16.f32 %rs5, %f77;}

	// end inline asm
	st.global.u16 	[%rd25], %rs5;
	add.s32 	%r76, %r76, %r10;
	cvt.s64.s32 	%rd28, %r76;
	setp.gt.u64 	%p39, %rd13, %rd28;
	@%p39 bra 	$L__BB18_24;
$L__BB18_25:
	ret;

}
	// .globl	_ZN8pygpukit3ops2nn19softmax_bf16_kernelEPK13__nv_bfloat16PS2_mm
.visible .entry _ZN8pygpukit3ops2nn19softmax_bf16_kernelEPK13__nv_bfloat16PS2_mm(
	.param .u64 .ptr .align 1 _ZN8pygpukit3ops2nn19softmax_bf16_kernelEPK13__nv_bfloat16PS2_mm_param_0,
	.param .u64 .ptr .align 1 _ZN8pygpukit3ops2nn19softmax_bf16_kernelEPK13__nv_bfloat16PS2_mm_param_1,
	.param .u64 _ZN8pygpukit3ops2nn19softmax_bf16_kernelEPK13__nv_bfloat16PS2_mm_param_2,
	.param .u64 _ZN8pygpukit3ops2nn19softmax_bf16_kernelEPK13__nv_bfloat16PS2_mm_param_3
)
{
	.reg .pred 	%p<41>;
	.reg .b16 	%rs<6>;
	.reg .b32 	%r<77>;
	.reg .b32 	%f<85>;
	.reg .b64 	%rd<29>;
	// demoted variable
	.shared .align 4 .b8 _ZZN8pygpukit3ops2nn19softmax_bf16_kernelEPK13__nv_bfloat16PS2_mmE10shared_max[128];
	// demoted variable
	.shared .align 4 .f32 _ZZN8pygpukit3ops2nn19softmax_bf16_kernelEPK13__nv_bfloat16PS2_mmE7row_max;
	// demoted variable
	.shared .align 4 .b8 _ZZN8pygpukit3ops2nn19softmax_bf16_kernelEPK13__nv_bfloat16PS2_mmE10shared_sum[128];
	// demoted variable
	.shared .align 4 .f32 _ZZN8pygpukit3ops2nn19softmax_bf16_kernelEPK13__nv_bfloat16PS2_mmE7row_sum;
	ld.param.u64 	%rd11, [_ZN8pygpukit3ops2nn19softmax_bf16_kernelEPK13__nv_bfloat16PS2_mm_param_0];
	ld.param.u64 	%rd12, [_ZN8pygpukit3ops2nn19softmax_bf16_kernelEPK13__nv_bfloat16PS2_mm_param_1];
	ld.param.u64 	%rd14, [_ZN8pygpukit3ops2nn19softmax_bf16_kernelEPK13__nv_bfloat16PS2_mm_param_2];
	ld.param.u64 	%rd13, [_ZN8pygpukit3ops2nn19softmax_bf16_kernelEPK13__nv_bfloat16PS2_mm_param_3];
	mov.u32 	%r13, %ctaid.x;
	cvt.u64.u32 	%rd1, %r13;
	setp.le.u64 	%p2, %rd14, %rd1;
	@%p2 bra 	$L__BB19_25;
	cvta.to.global.u64 	%rd15, %rd12;
	cvta.to.global.u64 	%rd16, %rd11;
	mul.lo.s64 	%rd17, %rd13, %rd1;
	shl.b64 	%rd18, %rd17, 1;
	add.s64 	%rd2, %rd16, %rd18;
	add.s64 	%rd3, %rd15, %rd18;
	mov.u32 	%r76, %tid.x;
	cvt.u64.u32 	%rd28, %r76;
	setp.le.u64 	%p3, %rd13, %rd28;
	mov.f32 	%f79, 0fFF800000;
	@%p3 bra 	$L__BB19_4;
	mov.f32 	%f79, 0fFF800000;
	mov.u32 	%r2, %ntid.x;
	mov.u64 	%rd26, %rd28;
	mov.u32 	%r74, %r76;
$L__BB19_3:
	shl.b64 	%rd19, %rd26, 1;
	add.s64 	%rd20, %rd2, %rd19;
	ld.global.nc.u16 	%rs1, [%rd20];
	// begin inline asm
	{ cvt.f32.bf16 %f20, %rs1;}

	// end inline asm
	max.f32 	%f79, %f79, %f20;
	add.s32 	%r74, %r74, %r2;
	cvt.s64.s32 	%rd26, %r74;
	setp.gt.u64 	%p4, %rd13, %rd26;
	@%p4 bra 	$L__BB19_3;
$L__BB19_4:
	mov.b32 	%r14, %f79;
	shfl.sync.down.b32	%r15|%p5, %r14, 16, 31, -1;
	mov.b32 	%f21, %r15;
	max.f32 	%f22, %f79, %f21;
	mov.b32 	%r16, %f22;
	shfl.sync.down.b32	%r17|%p6, %r16, 8, 31, -1;
	mov.b32 	%f23, %r17;
	max.f32 	%f24, %f22, %f23;
	mov.b32 	%r18, %f24;
	shfl.sync.down.b32	%r19|%p7, %r18, 4, 31, -1;
	mov.b32 	%f25, %r19;
	max.f32 	%f26, %f24, %f25;
	mov.b32 	%r20, %f26;
	shfl.sync.down.b32	%r21|%p8, %r20, 2, 31, -1;
	mov.b32 	%f27, %r21;
	max.f32 	%f28, %f26, %f27;
	mov.b32 	%r22, %f28;
	shfl.sync.down.b32	%r23|%p9, %r22, 1, 31, -1;
	mov.b32 	%f29, %r23;
	max.f32 	%f4, %f28, %f29;
	and.b32  	%r5, %r76, 31;
	shr.u32 	%r6, %r76, 5;
	setp.ne.s32 	%p10, %r5, 0;
	@%p10 bra 	$L__BB19_6;
	shl.b32 	%r24, %r6, 2;
	mov.u32 	%r25, _ZZN8pygpukit3ops2nn19softmax_bf16_kernelEPK13__nv_bfloat16PS2_mmE10shared_max;
	add.s32 	%r26, %r25, %r24;
	st.shared.f32 	[%r26], %f4;
$L__BB19_6:
	bar.sync 	0;
	setp.gt.u32 	%p12, %r76, 31;
	mov.pred 	%p40, 0;
	@%p12 bra 	$L__BB19_11;
	mov.u32 	%r27, %ntid.x;
	add.s32 	%r28, %r27, 31;
	shr.u32 	%r29, %r28, 5;
	setp.ge.u32 	%p13, %r76, %r29;
	mov.f32 	%f80, 0fFF800000;
	@%p13 bra 	$L__BB19_9;
	shl.b32 	%r30, %r76, 2;
	mov.u32 	%r31, _ZZN8pygpukit3ops2nn19softmax_bf16_kernelEPK13__nv_bfloat16PS2_mmE10shared_max;
	add.s32 	%r32, %r31, %r30;
	ld.shared.f32 	%f80, [%r32];
$L__BB19_9:
	mov.b32 	%r33, %f80;
	shfl.sync.down.b32	%r34|%p15, %r33, 16, 31, -1;
	mov.b32 	%f31, %r34;
	max.f32 	%f32, %f80, %f31;
	mov.b32 	%r35, %f32;
	shfl.sync.down.b32	%r36|%p16, %r35, 8, 31, -1;
	mov.b32 	%f33, %r36;
	max.f32 	%f34, %f32, %f33;
	mov.b32 	%r37, %f34;
	shfl.sync.down.b32	%r38|%p17, %r37, 4, 31, -1;
	mov.b32 	%f35, %r38;
	max.f32 	%f36, %f34, %f35;
	mov.b32 	%r39, %f36;
	shfl.sync.down.b32	%r40|%p18, %r39, 2, 31, -1;
	mov.b32 	%f37, %r40;
	max.f32 	%f38, %f36, %f37;
	mov.b32 	%r41, %f38;
	shfl.sync.down.b32	%r42|%p19, %r41, 1, 31, -1;
	mov.b32 	%f39, %r42;
	max.f32 	%f7, %f38, %f39;
	setp.ne.s32 	%p20, %r76, 0;
	@%p20 bra 	$L__BB19_11;
	st.shared.f32 	[_ZZN8pygpukit3ops2nn19softmax_bf16_kernelEPK13__nv_bfloat16PS2_mmE7row_max], %f7;
	mov.pred 	%p40, -1;
$L__BB19_11:
	setp.le.u64 	%p22, %rd13, %rd28;
	bar.sync 	0;
	mov.f32 	%f82, 0f00000000;
	@%p22 bra 	$L__BB19_14;
	ld.shared.f32 	%f8, [_ZZN8pygpukit3ops2nn19softmax_bf16_kernelEPK13__nv_bfloat16PS2_mmE7row_max];
	mov.f32 	%f82, 0f00000000;
	mov.u32 	%r7, %ntid.x;
	mov.u64 	%rd27, %rd28;
	mov.u32 	%r75, %r76;
$L__BB19_13:
	shl.b64 	%rd21, %rd27, 1;
	add.s64 	%rd22, %rd2, %rd21;
	ld.global.nc.u16 	%rs2, [%rd22];
	// begin inline asm
	{ cvt.f32.bf16 %f42, %rs2;}

	// end inline asm
	sub.f32 	%f44, %f42, %f8;
	fma.rn.f32 	%f45, %f44, 0f3BBB989D, 0f3F000000;
	cvt.sat.f32.f32 	%f46, %f45;
	mov.f32 	%f47, 0f4B400001;
	mov.f32 	%f48, 0f437C0000;
	fma.rm.f32 	%f49, %f46, %f48, %f47;
	add.f32 	%f50, %f49, 0fCB40007F;
	neg.f32 	%f51, %f50;
	fma.rn.f32 	%f52, %f44, 0f3FB8AA3B, %f51;
	fma.rn.f32 	%f53, %f44, 0f32A57060, %f52;
	mov.b32 	%r43, %f49;
	shl.b32 	%r44, %r43, 23;
	mov.b32 	%f54, %r44;
	ex2.approx.ftz.f32 	%f55, %f53;
	mul.f32 	%f43, %f55, %f54;
	// begin inline asm
	{  cvt.rn.bf16.f32 %rs3, %f43;}

	// end inline asm
	add.s64 	%rd23, %rd3, %rd21;
	st.global.u16 	[%rd23], %rs3;
	add.f32 	%f82, %f82, %f43;
	add.s32 	%r75, %r75, %r7;
	cvt.s64.s32 	%rd27, %r75;
	setp.gt.u64 	%p23, %rd13, %rd27;
	@%p23 bra 	$L__BB19_13;
$L__BB19_14:
	setp.ne.s32 	%p24, %r5, 0;
	mov.b32 	%r45, %f82;
	shfl.sync.down.b32	%r46|%p25, %r45, 16, 31, -1;
	mov.b32 	%f56, %r46;
	add.f32 	%f57, %f82, %f56;
	mov.b32 	%r47, %f57;
	shfl.sync.down.b32	%r48|%p26, %r47, 8, 31, -1;
	mov.b32 	%f58, %r48;
	add.f32 	%f59, %f57, %f58;
	mov.b32 	%r49, %f59;
	shfl.sync.down.b32	%r50|%p27, %r49, 4, 31, -1;
	mov.b32 	%f60, %r50;
	add.f32 	%f61, %f59, %f60;
	mov.b32 	%r51, %f61;
	shfl.sync.down.b32	%r52|%p28, %r51, 2, 31, -1;
	mov.b32 	%f62, %r52;
	add.f32 	%f63, %f61, %f62;
	mov.b32 	%r53, %f63;
	shfl.sync.down.b32	%r54|%p29, %r53, 1, 31, -1;
	mov.b32 	%f64, %r54;
	add.f32 	%f84, %f63, %f64;
	@%p24 bra 	$L__BB19_16;
	shl.b32 	%r55, %r6, 2;
	mov.u32 	%r56, _ZZN8pygpukit3ops2nn19softmax_bf16_kernelEPK13__nv_bfloat16PS2_mmE10shared_sum;
	add.s32 	%r57, %r56, %r55;
	st.shared.f32 	[%r57], %f84;
$L__BB19_16:
	setp.gt.u32 	%p30, %r76, 31;
	bar.sync 	0;
	@%p30 bra 	$L__BB19_20;
	mov.u32 	%r58, %ntid.x;
	add.s32 	%r59, %r58, 31;
	shr.u32 	%r60, %r59, 5;
	setp.ge.u32 	%p31, %r76, %r60;
	mov.f32 	%f83, 0f00000000;
	@%p31 bra 	$L__BB19_19;
	shl.b32 	%r61, %r76, 2;
	mov.u32 	%r62, _ZZN8pygpukit3ops2nn19softmax_bf16_kernelEPK13__nv_bfloat16PS2_mmE10shared_sum;
	add.s32 	%r63, %r62, %r61;
	ld.shared.f32 	%f83, [%r63];
$L__BB19_19:
	mov.b32 	%r64, %f83;
	shfl.sync.down.b32	%r65|%p32, %r64, 16, 31, -1;
	mov.b32 	%f66, %r65;
	add.f32 	%f67, %f83, %f66;
	mov.b32 	%r66, %f67;
	shfl.sync.down.b32	%r67|%p33, %r66, 8, 31, -1;
	mov.b32 	%f68, %r67;
	add.f32 	%f69, %f67, %f68;
	mov.b32 	%r68, %f69;
	shfl.sync.down.b32	%r69|%p34, %r68, 4, 31, -1;
	mov.b32 	%f70, %r69;
	add.f32 	%f71, %f69, %f70;
	mov.b32 	%r70, %f71;
	shfl.sync.down.b32	%r71|%p35, %r70, 2, 31, -1;
	mov.b32 	%f72, %r71;
	add.f32 	%f73, %f71, %f72;
	mov.b32 	%r72, %f73;
	shfl.sync.down.b32	%r73|%p36, %r72, 1, 31, -1;
	mov.b32 	%f74, %r73;
	add.f32 	%f84, %f73, %f74;
$L__BB19_20:
	not.pred 	%p37, %p40;
	@%p37 bra 	$L__BB19_22;
	st.shared.f32 	[_ZZN8pygpukit3ops2nn19softmax_bf16_kernelEPK13__nv_bfloat16PS2_mmE7row_sum], %f84;
$L__BB19_22:
	setp.le.u64 	%p38, %rd13, %rd28;
	bar.sync 	0;
	@%p38 bra 	$L__BB19_25;
	ld.shared.f32 	%f75, [_ZZN8pygpukit3ops2nn19softmax_bf16_kernelEPK13__nv_bfloat16PS2_mmE7row_sum];
	mov.u32 	%r10, %ntid.x;
	rcp.rn.f32 	%f17, %f75;
$L__BB19_24:
	shl.b64 	%rd24, %rd28, 1;
	add.s64 	%rd25, %rd3, %rd24;
	ld.global.u16 	%rs4, [%rd25];
	// begin inline asm
	{ cvt.f32.bf16 %f76, %rs4;}

	// end inline asm
	mul.f32 	%f77, %f17, %f76;
	// begin inline asm
	{  cvt.rn.bf16.f32 %rs5, %f77;}

	// end inline asm
	st.global.u16 	[%rd25], %rs5;
	add.s32 	%r76, %r76, %r10;
	cvt.s64.s32 	%rd28, %r76;
	setp.gt.u64 	%p39, %rd13, %rd28;
	@%p39 bra 	$L__BB19_24;
$L__BB19_25:
	ret;

}
	// .globl	_ZN8pygpukit3ops2nn20transpose_f32_kernelEPKfPfii
.visible .entry _ZN8pygpukit3ops2nn20transpose_f32_kernelEPKfPfii(
	.param .u64 .ptr .align 1 _ZN8pygpukit3ops2nn20transpose_f32_kernelEPKfPfii_param_0,
	.param .u64 .ptr .align 1 _ZN8pygpukit3ops2nn20transpose_f32_kernelEPKfPfii_param_1,
	.param .u32 _ZN8pygpukit3ops2nn20transpose_f32_kernelEPKfPfii_param_2,
	.param .u32 _ZN8pygpukit3ops2nn20transpose_f32_kernelEPKfPfii_param_3
)
{
	.reg .pred 	%p<25>;
	.reg .b32 	%r<36>;
	.reg .b32 	%f<9>;
	.reg .b64 	%rd<21>;
	// demoted variable
	.shared .align 4 .b8 _ZZN8pygpukit3ops2nn20transpose_f32_kernelEPKfPfiiE4tile[4224];
	ld.param.u64 	%rd3, [_ZN8pygpukit3ops2nn20transpose_f32_kernelEPKfPfii_param_0];
	ld.param.u64 	%rd4, [_ZN8pygpukit3ops2nn20transpose_f32_kernelEPKfPfii_param_1];
	ld.param.u32 	%r18, [_ZN8pygpukit3ops2nn20transpose_f32_kernelEPKfPfii_param_2];
	ld.param.u32 	%r19, [_ZN8pygpukit3ops2nn20transpose_f32_kernelEPKfPfii_param_3];
	cvta.to.global.u64 	%rd1, %rd3;
	cvta.to.global.u64 	%rd2, %rd4;
	mov.u32 	%r20, %ctaid.x;
	shl.b32 	%r1, %r20, 5;
	mov.u32 	%r2, %tid.x;
	add.s32 	%r3, %r1, %r2;
	mov.u32 	%r21, %ctaid.y;
	shl.b32 	%r4, %r21, 5;
	mov.u32 	%r5, %tid.y;
	add.s32 	%r6, %r4, %r5;
	setp.ge.s32 	%p1, %r3, %r19;
	shl.b32 	%r22, %r2, 2;
	mov.u32 	%r23, _ZZN8pygpukit3ops2nn20transpose_f32_kernelEPKfPfiiE4tile;
	add.s32 	%r7, %r23, %r22;
	setp.ge.s32 	%p2, %r6, %r18;
	mad.lo.s32 	%r8, %r5, 132, %r7;
	or.pred  	%p3, %p1, %p2;
	@%p3 bra 	$L__BB20_2;
	mad.lo.s32 	%r24, %r6, %r19, %r3;
	mul.wide.s32 	%rd5, %r24, 4;
	add.s64 	%rd6, %rd1, %rd5;
	ld.global.nc.f32 	%f1, [%rd6];
	st.shared.f32 	[%r8], %f1;
$L__BB20_2:
	setp.ge.s32 	%p4, %r3, %r19;
	add.s32 	%r9, %r6, 8;
	setp.ge.s32 	%p5, %r9, %r18;
	or.pred  	%p6, %p4, %p5;
	@%p6 bra 	$L__BB20_4;
	mad.lo.s32 	%r25, %r9, %r19, %r3;
	mul.wide.s32 	%rd7, %r25, 4;
	add.s64 	%rd8, %rd1, %rd7;
	ld.global.nc.f32 	%f2, [%rd8];
	st.shared.f32 	[%r8+1056], %f2;
$L__BB20_4:
	setp.ge.s32 	%p7, %r3, %r19;
	add.s32 	%r10, %r6, 16;
	setp.ge.s32 	%p8, %r10, %r18;
	or.pred  	%p9, %p7, %p8;
	@%p9 bra 	$L__BB20_6;
	mad.lo.s32 	%r26, %r10, %r19, %r3;
	mul.wide.s32 	%rd9, %r26, 4;
	add.s64 	%rd10, %rd1, %rd9;
	ld.global.nc.f32 	%f3, [%rd10];
	st.shared.f32 	[%r8+2112], %f3;
$L__BB20_6:
	setp.ge.s32 	%p10, %r3, %r19;
	add.s32 	%r11, %r6, 24;
	setp.ge.s32 	%p11, %r11, %r18;
	or.pred  	%p12, %p10, %p11;
	@%p12 bra 	$L__BB20_8;
	mad.lo.s32 	%r27, %r11, %r19, %r3;
	mul.wide.s32 	%rd11, %r27, 4;
	add.s64 	%rd12, %rd1, %rd11;
	ld.global.nc.f32 	%f4, [%rd12];
	st.shared.f32 	[%r8+3168], %f4;
$L__BB20_8:
	bar.sync 	0;
	add.s32 	%r28, %r4, %r2;
	add.s32 	%r13, %r1, %r5;
	setp.ge.s32 	%p13, %r28, %r18;
	shl.b32 	%r29, %r2, 7;
	add.s32 	%r30, %r7, %r29;
	setp.ge.s32 	%p14, %r13, %r19;
	shl.b32 	%r31, %r5, 2;
	add.s32 	%r14, %r30, %r31;
	or.pred  	%p15, %p14, %p13;
	@%p15 bra 	$L__BB20_10;
	ld.shared.f32 	%f5, [%r14];
	mad.lo.s32 	%r32, %r13, %r18, %r28;
	mul.wide.s32 	%rd13, %r32, 4;
	add.s64 	%rd14, %rd2, %rd13;
	st.global.f32 	[%rd14], %f5;
$L__BB20_10:
	setp.ge.s32 	%p16, %r28, %r18;
	add.s32 	%r15, %r13, 8;
	setp.ge.s32 	%p17, %r15, %r19;
	or.pred  	%p18, %p17, %p16;
	@%p18 bra 	$L__BB20_12;
	ld.shared.f32 	%f6, [%r14+32];
	mad.lo.s32 	%r33, %r15, %r18, %r28;
	mul.wide.s32 	%rd15, %r33, 4;
	add.s64 	%rd16, %rd2, %rd15;
	st.global.f32 	[%rd16], %f6;
$L__BB20_12:
	setp.ge.s32 	%p19, %r28, %r18;
	add.s32 	%r16, %r13, 16;
	setp.ge.s32 	%p20, %r16, %r19;
	or.pred  	%p21, %p20, %p19;
	@%p21 bra 	$L__BB20_14;
	ld.shared.f32 	%f7, [%r14+64];
	mad.lo.s32 	%r34, %r16, %r18, %r28;
	mul.wide.s32 	%rd17, %r34, 4;
	add.s64 	%rd18, %rd2, %rd17;
	st.global.f32 	[%rd18], %f7;
$L__BB20_14:
	setp.ge.s32 	%p22, %r28, %r18;
	add.s32 	%r17, %r13, 24;
	setp.ge.s32 	%p23, %r17, %r19;
	or.pred  	%p24, %p23, %p22;
	@%p24 bra 	$L__BB20_16;
	ld.shared.f32 	%f8, [%r14+96];
	mad.lo.s32 	%r35, %r17, %r18, %r28;
	mul.wide.s32 	%rd19, %r35, 4;
	add.s64 	%rd20, %rd2, %rd19;
	st.global.f32 	[%rd20], %f8;
$L__BB20_16:
	ret;

}
	// .globl	_ZN8pygpukit3ops2nn20transpose_f64_kernelEPKdPdii
.visible .entry _ZN8pygpukit3ops2nn20transpose_f64_kernelEPKdPdii(
	.param .u64 .ptr .align 1 _ZN8pygpukit3ops2nn20transpose_f64_kernelEPKdPdii_param_0,
	.param .u64 .ptr .align 1 _ZN8pygpukit3ops2nn20transpose_f64_kernelEPKdPdii_param_1,
	.param .u32 _ZN8pygpukit3ops2nn20transpose_f64_kernelEPKdPdii_param_2,
	.param .u32 _ZN8pygpukit3ops2nn20transpose_f64_kernelEPKdPdii_param_3
)
{
	.reg .pred 	%p<25>;
	.reg .b32 	%r<36>;
	.reg .b64 	%rd<21>;
	.reg .b64 	%fd<9>;
	// demoted variable
	.shared .align 8 .b8 _ZZN8pygpukit3ops2nn20transpose_f64_kernelEPKdPdiiE4tile[8448];
	ld.param.u64 	%rd3, [_ZN8pygpukit3ops2nn20transpose_f64_kernelEPKdPdii_param_0];
	ld.param.u64 	%rd4, [_ZN8pygpukit3ops2nn20transpose_f64_kernelEPKdPdii_param_1];
	ld.param.u32 	%r18, [_ZN8pygpukit3ops2nn20transpose_f64_kernelEPKdPdii_param_2];
	ld.param.u32 	%r19, [_ZN8pygpukit3ops2nn20transpose_f64_kernelEPKdPdii_param_3];
	cvta.to.global.u64 	%rd1, %rd3;
	cvta.to.global.u64 	%rd2, %rd4;
	mov.u32 	%r20, %ctaid.x;
	shl.b32 	%r1, %r20, 5;
	mov.u32 	%r2, %tid.x;
	add.s32 	%r3, %r1, %r2;
	mov.u32 	%r21, %ctaid.y;
	shl.b32 	%r4, %r21, 5;
	mov.u32 	%r5, %tid.y;
	add.s32 	%r6, %r4, %r5;
	setp.ge.s32 	%p1, %r3, %r19;
	shl.b32 	%r22, %r2, 3;
	mov.u32 	%r23, _ZZN8pygpukit3ops2nn20transpose_f64_kernelEPKdPdiiE4tile;
	add.s32 	%r7, %r23, %r22;
	setp.ge.s32 	%p2, %r6, %r18;
	mad.lo.s32 	%r8, %r5, 264, %r7;
	or.pred  	%p3, %p1, %p2;
	@%p3 bra 	$L__BB21_2;
	mad.lo.s32 	%r24, %r6, %r19, %r3;
	mul.wide.s32 	%rd5, %r24, 8;
	add.s64 	%rd6, %rd1, %rd5;
	ld.global.nc.f64 	%fd1, [%rd6];
	st.shared.f64 	[%r8], %fd1;
$L__BB21_2:
	setp.ge.s32 	%p4, %r3, %r19;
	add.s32 	%r9, %r6, 8;
	setp.ge.s32 	%p5, %r9, %r18;
	or.pred  	%p6, %p4, %p5;
	@%p6 bra 	$L__BB21_4;
	mad.lo.s32 	%r25, %r9, %r19, %r3;
	mul.wide.s32 	%rd7, %r25, 8;
	add.s64 	%rd8, %rd1, %rd7;
	ld.global.nc.f64 	%fd2, [%rd8];
	st.shared.f64 	[%r8+2112], %fd2;
$L__BB21_4:
	setp.ge.s32 	%p7, %r3, %r19;
	add.s32 	%r10, %r6, 16;
	setp.ge.s32 	%p8, %r10, %r18;
	or.pred  	%p9, %p7, %p8;
	@%p9 bra 	$L__BB21_6;
	mad.lo.s32 	%r26, %r10, %r19, %r3;
	mul.wide.s32 	%rd9, %r26, 8;
	add.s64 	%rd10, %rd1, %rd9;
	ld.global.nc.f64 	%fd3, [%rd10];
	st.shared.f64 	[%r8+4224], %fd3;
$L__BB21_6:
	setp.ge.s32 	%p10, %r3, %r19;
	add.s32 	%r11, %r6, 24;
	setp.ge.s32 	%p11, %r11, %r18;
	or.pred  	%p12, %p10, %p11;
	@%p12 bra 	$L__BB21_8;
	mad.lo.s32 	%r27, %r11, %r19, %r3;
	mul.wide.s32 	%rd11, %r27, 8;
	add.s64 	%rd12, %rd1, %rd11;
	ld.global.nc.f64 	%fd4, [%rd12];
	st.shared.f64 	[%r8+6336], %fd4;
$L__BB21_8:
	bar.sync 	0;
	add.s32 	%r28, %r4, %r2;
	add.s32 	%r13, %r1, %r5;
	setp.ge.s32 	%p13, %r28, %r18;
	shl.b32 	%r29, %r2, 8;
	add.s32 	%r30, %r7, %r29;
	setp.ge.s32 	%p14, %r13, %r19;
	shl.b32 	%r31, %r5, 3;
	add.s32 	%r14, %r30, %r31;
	or.pred  	%p15, %p14, %p13;
	@%p15 bra 	$L__BB21_10;
	ld.shared.f64 	%fd5, [%r14];
	mad.lo.s32 	%r32, %r13, %r18, %r28;
	mul.wide.s32 	%rd13, %r32, 8;
	add.s64 	%rd14, %rd2, %rd13;
	st.global.f64 	[%rd14], %fd5;
$L__BB21_10:
	setp.ge.s32 	%p16, %r28, %r18;
	add.s32 	%r15, %r13, 8;
	setp.ge.s32 	%p17, %r15, %r19;
	or.pred  	%p18, %p17, %p16;
	@%p18 bra 	$L__BB21_12;
	ld.shared.f64 	%fd6, [%r14+64];
	mad.lo.s32 	%r33, %r15, %r18, %r28;
	mul.wide.s32 	%rd15, %r33, 8;
	add.s64 	%rd16, %rd2, %rd15;
	st.global.f64 	[%rd16], %fd6;
$L__BB21_12:
	setp.ge.s32 	%p19, %r28, %r18;
	add.s32 	%r16, %r13, 16;
	setp.ge.s32 	%p20, %r16, %r19;
	or.pred  	%p21, %p20, %p19;
	@%p21 bra 	$L__BB21_14;
	ld.shared.f64 	%fd7, [%r14+128];
	mad.lo.s32 	%r34, %r16, %r18, %r28;
	mul.wide.s32 	%rd17, %r34, 8;
	add.s64 	%rd18, %rd2, %rd17;
	st.global.f64 	[%rd18], %fd7;
$L__BB21_14:
	setp.ge.s32 	%p22, %r28, %r18;
	add.s32 	%r17, %r13, 24;
	setp.ge.s32 	%p23, %r17, %r19;
	or.pred  	%p24, %p23, %p22;
	@%p24 bra 	$L__BB21_16;
	ld.shared.f64 	%fd8, [%r14+192];
	mad.lo.s32 	%r35, %r17, %r18, %r28;
	mul.wide.s32 	%rd19, %r35, 8;
	add.s64 	%rd20, %rd2, %rd19;
	st.global.f64 	[%rd20], %fd8;
$L__BB21_16:
	ret;

}
	// .globl	_ZN8pygpukit3ops2nn20transpose_f16_kernelEPK6__halfPS2_ii
.visible .entry _ZN8pygpukit3ops2nn20transpose_f16_kernelEPK6__halfPS2_ii(
	.param .u64 .ptr .align 1 _ZN8pygpukit3ops2nn20transpose_f16_kernelEPK6__halfPS2_ii_param_0,
	.param .u64 .ptr .align 1 _ZN8pygpukit3ops2nn20transpose_f16_kernelEPK6__halfPS2_ii_param_1,
	.param .u32 _ZN8pygpukit3ops2nn20transpose_f16_kernelEPK6__halfPS2_ii_param_2,
	.param .u32 _ZN8pygpukit3ops2nn20transpose_f16_kernelEPK6__halfPS2_ii_param_3
)
{
	.reg .pred 	%p<25>;
	.reg .b16 	%rs<9>;
	.reg .b32 	%r<36>;
	.reg .b64 	%rd<21>;
	// demoted variable
	.shared .align 2 .b8 _ZZN8pygpukit3ops2nn20transpose_f16_kernelEPK6__halfPS2_iiE4tile[2112];
	ld.param.u64 	%rd3, [_ZN8pygpukit3ops2nn20transpose_f16_kernelEPK6__halfPS2_ii_param_0];
	ld.param.u64 	%rd4, [_ZN8pygpukit3ops2nn20transpose_f16_kernelEPK6__halfPS2_ii_param_1];
	ld.param.u32 	%r18, [_ZN8pygpukit3ops2nn20transpose_f16_kernelEPK6__halfPS2_ii_param_2];
	ld.param.u32 	%r19, [_ZN8pygpukit3ops2nn20transpose_f16_kernelEPK6__halfPS2_ii_param_3];
	cvta.to.global.u64 	%rd1, %rd3;
	cvta.to.global.u64 	%rd2, %rd4;
	mov.u32 	%r20, %ctaid.x;
	shl.b32 	%r1, %r20, 5;
	mov.u32 	%r2, %tid.x;
	add.s32 	%r3, %r1, %r2;
	mov.u32 	%r21, %ctaid.y;
	shl.b32 	%r4, %r21, 5;
	mov.u32 	%r5, %tid.y;
	add.s32 	%r6, %r4, %r5;
	setp.ge.s32 	%p1, %r3, %r19;
	shl.b32 	%r22, %r2, 1;
	mov.u32 	%r23, _ZZN8pygpukit3ops2nn20transpose_f16_kernelEPK6__halfPS2_iiE4tile;
	add.s32 	%r7, %r23, %r22;
	setp.ge.s32 	%p2, %r6, %r18;
	mad.lo.s32 	%r8, %r5, 66, %r7;
	or.pred  	%p3, %p1, %p2;
	@%p3 bra 	$L__BB22_2;
	mad.lo.s32 	%r24, %r6, %r19, %r3;
	mul.wide.s32 	%rd5, %r24, 2;
	add.s64 	%rd6, %rd1, %rd5;
	ld.global.nc.u16 	%rs1, [%rd6];
	st.shared.u16 	[%r8], %rs1;
$L__BB22_2:
	setp.ge.s32 	%p4, %r3, %r19;
	add.s32 	%r9, %r6, 8;
	setp.ge.s32 	%p5, %r9, %r18;
	or.pred  	%p6, %p4, %p5;
	@%p6 bra 	$L__BB22_4;
	mad.lo.s32 	%r25, %r9, %r19, %r3;
	mul.wide.s32 	%rd7, %r25, 2;
	add.s64 	%rd8, %rd1, %rd7;
	ld.global.nc.u16 	%rs2, [%rd8];
	st.shared.u16 	[%r8+528], %rs2;
$L__BB22_4:
	setp.ge.s32 	%p7, %r3, %r19;
	add.s32 	%r10, %r6, 16;
	setp.ge.s32 	%p8, %r10, %r18;
	or.pred  	%p9, %p7, %p8;
	@%p9 bra 	$L__BB22_6;
	mad.lo.s32 	%r26, %r10, %r19, %r3;
	mul.wide.s32 	%rd9, %r26, 2;
	add.s64 	%rd10, %rd1, %rd9;
	ld.global.nc.u16 	%rs3, [%rd10];
	st.shared.u16 	[%r8+1056], %rs3;
$L__BB22_6:
	setp.ge.s32 	%p10, %r3, %r19;
	add.s32 	%r11, %r6, 24;
	setp.ge.s32 	%p11, %r11, %r18;
	or.pred  	%p12, %p10, %p11;
	@%p12 bra 	$L__BB22_8;
	mad.lo.s32 	%r27, %r11, %r19, %r3;
	mul.wide.s32 	%rd11, %r27, 2;
	add.s64 	%rd12, %rd1, %rd11;
	ld.global.nc.u16 	%rs4, [%rd12];
	st.shared.u16 	[%r8+1584], %rs4;
$L__BB22_8:
	bar.sync 	0;
	add.s32 	%r28, %r4, %r2;
	add.s32 	%r13, %r1, %r5;
	setp.ge.s32 	%p13, %r28, %r18;
	shl.b32 	%r29, %r2, 6;
	add.s32 	%r30, %r7, %r29;
	setp.ge.s32 	%p14, %r13, %r19;
	shl.b32 	%r31, %r5, 1;
	add.s32 	%r14, %r30, %r31;
	or.pred  	%p15, %p14, %p13;
	@%p15 bra 	$L__BB22_10;
	mad.lo.s32 	%r32, %r13, %r18, %r28;
	mul.wide.s32 	%rd13, %r32, 2;
	add.s64 	%rd14, %rd2, %rd13;
	ld.shared.u16 	%rs5, [%r14];
	st.global.u16 	[%rd14], %rs5;
$L__BB22_10:
	setp.ge.s32 	%p16, %r28, %r18;
	add.s32 	%r15, %r13, 8;
	setp.ge.s32 	%p17, %r15, %r19;
	or.pred  	%p18, %p17, %p16;
	@%p18 bra 	$L__BB22_12;
	mad.lo.s32 	%r33, %r15, %r18, %r28;
	mul.wide.s32 	%rd15, %r33, 2;
	add.s64 	%rd16, %rd2, %rd15;
	ld.shared.u16 	%rs6, [%r14+16];
	st.global.u16 	[%rd16], %rs6;
$L__BB22_12:
	setp.ge.s32 	%p19, %r28, %r18;
	add.s32 	%r16, %r13, 16;
	setp.ge.s32 	%p20, %r16, %r19;
	or.pred  	%p21, %p20, %p19;
	@%p21 bra 	$L__BB22_14;
	mad.lo.s32 	%r34, %r16, %r18, %r28;
	mul.wide.s32 	%rd17, %r34, 2;
	add.s64 	%rd18, %rd2, %rd17;
	ld.shared.u16 	%rs7, [%r14+32];
	st.global.u16 	[%rd18], %rs7;
$L__BB22_14:
	setp.ge.s32 	%p22, %r28, %r18;
	add.s32 	%r17, %r13, 24;
	setp.ge.s32 	%p23, %r17, %r19;
	or.pred  	%p24, %p23, %p22;
	@%p24 bra 	$L__BB22_16;
	mad.lo.s32 	%r35, %r17, %r18, %r28;
	mul.wide.s32 	%rd19, %r35, 2;
	add.s64 	%rd20, %rd2, %rd19;
	ld.shared.u16 	%rs8, [%r14+48];
	st.global.u16 	[%rd20], %rs8;
$L__BB22_16:
	ret;

}
	// .globl	_ZN8pygpukit3ops2nn21transpose_bf16_kernelEPK13__nv_bfloat16PS2_ii
.visible .entry _ZN8pygpukit3ops2nn21transpose_bf16_kernelEPK13__nv_bfloat16PS2_ii(
	.param .u64 .ptr .align 1 _ZN8pygpukit3ops2nn21transpose_bf16_kernelEPK13__nv_bfloat16PS2_ii_param_0,
	.param .u64 .ptr .align 1 _ZN8pygpukit3ops2nn21transpose_bf16_kernelEPK13__nv_bfloat16PS2_ii_param_1,
	.param .u32 _ZN8pygpukit3ops2nn21transpose_bf16_kernelEPK13__nv_bfloat16PS2_ii_param_2,
	.param .u32 _ZN8pygpukit3ops2nn21transpose_bf16_kernelEPK13__nv_bfloat16PS2_ii_param_3
)
{
	.reg .pred 	%p<25>;
	.reg .b16 	%rs<9>;
	.reg .b32 	%r<36>;
	.reg .b64 	%rd<21>;
	// demoted variable
	.shared .align 2 .b8 _ZZN8pygpukit3ops2nn21transpose_bf16_kernelEPK13__nv_bfloat16PS2_iiE4tile[2112];
	ld.param.u64 	%rd3, [_ZN8pygpukit3ops2nn21transpose_bf16_kernelEPK13__nv_bfloat16PS2_ii_param_0];
	ld.param.u64 	%rd4, [_ZN8pygpukit3ops2nn21transpose_bf16_kernelEPK13__nv_bfloat16PS2_ii_param_1];
	ld.param.u32 	%r18, [_ZN8pygpukit3ops2nn21transpose_bf16_kernelEPK13__nv_bfloat16PS2_ii_param_2];
	ld.param.u32 	%r19, [_ZN8pygpukit3ops2nn21transpose_bf16_kernelEPK13__nv_bfloat16PS2_ii_param_3];
	cvta.to.global.u64 	%rd1, %rd3;
	cvta.to.global.u64 	%rd2, %rd4;
	mov.u32 	%r20, %ctaid.x;
	shl.b32 	%r1, %r20, 5;
	mov.u32 	%r2, %tid.x;
	add.s32 	%r3, %r1, %r2;
	mov.u32 	%r21, %ctaid.y;
	shl.b32 	%r4, %r21, 5;
	mov.u32 	%r5, %tid.y;
	add.s32 	%r6, %r4, %r5;
	setp.ge.s32 	%p1, %r3, %r19;
	shl.b32 	%r22, %r2, 1;
	mov.u32 	%r23, _ZZN8pygpukit3ops2nn21transpose_bf16_kernelEPK13__nv_bfloat16PS2_iiE4tile;
	add.s32 	%r7, %r23, %r22;
	setp.ge.s32 	%p2, %r6, %r18;
	mad.lo.s32 	%r8, %r5, 66, %r7;
	or.pred  	%p3, %p1, %p2;
	@%p3 bra 	$L__BB23_2;
	mad.lo.s32 	%r24, %r6, %r19, %r3;
	mul.wide.s32 	%rd5, %r24, 2;
	add.s64 	%rd6, %rd1, %rd5;
	ld.global.nc.u16 	%rs1, [%rd6];
	st.shared.u16 	[%r8], %rs1;
$L__BB23_2:
	setp.ge.s32 	%p4, %r3, %r19;
	add.s32 	%r9, %r6, 8;
	setp.ge.s32 	%p5, %r9, %r18;
	or.pred  	%p6, %p4, %p5;
	@%p6 bra 	$L__BB23_4;
	mad.lo.s32 	%r25, %r9, %r19, %r3;
	mul.wide.s32 	%rd7, %r25, 2;
	add.s64 	%rd8, %rd1, %rd7;
	ld.global.nc.u16 	%rs2, [%rd8];
	st.shared.u16 	[%r8+528], %rs2;
$L__BB23_4:
	setp.ge.s32 	%p7, %r3, %r19;
	add.s32 	%r10, %r6, 16;
	setp.ge.s32 	%p8, %r10, %r18;
	or.pred  	%p9, %p7, %p8;
	@%p9 bra 	$L__BB23_6;
	mad.lo.s32 	%r26, %r10, %r19, %r3;
	mul.wide.s32 	%rd9, %r26, 2;
	add.s64 	%rd10, %rd1, %rd9;
	ld.global.nc.u16 	%rs3, [%rd10];
	st.shared.u16 	[%r8+1056], %rs3;
$L__BB23_6:
	setp.ge.s32 	%p10, %r3, %r19;
	add.s32 	%r11, %r6, 24;
	setp.ge.s32 	%p11, %r11, %r18;
	or.pred  	%p12, %p10, %p11;
	@%p12 bra 	$L__BB23_8;
	mad.lo.s32 	%r27, %r11, %r19, %r3;
	mul.wide.s32 	%rd11, %r27, 2;
	add.s64 	%rd12, %rd1, %rd11;
	ld.global.nc.u16 	%rs4, [%rd12];
	st.shared.u16 	[%r8+1584], %rs4;
$L__BB23_8:
	bar.sync 	0;
	add.s32 	%r28, %r4, %r2;
	add.s32 	%r13, %r1, %r5;
	setp.ge.s32 	%p13, %r28, %r18;
	shl.b32 	%r29, %r2, 6;
	add.s32 	%r30, %r7, %r29;
	setp.ge.s32 	%p14, %r13, %r19;
	shl.b32 	%r31, %r5, 1;
	add.s32 	%r14, %r30, %r31;
	or.pred  	%p15, %p14, %p13;
	@%p15 bra 	$L__BB23_10;
	mad.lo.s32 	%r32, %r13, %r18, %r28;
	mul.wide.s32 	%rd13, %r32, 2;
	add.s64 	%rd14, %rd2, %rd13;
	ld.shared.u16 	%rs5, [%r14];
	st.global.u16 	[%rd14], %rs5;
$L__BB23_10:
	setp.ge.s32 	%p16, %r28, %r18;
	add.s32 	%r15, %r13, 8;
	setp.ge.s32 	%p17, %r15, %r19;
	or.pred  	%p18, %p17, %p16;
	@%p18 bra 	$L__BB23_12;
	mad.lo.s32 	%r33, %r15, %r18, %r28;
	mul.wide.s32 	%rd15, %r33, 2;
	add.s64 	%rd16, %rd2, %rd15;
	ld.shared.u16 	%rs6, [%r14+16];
	st.global.u16 	[%rd16], %rs6;
$L__BB23_12:
	setp.ge.s32 	%p19, %r28, %r18;
	add.s32 	%r16, %r13, 16;
	setp.ge.s32 	%p20, %r16, %r19;
	or.pred  	%p21, %p20, %p19;
	@%p21 bra 	$L__BB23_14;
	mad.lo.s32 	%r34, %r16, %r18, %r28;
	mul.wide.s32 	%rd17, %r34, 2;
	add.s64 	%rd18, %rd2, %rd17;
	ld.shared.u16 	%rs7, [%r14+32];
	st.global.u16 	[%rd18], %rs7;
$L__BB23_14:
	setp.ge.s32 	%p22, %r28, %r18;
	add.s32 	%r17, %r13, 24;
	setp.ge.s32 	%p23, %r17, %r19;
	or.pred  	%p24, %p23, %p22;
	@%p24 bra 	$L__BB23_16;
	mad.lo.s32 	%r35, %r17, %r18, %r28;
	mul.wide.s32 	%rd19, %r35, 2;
	add.s64 	%rd20, %rd2, %rd19;
	ld.shared.u16 	%rs8, [%r14+48];
	st.global.u16 	[%rd20], %rs8;
$L__BB23_16:
	ret;

}
	// .globl	_ZN8pygpukit3ops2nn23concat_axis0_f32_kernelEPKfS3_Pfmmm
.visible .entry _ZN8pygpukit3ops2nn23concat_axis0_f32_kernelEPKfS3_Pfmmm(
	.param .u64 .ptr .align 1 _ZN8pygpukit3ops2nn23concat_axis0_f32_kernelEPKfS3_Pfmmm_param_0,
	.param .u64 .ptr .align 1 _ZN8pygpukit3ops2nn23concat_axis0_f32_kernelEPKfS3_Pfmmm_param_1,
	.param .u64 .ptr .align 1 _ZN8pygpukit3ops2nn23concat_axis0_f32_kernelEPKfS3_Pfmmm_param_2,
	.param .u64 _ZN8pygpukit3ops2nn23concat_axis0_f32_kernelEPKfS3_Pfmmm_param_3,
	.param .u64 _ZN8pygpukit3ops2nn23concat_axis0_f32_kernelEPKfS3_Pfmmm_param_4,
	.param .u64 _ZN8pygpukit3ops2nn23concat_axis0_f32_kernelEPKfS3_Pfmmm_param_5
)
{
	.reg .pred 	%p<3>;
	.reg .b32 	%r<5>;
	.reg .b32 	%f<3>;
	.reg .b64 	%rd<22>;

	ld.param.u64 	%rd4, [_ZN8pygpukit3ops2nn23concat_axis0_f32_kernelEPKfS3_Pfmmm_param_0];
	ld.param.u64 	%rd5, [_ZN8pygpukit3ops2nn23concat_axis0_f32_kernelEPKfS3_Pfmmm_param_1];
	ld.param.u64 	%rd6, [_ZN8pygpukit3ops2nn23concat_axis0_f32_kernelEPKfS3_Pfmmm_param_2];
	ld.param.u64 	%rd7, [_ZN8pygpukit3ops2nn23concat_axis0_f32_kernelEPKfS3_Pfmmm_param_3];
	ld.param.u64 	%rd8, [_ZN8pygpukit3ops2nn23concat_axis0_f32_kernelEPKfS3_Pfmmm_param_4];
	ld.param.u64 	%rd9, [_ZN8pygpukit3ops2nn23concat_axis0_f32_kernelEPKfS3_Pfmmm_param_5];
	cvta.to.global.u64 	%rd1, %rd6;
	mov.u32 	%r1, %ctaid.x;
	mov.u32 	%r2, %ntid.x;
	mov.u32 	%r3, %tid.x;
	mad.lo.s32 	%r4, %r1, %r2, %r3;
	cvt.u64.u32 	%rd2, %r4;
	mul.lo.s64 	%rd3, %rd9, %rd7;
	add.s64 	%rd10, %rd8, %rd7;
	mul.lo.s64 	%rd11, %rd10, %rd9;
	setp.le.u64 	%p1, %rd11, %rd2;
	@%p1 bra 	$L__BB24_4;
	setp.ge.u64 	%p2, %rd2, %rd3;
	@%p2 bra 	$L__BB24_3;
	cvta.to.global.u64 	%rd18, %rd4;
	shl.b64 	%rd19, %rd2, 2;
	add.s64 	%rd20, %rd18, %rd19;
	ld.global.nc.f32 	%f2, [%rd20];
	add.s64 	%rd21, %rd1, %rd19;
	st.global.f32 	[%rd21], %f2;
	bra.uni 	$L__BB24_4;
$L__BB24_3:
	sub.s64 	%rd12, %rd2, %rd3;
	cvta.to.global.u64 	%rd13, %rd5;
	shl.b64 	%rd14, %rd12, 2;
	add.s64 	%rd15, %rd13, %rd14;
	ld.global.nc.f32 	%f1, [%rd15];
	shl.b64 	%rd16, %rd2, 2;
	add.s64 	%rd17, %rd1, %rd16;
	st.global.f32 	[%rd17], %f1;
$L__BB24_4:
	ret;

}
	// .globl	_ZN8pygpukit3ops2nn23concat_axis0_f16_kernelEPK6__halfS4_PS2_mmm
.visible .entry _ZN8pygpukit3ops2nn23concat_axis0_f16_kernelEPK6__halfS4_PS2_mmm(
	.param .u64 .ptr .align 1 _ZN8pygpukit3ops2nn23concat_axis0_f16_kernelEPK6__halfS4_PS2_mmm_param_0,
	.param .u64 .ptr .align 1 _ZN8pygpukit3ops2nn23concat_axis0_f16_kernelEPK6__halfS4_PS2_mmm_param_1,
	.param .u64 .ptr .align 1 _ZN8pygpukit3ops2nn23concat_axis0_f16_kernelEPK6__halfS4_PS2_mmm_param_2,
	.param .u64 _ZN8pygpukit3ops2nn23concat_axis0_f16_kernelEPK6__halfS4_PS2_mmm_param_3,
	.param .u64 _ZN8pygpukit3ops2nn23concat_axis0_f16_kernelEPK6__halfS4_PS2_mmm_param_4,
	.param .u64 _ZN8pygpukit3ops2nn23concat_axis0_f16_kernelEPK6__halfS4_PS2_mmm_param_5
)
{
	.reg .pred 	%p<3>;
	.reg .b16 	%rs<3>;
	.reg .b32 	%r<5>;
	.reg .b64 	%rd<22>;

	ld.param.u64 	%rd4, [_ZN8pygpukit3ops2nn23concat_axis0_f16_kernelEPK6__halfS4_PS2_mmm_param_0];
	ld.param.u64 	%rd5, [_ZN8pygpukit3ops2nn23concat_axis0_f16_kernelEPK6__halfS4_PS2_mmm_param_1];
	ld.param.u64 	%rd6, [_ZN8pygpukit3ops2nn23concat_axis0_f16_kernelEPK6__halfS4_PS2_mmm_param_2];
	ld.param.u64 	%rd7, [_ZN8pygpukit3ops2nn23concat_axis0_f16_kernelEPK6__halfS4_PS2_mmm_param_3];
	ld.param.u64 	%rd8, [_ZN8pygpukit3ops2nn23concat_axis0_f16_kernelEPK6__halfS4_PS2_mmm_param_4];
	ld.param.u64 	%rd9, [_ZN8pygpukit3ops2nn23concat_axis0_f16_kernelEPK6__halfS4_PS2_mmm_param_5];
	cvta.to.global.u64 	%rd1, %rd6;
	mov.u32 	%r1, %ctaid.x;
	mov.u32 	%r2, %ntid.x;
	mov.u32 	%r3, %tid.x;
	mad.lo.s32 	%r4, %r1, %r2, %r3;
	cvt.u64.u32 	%rd2, %r4;
	mul.lo.s64 	%rd3, %rd9, %rd7;
	add.s64 	%rd10, %rd8, %rd7;
	mul.lo.s64 	%rd11, %rd10, %rd9;
	setp.le.u64 	%p1, %rd11, %rd2;
	@%p1 bra 	$L__BB25_4;
	setp.ge.u64 	%p2, %rd2, %rd3;
	@%p2 bra 	$L__BB25_3;
	shl.b64 	%rd18, %rd2, 1;
	add.s64 	%rd19, %rd1, %rd18;
	cvta.to.global.u64 	%rd20, %rd4;
	add.s64 	%rd21, %rd20, %rd18;
	ld.global.nc.u16 	%rs2, [%rd21];
	st.global.u16 	[%rd19], %rs2;
	bra.uni 	$L__BB25_4;
$L__BB25_3:
	shl.b64 	%rd12, %rd2, 1;
	add.s64 	%rd13, %rd1, %rd12;
	sub.s64 	%rd14, %rd2, %rd3;
	cvta.to.global.u64 	%rd15, %rd5;
	shl.b64 	%rd16, %rd14, 1;
	add.s64 	%rd17, %rd15, %rd16;
	ld.global.nc.u16 	%rs1, [%rd17];
	st.global.u16 	[%rd13], %rs1;
$L__BB25_4:
	ret;

}
	// .globl	_ZN8pygpukit3ops2nn24concat_axis0_bf16_kernelEPK13__nv_bfloat16S4_PS2_mmm
.visible .entry _ZN8pygpukit3ops2nn24concat_axis0_bf16_kernelEPK13__nv_bfloat16S4_PS2_mmm(
	.param .u64 .ptr .align 1 _ZN8pygpukit3ops2nn24concat_axis0_bf16_kernelEPK13__nv_bfloat16S4_PS2_mmm_param_0,
	.param .u64 .ptr .align 1 _ZN8pygpukit3ops2nn24concat_axis0_bf16_kernelEPK13__nv_bfloat16S4_PS2_mmm_param_1,
	.param .u64 .ptr .align 1 _ZN8pygpukit3ops2nn24concat_axis0_bf16_kernelEPK13__nv_bfloat16S4_PS2_mmm_param_2,
	.param .u64 _ZN8pygpukit3ops2nn24concat_axis0_bf16_kernelEPK13__nv_bfloat16S4_PS2_mmm_param_3,
	.param .u64 _ZN8pygpukit3ops2nn24concat_axis0_bf16_kernelEPK13__nv_bfloat16S4_PS2_mmm_param_4,
	.param .u64 _ZN8pygpukit3ops2nn24concat_axis0_bf16_kernelEPK13__nv_bfloat16S4_PS2_mmm_param_5
)
{
	.reg .pred 	%p<3>;
	.reg .b16 	%rs<3>;
	.reg .b32 	%r<5>;
	.reg .b64 	%rd<22>;

	ld.param.u64 	%rd4, [_ZN8pygpukit3ops2nn24concat_axis0_bf16_kernelEPK13__nv_bfloat16S4_PS2_mmm_param_0];
	ld.param.u64 	%rd5, [_ZN8pygpukit3ops2nn24concat_axis0_bf16_kernelEPK13__nv_bfloat16S4_PS2_mmm_param_1];
	ld.param.u64 	%rd6, [_ZN8pygpukit3ops2nn24concat_axis0_bf16_kernelEPK13__nv_bfloat16S4_PS2_mmm_param_2];
	ld.param.u64 	%rd7, [_ZN8pygpukit3ops2nn24concat_axis0_bf16_kernelEPK13__nv_bfloat16S4_PS2_mmm_param_3];
	ld.param.u64 	%rd8, [_ZN8pygpukit3ops2nn24concat_axis0_bf16_kernelEPK13__nv_bfloat16S4_PS2_mmm_param_4];
	ld.param.u64 	%rd9, [_ZN8pygpukit3ops2nn24concat_axis0_bf16_kernelEPK13__nv_bfloat16S4_PS2_mmm_param_5];
	cvta.to.global.u64 	%rd1, %rd6;
	mov.u32 	%r1, %ctaid.x;
	mov.u32 	%r2, %ntid.x;
	mov.u32 	%r3, %tid.x;
	mad.lo.s32 	%r4, %r1, %r2, %r3;
	cvt.u64.u32 	%rd2, %r4;
	mul.lo.s64 	%rd3, %rd9, %rd7;
	add.s64 	%rd10, %rd8, %rd7;
	mul.lo.s64 	%rd11, %rd10, %rd9;
	setp.le.u64 	%p1, %rd11, %rd2;
	@%p1 bra 	$L__BB26_4;
	setp.ge.u64 	%p2, %rd2, %rd3;
	@%p2 bra 	$L__BB26_3;
	shl.b64 	%rd18, %rd2, 1;
	add.s64 	%rd19, %rd1, %rd18;
	cvta.to.global.u64 	%rd20, %rd4;
	add.s64 	%rd21, %rd20, %rd18;
	ld.global.nc.u16 	%rs2, [%rd21];
	st.global.u16 	[%rd19], %rs2;
	bra.uni 	$L__BB26_4;
$L__BB26_3:
	shl.b64 	%rd12, %rd2, 1;
	add.s64 	%rd13, %rd1, %rd12;
	sub.s64 	%rd14, %rd2, %rd3;
	cvta.to.global.u64 	%rd15, %rd5;
	shl.b64 	%rd16, %rd14, 1;
	add.s64 	%rd17, %rd15, %rd16;
	ld.global.nc.u16 	%rs1, [%rd17];
	st.global.u16 	[%rd13], %rs1;
$L__BB26_4:
	ret;

}
	// .globl	_ZN8pygpukit3ops2nn34repeat_interleave_axis1_f32_kernelEPKfPfmmmm
.visible .entry _ZN8pygpukit3ops2nn34repeat_interleave_axis1_f32_kernelEPKfPfmmmm(
	.param .u64 .ptr .align 1 _ZN8pygpukit3ops2nn34repeat_interleave_axis1_f32_kernelEPKfPfmmmm_param_0,
	.param .u64 .ptr .align 1 _ZN8pygpukit3ops2nn34repeat_interleave_axis1_f32_kernelEPKfPfmmmm_param_1,
	.param .u64 _ZN8pygpukit3ops2nn34repeat_interleave_axis1_f32_kernelEPKfPfmmmm_param_2,
	.param .u64 _ZN8pygpukit3ops2nn34repeat_interleave_axis1_f32_kernelEPKfPfmmmm_param_3,
	.param .u64 _ZN8pygpukit3ops2nn34repeat_interleave_axis1_f32_kernelEPKfPfmmmm_param_4,
	.param .u64 _ZN8pygpukit3ops2nn34repeat_interleave_axis1_f32_kernelEPKfPfmmmm_param_5
)
{
	.reg .pred 	%p<5>;
	.reg .b32 	%r<18>;
	.reg .b32 	%f<2>;
	.reg .b64 	%rd<46>;

	ld.param.u64 	%rd18, [_ZN8pygpukit3ops2nn34repeat_interleave_axis1_f32_kernelEPKfPfmmmm_param_0];
	ld.param.u64 	%rd19, [_ZN8pygpukit3ops2nn34repeat_interleave_axis1_f32_kernelEPKfPfmmmm_param_1];
	ld.param.u64 	%rd23, [_ZN8pygpukit3ops2nn34repeat_interleave_axis1_f32_kernelEPKfPfmmmm_param_2];
	ld.param.u64 	%rd20, [_ZN8pygpukit3ops2nn34repeat_interleave_axis1_f32_kernelEPKfPfmmmm_param_3];
	ld.param.u64 	%rd21, [_ZN8pygpukit3ops2nn34repeat_interleave_axis1_f32_kernelEPKfPfmmmm_param_4];
	ld.param.u64 	%rd22, [_ZN8pygpukit3ops2nn34repeat_interleave_axis1_f32_kernelEPKfPfmmmm_param_5];
	mov.u32 	%r1, %ctaid.x;
	mov.u32 	%r2, %ntid.x;
	mov.u32 	%r3, %tid.x;
	mad.lo.s32 	%r4, %r1, %r2, %r3;
	cvt.u64.u32 	%rd1, %r4;
	mul.lo.s64 	%rd24, %rd20, %rd23;
	mul.lo.s64 	%rd25, %rd24, %rd21;
	mul.lo.s64 	%rd26, %rd25, %rd22;
	setp.le.u64 	%p1, %rd26, %rd1;
	@%p1 bra 	$L__BB27_11;
	and.b64  	%rd27, %rd21, -4294967296;
	setp.ne.s64 	%p2, %rd27, 0;
	@%p2 bra 	$L__BB27_3;
	cvt.u32.u64 	%r5, %rd21;
	cvt.u32.u64 	%r6, %rd1;
	div.u32 	%r7, %r6, %r5;
	mul.lo.s32 	%r8, %r7, %r5;
	sub.s32 	%r9, %r6, %r8;
	cvt.u64.u32 	%rd41, %r7;
	cvt.u64.u32 	%rd42, %r9;
	bra.uni 	$L__BB27_4;
$L__BB27_3:
	div.u64 	%rd41, %rd1, %rd21;
	mul.lo.s64 	%rd28, %rd41, %rd21;
	sub.s64 	%rd42, %rd1, %rd28;
$L__BB27_4:
	mul.lo.s64 	%rd8, %rd22, %rd20;
	and.b64  	%rd29, %rd8, -4294967296;
	setp.ne.s64 	%p3, %rd29, 0;
	@%p3 bra 	$L__BB27_6;
	cvt.u32.u64 	%r10, %rd8;
	cvt.u32.u64 	%r11, %rd41;
	div.u32 	%r12, %r11, %r10;
	mul.lo.s32 	%r13, %r12, %r10;
	sub.s32 	%r14, %r11, %r13;
	cvt.u64.u32 	%rd43, %r12;
	cvt.u64.u32 	%rd44, %r14;
	bra.uni 	$L__BB27_7;
$L__BB27_6:
	div.u64 	%rd43, %rd41, %rd8;
	mul.lo.s64 	%rd30, %rd43, %rd8;
	sub.s64 	%rd44, %rd41, %rd30;
$L__BB27_7:
	or.b64  	%rd31, %rd44, %rd22;
	and.b64  	%rd32, %rd31, -4294967296;
	setp.ne.s64 	%p4, %rd32, 0;
	@%p4 bra 	$L__BB27_9;
	cvt.u32.u64 	%r15, %rd22;
	cvt.u32.u64 	%r16, %rd44;
	div.u32 	%r17, %r16, %r15;
	cvt.u64.u32 	%rd45, %r17;
	bra.uni 	$L__BB27_10;
$L__BB27_9:
	div.u64 	%rd45, %rd44, %rd22;
$L__BB27_10:
	mad.lo.s64 	%rd33, %rd43, %rd20, %rd45;
	mad.lo.s64 	%rd34, %rd33, %rd21, %rd42;
	cvta.to.global.u64 	%rd35, %rd18;
	shl.b64 	%rd36, %rd34, 2;
	add.s64 	%rd37, %rd35, %rd36;
	ld.global.nc.f32 	%f1, [%rd37];
	cvta.to.global.u64 	%rd38, %rd19;
	shl.b64 	%rd39, %rd1, 2;
	add.s64 	%rd40, %rd38, %rd39;
	st.global.f32 	[%rd40], %f1;
$L__BB27_11:
	ret;

}
	// .globl	_ZN8pygpukit3ops2nn34repeat_interleave_axis1_f16_kernelEPK6__halfPS2_mmmm
.visible .entry _ZN8pygpukit3ops2nn34repeat_interleave_axis1_f16_kernelEPK6__halfPS2_mmmm(
	.param .u64 .ptr .align 1 _ZN8pygpukit3ops2nn34repeat_interleave_axis1_f16_kernelEPK6__halfPS2_mmmm_param_0,
	.param .u64 .ptr .align 1 _ZN8pygpukit3ops2nn34repeat_interleave_axis1_f16_kernelEPK6__halfPS2_mmmm_param_1,
	.param .u64 _ZN8pygpukit3ops2nn34repeat_interleave_axis1_f16_kernelEPK6__halfPS2_mmmm_param_2,
	.param .u64 _ZN8pygpukit3ops2nn34repeat_interleave_axis1_f16_kernelEPK6__halfPS2_mmmm_param_3,
	.param .u64 _ZN8pygpukit3ops2nn34repeat_interleave_axis1_f16_kernelEPK6__halfPS2_mmmm_param_4,
	.param .u64 _ZN8pygpukit3ops2nn34repeat_interleave_axis1_f16_kernelEPK6__halfPS2_mmmm_param_5
)
{
	.reg .pred 	%p<5>;
	.reg .b16 	%rs<2>;
	.reg .b32 	%r<18>;
	.reg .b64 	%rd<46>;

	ld.param.u64 	%rd18, [_ZN8pygpukit3ops2nn34repeat_interleave_axis1_f16_kernelEPK6__halfPS2_mmmm_param_0];
	ld.param.u64 	%rd19, [_ZN8pygpukit3ops2nn34repeat_interleave_axis1_f16_kernelEPK6__halfPS2_mmmm_param_1];
	ld.param.u64 	%rd23, [_ZN8pygpukit3ops2nn34repeat_interleave_axis1_f16_kernelEPK6__halfPS2_mmmm_param_2];
	ld.param.u64 	%rd20, [_ZN8pygpukit3ops2nn34repeat_interleave_axis1_f16_kernelEPK6__halfPS2_mmmm_param_3];
	ld.param.u64 	%rd21, [_ZN8pygpukit3ops2nn34repeat_interleave_axis1_f16_kernelEPK6__halfPS2_mmmm_param_4];
	ld.param.u64 	%rd22, [_ZN8pygpukit3ops2nn34repeat_interleave_axis1_f16_kernelEPK6__halfPS2_mmmm_param_5];
	mov.u32 	%r1, %ctaid.x;
	mov.u32 	%r2, %ntid.x;
	mov.u32 	%r3, %tid.x;
	mad.lo.s32 	%r4, %r1, %r2, %r3;
	cvt.u64.u32 	%rd1, %r4;
	mul.lo.s64 	%rd24, %rd20, %rd23;
	mul.lo.s64 	%rd25, %rd24, %rd21;
	mul.lo.s64 	%rd26, %rd25, %rd22;
	setp.le.u64 	%p1, %rd26, %rd1;
	@%p1 bra 	$L__BB28_11;
	and.b64  	%rd27, %rd21, -4294967296;
	setp.ne.s64 	%p2, %rd27, 0;
	@%p2 bra 	$L__BB28_3;
	cvt.u32.u64 	%r5, %rd21;
	cvt.u32.u64 	%r6, %rd1;
	div.u32 	%r7, %r6, %r5;
	mul.lo.s32 	%r8, %r7, %r5;
	sub.s32 	%r9, %r6, %r8;
	cvt.u64.u32 	%rd41, %r7;
	cvt.u64.u32 	%rd42, %r9;
	bra.uni 	$L__BB28_4;
$L__BB28_3:
	div.u64 	%rd41, %rd1, %rd21;
	mul.lo.s64 	%rd28, %rd41, %rd21;
	sub.s64 	%rd42, %rd1, %rd28;
$L__BB28_4:
	mul.lo.s64 	%rd8, %rd22, %rd20;
	and.b64  	%rd29, %rd8, -4294967296;
	setp.ne.s64 	%p3, %rd29, 0;
	@%p3 bra 	$L__BB28_6;
	cvt.u32.u64 	%r10, %rd8;
	cvt.u32.u64 	%r11, %rd41;
	div.u32 	%r12, %r11, %r10;
	mul.lo.s32 	%r13, %r12, %r10;
	sub.s32 	%r14, %r11, %r13;
	cvt.u64.u32 	%rd43, %r12;
	cvt.u64.u32 	%rd44, %r14;
	bra.uni 	$L__BB28_7;
$L__BB28_6:
	div.u64 	%rd43, %rd41, %rd8;
	mul.lo.s64 	%rd30, %rd43, %rd8;
	sub.s64 	%rd44, %rd41, %rd30;
$L__BB28_7:
	or.b64  	%rd31, %rd44, %rd22;
	and.b64  	%rd32, %rd31, -4294967296;
	setp.ne.s64 	%p4, %rd32, 0;
	@%p4 bra 	$L__BB28_9;
	cvt.u32.u64 	%r15, %rd22;
	cvt.u32.u64 	%r16, %rd44;
	div.u32 	%r17, %r16, %r15;
	cvt.u64.u32 	%rd45, %r17;
	bra.uni 	$L__BB28_10;
$L__BB28_9:
	div.u64 	%rd45, %rd44, %rd22;
$L__BB28_10:
	mad.lo.s64 	%rd33, %rd43, %rd20, %rd45;
	mad.lo.s64 	%rd34, %rd33, %rd21, %rd42;
	cvta.to.global.u64 	%rd35, %rd19;
	shl.b64 	%rd36, %rd1, 1;
	add.s64 	%rd37, %rd35, %rd36;
	cvta.to.global.u64 	%rd38, %rd18;
	shl.b64 	%rd39, %rd34, 1;
	add.s64 	%rd40, %rd38, %rd39;
	ld.global.nc.u16 	%rs1, [%rd40];
	st.global.u16 	[%rd37], %rs1;
$L__BB28_11:
	ret;

}
	// .globl	_ZN8pygpukit3ops2nn35repeat_interleave_axis1_bf16_kernelEPK13__nv_bfloat16PS2_mmmm
.visible .entry _ZN8pygpukit3ops2nn35repeat_interleave_axis1_bf16_kernelEPK13__nv_bfloat16PS2_mmmm(
	.param .u64 .ptr .align 1 _ZN8pygpukit3ops2nn35repeat_interleave_axis1_bf16_kernelEPK13__nv_bfloat16PS2_mmmm_param_0,
	.param .u64 .ptr .align 1 _ZN8pygpukit3ops2nn35repeat_interleave_axis1_bf16_kernelEPK13__nv_bfloat16PS2_mmmm_param_1,
	.param .u64 _ZN8pygpukit3ops2nn35repeat_interleave_axis1_bf16_kernelEPK13__nv_bfloat16PS2_mmmm_param_2,
	.param .u64 _ZN8pygpukit3ops2nn35repeat_interleave_axis1_bf16_kernelEPK13__nv_bfloat16PS2_mmmm_param_3,
	.param .u64 _ZN8pygpukit3ops2nn35repeat_interleave_axis1_bf16_kernelEPK13__nv_bfloat16PS2_mmmm_param_4,
	.param .u64 _ZN8pygpukit3ops2nn35repeat_interleave_axis1_bf16_kernelEPK13__nv_bfloat16PS2_mmmm_param_5
)
{
	.reg .pred 	%p<5>;
	.reg .b16 	%rs<2>;
	.reg .b32 	%r<18>;
	.reg .b64 	%rd<46>;

	ld.param.u64 	%rd18, [_ZN8pygpukit3ops2nn35repeat_interleave_axis1_bf16_kernelEPK13__nv_bfloat16PS2_mmmm_param_0];
	ld.param.u64 	%rd19, [_ZN8pygpukit3ops2nn35repeat_interleave_axis1_bf16_kernelEPK13__nv_bfloat16PS2_mmmm_param_1];
	ld.param.u64 	%rd23, [_ZN8pygpukit3ops2nn35repeat_interleave_axis1_bf16_kernelEPK13__nv_bfloat16PS2_mmmm_param_2];
	ld.param.u64 	%rd20, [_ZN8pygpukit3ops2nn35repeat_interleave_axis1_bf16_kernelEPK13__nv_bfloat16PS2_mmmm_param_3];
	ld.param.u64 	%rd21, [_ZN8pygpukit3ops2nn35repeat_interleave_axis1_bf16_kernelEPK13__nv_bfloat16PS2_mmmm_param_4];
	ld.param.u64 	%rd22, [_ZN8pygpukit3ops2nn35repeat_interleave_axis1_bf16_kernelEPK13__nv_bfloat16PS2_mmmm_param_5];
	mov.u32 	%r1, %ctaid.x;
	mov.u32 	%r2, %ntid.x;
	mov.u32 	%r3, %tid.x;
	mad.lo.s32 	%r4, %r1, %r2, %r3;
	cvt.u64.u32 	%rd1, %r4;
	mul.lo.s64 	%rd24, %rd20, %rd23;
	mul.lo.s64 	%rd25, %rd24, %rd21;
	mul.lo.s64 	%rd26, %rd25, %rd22;
	setp.le.u64 	%p1, %rd26, %rd1;
	@%p1 bra 	$L__BB29_11;
	and.b64  	%rd27, %rd21, -4294967296;
	setp.ne.s64 	%p2, %rd27, 0;
	@%p2 bra 	$L__BB29_3;
	cvt.u32.u64 	%r5, %rd21;
	cvt.u32.u64 	%r6, %rd1;
	div.u32 	%r7, %r6, %r5;
	mul.lo.s32 	%r8, %r7, %r5;
	sub.s32 	%r9, %r6, %r8;
	cvt.u64.u32 	%rd41, %r7;
	cvt.u64.u32 	%rd42, %r9;
	bra.uni 	$L__BB29_4;
$L__BB29_3:
	div.u64 	%rd41, %rd1, %rd21;
	mul.lo.s64 	%rd28, %rd41, %rd21;
	sub.s64 	%rd42, %rd1, %rd28;
$L__BB29_4:
	mul.lo.s64 	%rd8, %rd22, %rd20;
	and.b64  	%rd29, %rd8, -4294967296;
	setp.ne.s64 	%p3, %rd29, 0;
	@%p3 bra 	$L__BB29_6;
	cvt.u32.u64 	%r10, %rd8;
	cvt.u32.u64 	%r11, %rd41;
	div.u32 	%r12, %r11, %r10;
	mul.lo.s32 	%r13, %r12, %r10;
	sub.s32 	%r14, %r11, %r13;
	cvt.u64.u32 	%rd43, %r12;
	cvt.u64.u32 	%rd44, %r14;
	bra.uni 	$L__BB29_7;
$L__BB29_6:
	div.u64 	%rd43, %rd41, %rd8;
	mul.lo.s64 	%rd30, %rd43, %rd8;
	sub.s64 	%rd44, %rd41, %rd30;
$L__BB29_7:
	or.b64  	%rd31, %rd44, %rd22;
	and.b64  	%rd32, %rd31, -4294967296;
	setp.ne.s64 	%p4, %rd32, 0;
	@%p4 bra 	$L__BB29_9;
	cvt.u32.u64 	%r15, %rd22;
	cvt.u32.u64 	%r16, %rd44;
	div.u32 	%r17, %r16, %r15;
	cvt.u64.u32 	%rd45, %r17;
	bra.uni 	$L__BB29_10;
$L__BB29_9:
	div.u64 	%rd45, %rd44, %rd22;
$L__BB29_10:
	mad.lo.s64 	%rd33, %rd43, %rd20, %rd45;
	mad.lo.s64 	%rd34, %rd33, %rd21, %rd42;
	cvta.to.global.u64 	%rd35, %rd19;
	shl.b64 	%rd36, %rd1, 1;
	add.s64 	%rd37, %rd35, %rd36;
	cvta.to.global.u64 	%rd38, %rd18;
	shl.b64 	%rd39, %rd34, 1;
	add.s64 	%rd40, %rd38, %rd39;
	ld.global.nc.u16 	%rs1, [%rd40];
	st.global.u16 	[%rd37], %rs1;
$L__BB29_11:
	ret;

}
	// .globl	_ZN8pygpukit3ops2nn24transpose_021_f32_kernelEPKfPfmmm
.visible .entry _ZN8pygpukit3ops2nn24transpose_021_f32_kernelEPKfPfmmm(
	.param .u64 .ptr .align 1 _ZN8pygpukit3ops2nn24transpose_021_f32_kernelEPKfPfmmm_param_0,
	.param .u64 .ptr .align 1 _ZN8pygpukit3ops2nn24transpose_021_f32_kernelEPKfPfmmm_param_1,
	.param .u64 _ZN8pygpukit3ops2nn24transpose_021_f32_kernelEPKfPfmmm_param_2,
	.param .u64 _ZN8pygpukit3ops2nn24transpose_021_f32_kernelEPKfPfmmm_param_3,
	.param .u64 _ZN8pygpukit3ops2nn24transpose_021_f32_kernelEPKfPfmmm_param_4
)
{
	.reg .pred 	%p<4>;
	.reg .b32 	%r<15>;
	.reg .b32 	%f<2>;
	.reg .b64 	%rd<37>;

	ld.param.u64 	%rd14, [_ZN8pygpukit3ops2nn24transpose_021_f32_kernelEPKfPfmmm_param_0];
	ld.param.u64 	%rd15, [_ZN8pygpukit3ops2nn24transpose_021_f32_kernelEPKfPfmmm_param_1];
	ld.param.u64 	%rd16, [_ZN8pygpukit3ops2nn24transpose_021_f32_kernelEPKfPfmmm_param_2];
	ld.param.u64 	%rd17, [_ZN8pygpukit3ops2nn24transpose_021_f32_kernelEPKfPfmmm_param_3];
	ld.param.u64 	%rd18, [_ZN8pygpukit3ops2nn24transpose_021_f32_kernelEPKfPfmmm_param_4];
	mov.u32 	%r1, %ctaid.x;
	mov.u32 	%r2, %ntid.x;
	mov.u32 	%r3, %tid.x;
	mad.lo.s32 	%r4, %r1, %r2, %r3;
	cvt.u64.u32 	%rd1, %r4;
	mul.lo.s64 	%rd19, %rd17, %rd16;
	mul.lo.s64 	%rd20, %rd19, %rd18;
	setp.le.u64 	%p1, %rd20, %rd1;
	@%p1 bra 	$L__BB30_8;
	and.b64  	%rd21, %rd18, -4294967296;
	setp.ne.s64 	%p2, %rd21, 0;
	@%p2 bra 	$L__BB30_3;
	cvt.u32.u64 	%r5, %rd18;
	cvt.u32.u64 	%r6, %rd1;
	div.u32 	%r7, %r6, %r5;
	mul.lo.s32 	%r8, %r7, %r5;
	sub.s32 	%r9, %r6, %r8;
	cvt.u64.u32 	%rd33, %r7;
	cvt.u64.u32 	%rd34, %r9;
	bra.uni 	$L__BB30_4;
$L__BB30_3:
	div.u64 	%rd33, %rd1, %rd18;
	mul.lo.s64 	%rd22, %rd33, %rd18;
	sub.s64 	%rd34, %rd1, %rd22;
$L__BB30_4:
	and.b64  	%rd23, %rd17, -4294967296;
	setp.ne.s64 	%p3, %rd23, 0;
	@%p3 bra 	$L__BB30_6;
	cvt.u32.u64 	%r10, %rd17;
	cvt.u32.u64 	%r11, %rd33;
	div.u32 	%r12, %r11, %r10;
	mul.lo.s32 	%r13, %r12, %r10;
	sub.s32 	%r14, %r11, %r13;
	cvt.u64.u32 	%rd35, %r12;
	cvt.u64.u32 	%rd36, %r14;
	bra.uni 	$L__BB30_7;
$L__BB30_6:
	div.u64 	%rd35, %rd33, %rd17;
	mul.lo.s64 	%rd24, %rd35, %rd17;
	sub.s64 	%rd36, %rd33, %rd24;
$L__BB30_7:
	mad.lo.s64 	%rd25, %rd36, %rd16, %rd35;
	mad.lo.s64 	%rd26, %rd25, %rd18, %rd34;
	cvta.to.global.u64 	%rd27, %rd14;
	shl.b64 	%rd28, %rd1, 2;
	add.s64 	%rd29, %rd27, %rd28;
	ld.global.nc.f32 	%f1, [%rd29];
	cvta.to.global.u64 	%rd30, %rd15;
	shl.b64 	%rd31, %rd26, 2;
	add.s64 	%rd32, %rd30, %rd31;
	st.global.f32 	[%rd32], %f1;
$L__BB30_8:
	ret;

}
	// .globl	_ZN8pygpukit3ops2nn24transpose_021_f16_kernelEPK6__halfPS2_mmm
.visible .entry _ZN8pygpukit3ops2nn24transpose_021_f16_kernelEPK6__halfPS2_mmm(
	.param .u64 .ptr .align 1 _ZN8pygpukit3ops2nn24transpose_021_f16_kernelEPK6__halfPS2_mmm_param_0,
	.param .u64 .ptr .align 1 _ZN8pygpukit3ops2nn24transpose_021_f16_kernelEPK6__halfPS2_mmm_param_1,
	.param .u64 _ZN8pygpukit3ops2nn24transpose_021_f16_kernelEPK6__halfPS2_mmm_param_2,
	.param .u64 _ZN8pygpukit3ops2nn24transpose_021_f16_kernelEPK6__halfPS2_mmm_param_3,
	.param .u64 _ZN8pygpukit3ops2nn24transpose_021_f16_kernelEPK6__halfPS2_mmm_param_4
)
{
	.reg .pred 	%p<4>;
	.reg .b16 	%rs<2>;
	.reg .b32 	%r<15>;
	.reg .b64 	%rd<37>;

	ld.param.u64 	%rd14, [_ZN8pygpukit3ops2nn24transpose_021_f16_kernelEPK6__halfPS2_mmm_param_0];
	ld.param.u64 	%rd15, [_ZN8pygpukit3ops2nn24transpose_021_f16_kernelEPK6__halfPS2_mmm_param_1];
	ld.param.u64 	%rd16, [_ZN8pygpukit3ops2nn24transpose_021_f16_kernelEPK6__halfPS2_mmm_param_2];
	ld.param.u64 	%rd17, [_ZN8pygpukit3ops2nn24transpose_021_f16_kernelEPK6__halfPS2_mmm_param_3];
	ld.param.u64 	%rd18, [_ZN8pygpukit3ops2nn24transpose_021_f16_kernelEPK6__halfPS2_mmm_param_4];
	mov.u32 	%r1, %ctaid.x;
	mov.u32 	%r2, %ntid.x;
	mov.u32 	%r3, %tid.x;
	mad.lo.s32 	%r4, %r1, %r2, %r3;
	cvt.u64.u32 	%rd1, %r4;
	mul.lo.s64 	%rd19, %rd17, %rd16;
	mul.lo.s64 	%rd20, %rd19, %rd18;
	setp.le.u64 	%p1, %rd20, %rd1;
	@%p1 bra 	$L__BB31_8;
	and.b64  	%rd21, %rd18, -4294967296;
	setp.ne.s64 	%p2, %rd21, 0;
	@%p2 bra 	$L__BB31_3;
	cvt.u32.u64 	%r5, %rd18;
	cvt.u32.u64 	%r6, %rd1;
	div.u32 	%r7, %r6, %r5;
	mul.lo.s32 	%r8, %r7, %r5;
	sub.s32 	%r9, %r6, %r8;
	cvt.u64.u32 	%rd33, %r7;
	cvt.u64.u32 	%rd34, %r9;
	bra.uni 	$L__BB31_4;
$L__BB31_3:
	div.u64 	%rd33, %rd1, %rd18;
	mul.lo.s64 	%rd22, %rd33, %rd18;
	sub.s64 	%rd34, %rd1, %rd22;
$L__BB31_4:
	and.b64  	%rd23, %rd17, -4294967296;
	setp.ne.s64 	%p3, %rd23, 0;
	@%p3 bra 	$L__BB31_6;
	cvt.u32.u64 	%r10, %rd17;
	cvt.u32.u64 	%r11, %rd33;
	div.u32 	%r12, %r11, %r10;
	mul.lo.s32 	%r13, %r12, %r10;
	sub.s32 	%r14, %r11, %r13;
	cvt.u64.u32 	%rd35, %r12;
	cvt.u64.u32 	%rd36, %r14;
	bra.uni 	$L__BB31_7;
$L__BB31_6:
	div.u64 	%rd35, %rd33, %rd17;
	mul.lo.s64 	%rd24, %rd35, %rd17;
	sub.s64 	%rd36, %rd33, %rd24;
$L__BB31_7:
	mad.lo.s64 	%rd25, %rd36, %rd16, %rd35;
	mad.lo.s64 	%rd26, %rd25, %rd18, %rd34;
	cvta.to.global.u64 	%rd27, %rd15;
	shl.b64 	%rd28, %rd26, 1;
	add.s64 	%rd29, %rd27, %rd28;
	cvta.to.global.u64 	%rd30, %rd14;
	shl.b64 	%rd31, %rd1, 1;
	add.s64 	%rd32, %rd30, %rd31;
	ld.global.nc.u16 	%rs1, [%rd32];
	st.global.u16 	[%rd29], %rs1;
$L__BB31_8:
	ret;

}
	// .globl	_ZN8pygpukit3ops2nn25transpose_021_bf16_kernelEPK13__nv_bfloat16PS2_mmm
.visible .entry _ZN8pygpukit3ops2nn25transpose_021_bf16_kernelEPK13__nv_bfloat16PS2_mmm(
	.param .u64 .ptr .align 1 _ZN8pygpukit3ops2nn25transpose_021_bf16_kernelEPK13__nv_bfloat16PS2_mmm_param_0,
	.param .u64 .ptr .align 1 _ZN8pygpukit3ops2nn25transpose_021_bf16_kernelEPK13__nv_bfloat16PS2_mmm_param_1,
	.param .u64 _ZN8pygpukit3ops2nn25transpose_021_bf16_kernelEPK13__nv_bfloat16PS2_mmm_param_2,
	.param .u64 _ZN8pygpukit3ops2nn25transpose_021_bf16_kernelEPK13__nv_bfloat16PS2_mmm_param_3,
	.param .u64 _ZN8pygpukit3ops2nn25transpose_021_bf16_kernelEPK13__nv_bfloat16PS2_mmm_param_4
)
{
	.reg .pred 	%p<4>;
	.reg .b16 	%rs<2>;
	.reg .b32 	%r<15>;
	.reg .b64 	%rd<37>;

	ld.param.u64 	%rd14, [_ZN8pygpukit3ops2nn25transpose_021_bf16_kernelEPK13__nv_bfloat16PS2_mmm_param_0];
	ld.param.u64 	%rd15, [_ZN8pygpukit3ops2nn25transpose_021_bf16_kernelEPK13__nv_bfloat16PS2_mmm_param_1];
	ld.param.u64 	%rd16, [_ZN8pygpukit3ops2nn25transpose_021_bf16_kernelEPK13__nv_bfloat16PS2_mmm_param_2];
	ld.param.u64 	%rd17, [_ZN8pygpukit3ops2nn25transpose_021_bf16_kernelEPK13__nv_bfloat16PS2_mmm_param_3];
	ld.param.u64 	%rd18, [_ZN8pygpukit3ops2nn25transpose_021_bf16_kernelEPK13__nv_bfloat16PS2_mmm_param_4];
	mov.u32 	%r1, %ctaid.x;
	mov.u32 	%r2, %ntid.x;
	mov.u32 	%r3, %tid.x;
	mad.lo.s32 	%r4, %r1, %r2, %r3;
	cvt.u64.u32 	%rd1, %r4;
	mul.lo.s64 	%rd19, %rd17, %rd16;
	mul.lo.s64 	%rd20, %rd19, %rd18;
	setp.le.u64 	%p1, %rd20, %rd1;
	@%p1 bra 	$L__BB32_8;
	and.b64  	%rd21, %rd18, -4294967296;
	setp.ne.s64 	%p2, %rd21, 0;
	@%p2 bra 	$L__BB32_3;
	cvt.u32.u64 	%r5, %rd18;
	cvt.u32.u64 	%r6, %rd1;
	div.u32 	%r7, %r6, %r5;
	mul.lo.s32 	%r8, %r7, %r5;
	sub.s32 	%r9, %r6, %r8;
	cvt.u64.u32 	%rd33, %r7;
	cvt.u64.u32 	%rd34, %r9;
	bra.uni 	$L__BB32_4;
$L__BB32_3:
	div.u64 	%rd33, %rd1, %rd18;
	mul.lo.s64 	%rd22, %rd33, %rd18;
	sub.s64 	%rd34, %rd1, %rd22;
$L__BB32_4:
	and.b64  	%rd23, %rd17, -4294967296;
	setp.ne.s64 	%p3, %rd23, 0;
	@%p3 bra 	$L__BB32_6;
	cvt.u32.u64 	%r10, %rd17;
	cvt.u32.u64 	%r11, %rd33;
	div.u32 	%r12, %r11, %r10;
	mul.lo.s32 	%r13, %r12, %r10;
	sub.s32 	%r14, %r11, %r13;
	cvt.u64.u32 	%rd35, %r12;
	cvt.u64.u32 	%rd36, %r14;
	bra.uni 	$L__BB32_7;
$L__BB32_6:
	div.u64 	%rd35, %rd33, %rd17;
	mul.lo.s64 	%rd24, %rd35, %rd17;
	sub.s64 	%rd36, %rd33, %rd24;
$L__BB32_7:
	mad.lo.s64 	%rd25, %rd36, %rd16, %rd35;
	mad.lo.s64 	%rd26, %rd25, %rd18, %rd34;
	cvta.to.global.u64 	%rd27, %rd15;
	shl.b64 	%rd28, %rd26, 1;
	add.s64 	%rd29, %rd27, %rd28;
	cvta.to.global.u64 	%rd30, %rd14;
	shl.b64 	%rd31, %rd1, 1;
	add.s64 	%rd32, %rd30, %rd31;
	ld.global.nc.u16 	%rs1, [%rd32];
	st.global.u16 	[%rd29], %rs1;
$L__BB32_8:
	ret;

}
	// .globl	_ZN8pygpukit3ops2nn15copy_f32_kernelEPKfPfm
.visible .entry _ZN8pygpukit3ops2nn15copy_f32_kernelEPKfPfm(
	.param .u64 .ptr .align 1 _ZN8pygpukit3ops2nn15copy_f32_kernelEPKfPfm_param_0,
	.param .u64 .ptr .align 1 _ZN8pygpukit3ops2nn15copy_f32_kernelEPKfPfm_param_1,
	.param .u64 _ZN8pygpukit3ops2nn15copy_f32_kernelEPKfPfm_param_2
)
{
	.reg .pred 	%p<2>;
	.reg .b32 	%r<5>;
	.reg .b32 	%f<2>;
	.reg .b64 	%rd<10>;

	ld.param.u64 	%rd2, [_ZN8pygpukit3ops2nn15copy_f32_kernelEPKfPfm_param_0];
	ld.param.u64 	%rd3, [_ZN8pygpukit3ops2nn15copy_f32_kernelEPKfPfm_param_1];
	ld.param.u64 	%rd4, [_ZN8pygpukit3ops2nn15copy_f32_kernelEPKfPfm_param_2];
	mov.u32 	%r1, %ctaid.x;
	mov.u32 	%r2, %ntid.x;
	mov.u32 	%r3, %tid.x;
	mad.lo.s32 	%r4, %r1, %r2, %r3;
	cvt.u64.u32 	%rd1, %r4;
	setp.le.u64 	%p1, %rd4, %rd1;
	@%p1 bra 	$L__BB33_2;
	cvta.to.global.u64 	%rd5, %rd2;
	cvta.to.global.u64 	%rd6, %rd3;
	shl.b64 	%rd7, %rd1, 2;
	add.s64 	%rd8, %rd5, %rd7;
	ld.global.nc.f32 	%f1, [%rd8];
	add.s64 	%rd9, %rd6, %rd7;
	st.global.f32 	[%rd9], %f1;
$L__BB33_2:
	ret;

}
	// .globl	_ZN8pygpukit3ops2nn15copy_f16_kernelEPK6__halfPS2_m
.visible .entry _ZN8pygpukit3ops2nn15copy_f16_kernelEPK6__halfPS2_m(
	.param .u64 .ptr .align 1 _ZN8pygpukit3ops2nn15copy_f16_kernelEPK6__halfPS2_m_param_0,
	.param .u64 .ptr .align 1 _ZN8pygpukit3ops2nn15copy_f16_kernelEPK6__halfPS2_m_param_1,
	.param .u64 _ZN8pygpukit3ops2nn15copy_f16_kernelEPK6__halfPS2_m_param_2
)
{
	.reg .pred 	%p<2>;
	.reg .b16 	%rs<2>;
	.reg .b32 	%r<5>;
	.reg .b64 	%rd<10>;

	ld.param.u64 	%rd2, [_ZN8pygpukit3ops2nn15copy_f16_kernelEPK6__halfPS2_m_param_0];
	ld.param.u64 	%rd3, [_ZN8pygpukit3ops2nn15copy_f16_kernelEPK6__halfPS2_m_param_1];
	ld.param.u64 	%rd4, [_ZN8pygpukit3ops2nn15copy_f16_kernelEPK6__halfPS2_m_param_2];
	mov.u32 	%r1, %ctaid.x;
	mov.u32 	%r2, %ntid.x;
	mov.u32 	%r3, %tid.x;
	mad.lo.s32 	%r4, %r1, %r2, %r3;
	cvt.u64.u32 	%rd1, %r4;
	setp.le.u64 	%p1, %rd4, %rd1;
	@%p1 bra 	$L__BB34_2;
	cvta.to.global.u64 	%rd5, %rd2;
	cvta.to.global.u64 	%rd6, %rd3;
	shl.b64 	%rd7, %rd1, 1;
	add.s64 	%rd8, %rd6, %rd7;
	add.s64 	%rd9, %rd5, %rd7;
	ld.global.nc.u16 	%rs1, [%rd9];
	st.global.u16 	[%rd8], %rs1;
$L__BB34_2:
	ret;

}
	// .globl	_ZN8pygpukit3ops2nn16copy_bf16_kernelEPK13__nv_bfloat16PS2_m
.visible .entry _ZN8pygpukit3ops2nn16copy_bf16_kernelEPK13__nv_bfloat16PS2_m(
	.param .u64 .ptr .align 1 _ZN8pygpukit3ops2nn16copy_bf16_kernelEPK13__nv_bfloat16PS2_m_param_0,
	.param .u64 .ptr .align 1 _ZN8pygpukit3ops2nn16copy_bf16_kernelEPK13__nv_bfloat16PS2_m_param_1,
	.param .u64 _ZN8pygpukit3ops2nn16copy_bf16_kernelEPK13__nv_bfloat16PS2_m_param_2
)
{
	.reg .pred 	%p<2>;
	.reg .b16 	%rs<2>;
	.reg .b32 	%r<5>;
	.reg .b64 	%rd<10>;

	ld.param.u64 	%rd2, [_ZN8pygpukit3ops2nn16copy_bf16_kernelEPK13__nv_bfloat16PS2_m_param_0];
	ld.param.u64 	%rd3, [_ZN8pygpukit3ops2nn16copy_bf16_kernelEPK13__nv_bfloat16PS2_m_param_1];
	ld.param.u64 	%rd4, [_ZN8pygpukit3ops2nn16copy_bf16_kernelEPK13__nv_bfloat16PS2_m_param_2];
	mov.u32 	%r1, %ctaid.x;
	mov.u32 	%r2, %ntid.x;
	mov.u32 	%r3, %tid.x;
	mad.lo.s32 	%r4, %r1, %r2, %r3;
	cvt.u64.u32 	%rd1, %r4;
	setp.le.u64 	%p1, %rd4, %rd1;
	@%p1 bra 	$L__BB35_2;
	cvta.to.global.u64 	%rd5, %rd2;
	cvta.to.global.u64 	%rd6, %rd3;
	shl.b64 	%rd7, %rd1, 1;
	add.s64 	%rd8, %rd6, %rd7;
	add.s64 	%rd9, %rd5, %rd7;
	ld.global.nc.u16 	%rs1, [%rd9];
	st.global.u16 	[%rd8], %rs1;
$L__BB35_2:
	ret;

}
	// .globl	_ZN8pygpukit3ops2nn15copy_i32_kernelEPKiPim
.visible .entry _ZN8pygpukit3ops2nn15copy_i32_kernelEPKiPim(
	.param .u64 .ptr .align 1 _ZN8pygpukit3ops2nn15copy_i32_kernelEPKiPim_param_0,
	.param .u64 .ptr .align 1 _ZN8pygpukit3ops2nn15copy_i32_kernelEPKiPim_param_1,
	.param .u64 _ZN8pygpukit3ops2nn15copy_i32_kernelEPKiPim_param_2
)
{
	.reg .pred 	%p<2>;
	.reg .b32 	%r<6>;
	.reg .b64 	%rd<10>;

	ld.param.u64 	%rd2, [_ZN8pygpukit3ops2nn15copy_i32_kernelEPKiPim_param_0];
	ld.param.u64 	%rd3, [_ZN8pygpukit3ops2nn15copy_i32_kernelEPKiPim_param_1];
	ld.param.u64 	%rd4, [_ZN8pygpukit3ops2nn15copy_i32_kernelEPKiPim_param_2];
	mov.u32 	%r1, %ctaid.x;
	mov.u32 	%r2, %ntid.x;
	mov.u32 	%r3, %tid.x;
	mad.lo.s32 	%r4, %r1, %r2, %r3;
	cvt.u64.u32 	%rd1, %r4;
	setp.le.u64 	%p1, %rd4, %rd1;
	@%p1 bra 	$L__BB36_2;
	cvta.to.global.u64 	%rd5, %rd2;
	cvta.to.global.u64 	%rd6, %rd3;
	shl.b64 	%rd7, %rd1, 2;
	add.s64 	%rd8, %rd5, %rd7;
	ld.global.nc.u32 	%r5, [%rd8];
	add.s64 	%rd9, %rd6, %rd7;
	st.global.u32 	[%rd9], %r5;
$L__BB36_2:
	ret;

}
	// .globl	_ZN8pygpukit3ops2nn15rope_f32_kernelEPfS2_PKfS4_iiii
.visible .entry _ZN8pygpukit3ops2nn15rope_f32_kernelEPfS2_PKfS4_iiii(
	.param .u64 .ptr .align 1 _ZN8pygpukit3ops2nn15rope_f32_kernelEPfS2_PKfS4_iiii_param_0,
	.param .u64 .ptr .align 1 _ZN8pygpukit3ops2nn15rope_f32_kernelEPfS2_PKfS4_iiii_param_1,
	.param .u64 .ptr .align 1 _ZN8pygpukit3ops2nn15rope_f32_kernelEPfS2_PKfS4_iiii_param_2,
	.param .u64 .ptr .align 1 _ZN8pygpukit3ops2nn15rope_f32_kernelEPfS2_PKfS4_iiii_param_3,
	.param .u32 _ZN8pygpukit3ops2nn15rope_f32_kernelEPfS2_PKfS4_iiii_param_4,
	.param .u32 _ZN8pygpukit3ops2nn15rope_f32_kernelEPfS2_PKfS4_iiii_param_5,
	.param .u32 _ZN8pygpukit3ops2nn15rope_f32_kernelEPfS2_PKfS4_iiii_param_6,
	.param .u32 _ZN8pygpukit3ops2nn15rope_f32_kernelEPfS2_PKfS4_iiii_param_7
)
{
	.reg .pred 	%p<3>;
	.reg .b32 	%r<28>;
	.reg .b32 	%f<19>;
	.reg .b64 	%rd<23>;

	ld.param.u64 	%rd3, [_ZN8pygpukit3ops2nn15rope_f32_kernelEPfS2_PKfS4_iiii_param_0];
	ld.param.u64 	%rd4, [_ZN8pygpukit3ops2nn15rope_f32_kernelEPfS2_PKfS4_iiii_param_1];
	ld.param.u64 	%rd5, [_ZN8pygpukit3ops2nn15rope_f32_kernelEPfS2_PKfS4_iiii_param_2];
	ld.param.u64 	%rd6, [_ZN8pygpukit3ops2nn15rope_f32_kernelEPfS2_PKfS4_iiii_param_3];
	ld.param.u32 	%r7, [_ZN8pygpukit3ops2nn15rope_f32_kernelEPfS2_PKfS4_iiii_param_4];
	ld.param.u32 	%r4, [_ZN8pygpukit3ops2nn15rope_f32_kernelEPfS2_PKfS4_iiii_param_5];
	ld.param.u32 	%r5, [_ZN8pygpukit3ops2nn15rope_f32_kernelEPfS2_PKfS4_iiii_param_6];
	ld.param.u32 	%r6, [_ZN8pygpukit3ops2nn15rope_f32_kernelEPfS2_PKfS4_iiii_param_7];
	cvta.to.global.u64 	%rd1, %rd6;
	cvta.to.global.u64 	%rd2, %rd5;
	shr.u32 	%r8, %r6, 31;
	add.s32 	%r9, %r6, %r8;
	shr.s32 	%r1, %r9, 1;
	mov.u32 	%r10, %ctaid.x;
	mov.u32 	%r11, %ntid.x;
	mov.u32 	%r12, %tid.x;
	mad.lo.s32 	%r2, %r10, %r11, %r12;
	mul.lo.s32 	%r13, %r4, %r7;
	mul.lo.s32 	%r14, %r13, %r1;
	mul.lo.s32 	%r3, %r5, %r7;
	setp.ge.s32 	%p1, %r2, %r14;
	@%p1 bra 	$L__BB37_2;
	cvta.to.global.u64 	%rd7, %rd3;
	div.s32 	%r15, %r2, %r1;
	mul.lo.s32 	%r16, %r15, %r1;
	sub.s32 	%r17, %r2, %r16;
	div.s32 	%r18, %r15, %r4;
	mad.lo.s32 	%r19, %r15, %r6, %r17;
	mul.wide.s32 	%rd8, %r19, 4;
	add.s64 	%rd9, %rd7, %rd8;
	ld.global.f32 	%f1, [%rd9];
	mul.wide.s32 	%rd10, %r1, 4;
	add.s64 	%rd11, %rd9, %rd10;
	ld.global.f32 	%f2, [%rd11];
	mad.lo.s32 	%r20, %r18, %r6, %r17;
	mul.wide.s32 	%rd12, %r20, 4;
	add.s64 	%rd13, %rd2, %rd12;
	ld.global.nc.f32 	%f3, [%rd13];
	add.s64 	%rd14, %rd1, %rd12;
	ld.global.nc.f32 	%f4, [%rd14];
	mul.f32 	%f5, %f1, %f3;
	mul.f32 	%f6, %f2, %f4;
	sub.f32 	%f7, %f5, %f6;
	st.global.f32 	[%rd9], %f7;
	mul.f32 	%f8, %f1, %f4;
	fma.rn.f32 	%f9, %f2, %f3, %f8;
	st.global.f32 	[%rd11], %f9;
$L__BB37_2:
	mul.lo.s32 	%r21, %r3, %r1;
	setp.ge.s32 	%p2, %r2, %r21;
	@%p2 bra 	$L__BB37_4;
	div.s32 	%r22, %r2, %r1;
	mul.lo.s32 	%r23, %r22, %r1;
	sub.s32 	%r24, %r2, %r23;
	div.s32 	%r25, %r22, %r5;
	mad.lo.s32 	%r26, %r22, %r6, %r24;
	cvta.to.global.u64 	%rd15, %rd4;
	mul.wide.s32 	%rd16, %r26, 4;
	add.s64 	%rd17, %rd15, %rd16;
	ld.global.f32 	%f10, [%rd17];
	mul.wide.s32 	%rd18, %r1, 4;
	add.s64 	%rd19, %rd17, %rd18;
	ld.global.f32 	%f11, [%rd19];
	mad.lo.s32 	%r27, %r25, %r6, %r24;
	mul.wide.s32 	%rd20, %r27, 4;
	add.s64 	%rd21, %rd2, %rd20;
	ld.global.nc.f32 	%f12, [%rd21];
	add.s64 	%rd22, %rd1, %rd20;
	ld.global.nc.f32 	%f13, [%rd22];
	mul.f32 	%f14, %f10, %f12;
	mul.f32 	%f15, %f11, %f13;
	sub.f32 	%f16, %f14, %f15;
	st.global.f32 	[%rd17], %f16;
	mul.f32 	%f17, %f10, %f13;
	fma.rn.f32 	%f18, %f11, %f12, %f17;
	st.global.f32 	[%rd19], %f18;
$L__BB37_4:
	ret;

}
	// .globl	_ZN8pygpukit3ops2nn15rope_f16_kernelEP6__halfS3_PKS2_S5_iiii
.visible .entry _ZN8pygpukit3ops2nn15rope_f16_kernelEP6__halfS3_PKS2_S5_iiii(
	.param .u64 .ptr .align 1 _ZN8pygpukit3ops2nn15rope_f16_kernelEP6__halfS3_PKS2_S5_iiii_param_0,
	.param .u64 .ptr .align 1 _ZN8pygpukit3ops2nn15rope_f16_kernelEP6__halfS3_PKS2_S5_iiii_param_1,
	.param .u64 .ptr .align 1 _ZN8pygpukit3ops2nn15rope_f16_kernelEP6__halfS3_PKS2_S5_iiii_param_2,
	.param .u64 .ptr .align 1 _ZN8pygpukit3ops2nn15rope_f16_kernelEP6__halfS3_PKS2_S5_iiii_param_3,
	.param .u32 _ZN8pygpukit3ops2nn15rope_f16_kernelEP6__halfS3_PKS2_S5_iiii_param_4,
	.param .u32 _ZN8pygpukit3ops2nn15rope_f16_kernelEP6__halfS3_PKS2_S5_iiii_param_5,
	.param .u32 _ZN8pygpukit3ops2nn15rope_f16_kernelEP6__halfS3_PKS2_S5_iiii_param_6,
	.param .u32 _ZN8pygpukit3ops2nn15rope_f16_kernelEP6__halfS3_PKS2_S5_iiii_param_7
)
{
	.reg .pred 	%p<3>;
	.reg .b16 	%rs<13>;
	.reg .b32 	%r<28>;
	.reg .b32 	%f<19>;
	.reg .b64 	%rd<23>;

	ld.param.u64 	%rd3, [_ZN8pygpukit3ops2nn15rope_f16_kernelEP6__halfS3_PKS2_S5_iiii_param_0];
	ld.param.u64 	%rd4, [_ZN8pygpukit3ops2nn15rope_f16_kernelEP6__halfS3_PKS2_S5_iiii_param_1];
	ld.param.u64 	%rd5, [_ZN8pygpukit3ops2nn15rope_f16_kernelEP6__halfS3_PKS2_S5_iiii_param_2];
	ld.param.u64 	%rd6, [_ZN8pygpukit3ops2nn15rope_f16_kernelEP6__halfS3_PKS2_S5_iiii_param_3];
	ld.param.u32 	%r7, [_ZN8pygpukit3ops2nn15rope_f16_kernelEP6__halfS3_PKS2_S5_iiii_param_4];
	ld.param.u32 	%r4, [_ZN8pygpukit3ops2nn15rope_f16_kernelEP6__halfS3_PKS2_S5_iiii_param_5];
	ld.param.u32 	%r5, [_ZN8pygpukit3ops2nn15rope_f16_kernelEP6__halfS3_PKS2_S5_iiii_param_6];
	ld.param.u32 	%r6, [_ZN8pygpukit3ops2nn15rope_f16_kernelEP6__halfS3_PKS2_S5_iiii_param_7];
	cvta.to.global.u64 	%rd1, %rd6;
	cvta.to.global.u64 	%rd2, %rd5;
	shr.u32 	%r8, %r6, 31;
	add.s32 	%r9, %r6, %r8;
	shr.s32 	%r1, %r9, 1;
	mov.u32 	%r10, %ctaid.x;
	mov.u32 	%r11, %ntid.x;
	mov.u32 	%r12, %tid.x;
	mad.lo.s32 	%r2, %r10, %r11, %r12;
	mul.lo.s32 	%r13, %r4, %r7;
	mul.lo.s32 	%r14, %r13, %r1;
	mul.lo.s32 	%r3, %r5, %r7;
	setp.ge.s32 	%p1, %r2, %r14;
	@%p1 bra 	$L__BB38_2;
	cvta.to.global.u64 	%rd7, %rd3;
	div.s32 	%r15, %r2, %r1;
	mul.lo.s32 	%r16, %r15, %r1;
	sub.s32 	%r17, %r2, %r16;
	div.s32 	%r18, %r15, %r4;
	mad.lo.s32 	%r19, %r15, %r6, %r17;
	mul.wide.s32 	%rd8, %r19, 2;
	add.s64 	%rd9, %rd7, %rd8;
	ld.global.u16 	%rs1, [%rd9];
	// begin inline asm
	{  cvt.f32.f16 %f1, %rs1;}

	// end inline asm
	mul.wide.s32 	%rd10, %r1, 2;
	add.s64 	%rd11, %rd9, %rd10;
	ld.global.u16 	%rs2, [%rd11];
	// begin inline asm
	{  cvt.f32.f16 %f2, %rs2;}

	// end inline asm
	mad.lo.s32 	%r20, %r18, %r6, %r17;
	mul.wide.s32 	%rd12, %r20, 2;
	add.s64 	%rd13, %rd2, %rd12;
	ld.global.nc.u16 	%rs3, [%rd13];
	// begin inline asm
	{  cvt.f32.f16 %f3, %rs3;}

	// end inline asm
	add.s64 	%rd14, %rd1, %rd12;
	ld.global.nc.u16 	%rs4, [%rd14];
	// begin inline asm
	{  cvt.f32.f16 %f4, %rs4;}

	// end inline asm
	mul.f32 	%f7, %f1, %f3;
	mul.f32 	%f8, %f2, %f4;
	sub.f32 	%f5, %f7, %f8;
	// begin inline asm
	{  cvt.rn.f16.f32 %rs5, %f5;}

	// end inline asm
	st.global.u16 	[%rd9], %rs5;
	mul.f32 	%f9, %f1, %f4;
	fma.rn.f32 	%f6, %f2, %f3, %f9;
	// begin inline asm
	{  cvt.rn.f16.f32 %rs6, %f6;}

	// end inline asm
	st.global.u16 	[%rd11], %rs6;
$L__BB38_2:
	mul.lo.s32 	%r21, %r3, %r1;
	setp.ge.s32 	%p2, %r2, %r21;
	@%p2 bra 	$L__BB38_4;
	div.s32 	%r22, %r2, %r1;
	mul.lo.s32 	%r23, %r22, %r1;
	sub.s32 	%r24, %r2, %r23;
	div.s32 	%r25, %r22, %r5;
	mad.lo.s32 	%r26, %r22, %r6, %r24;
	cvta.to.global.u64 	%rd15, %rd4;
	mul.wide.s32 	%rd16, %r26, 2;
	add.s64 	%rd17, %rd15, %rd16;
	ld.global.u16 	%rs7, [%rd17];
	// begin inline asm
	{  cvt.f32.f16 %f10, %rs7;}

	// end inline asm
	mul.wide.s32 	%rd18, %r1, 2;
	add.s64 	%rd19, %rd17, %rd18;
	ld.global.u16 	%rs8, [%rd19];
	// begin inline asm
	{  cvt.f32.f16 %f11, %rs8;}

	// end inline asm
	mad.lo.s32 	%r27, %r25, %r6, %r24;
	mul.wide.s32 	%rd20, %r27, 2;
	add.s64 	%rd21, %rd2, %rd20;
	ld.global.nc.u16 	%rs9, [%rd21];
	// begin inline asm
	{  cvt.f32.f16 %f12, %rs9;}

	// end inline asm
	add.s64 	%rd22, %rd1, %rd20;
	ld.global.nc.u16 	%rs10, [%rd22];
	// begin inline asm
	{  cvt.f32.f16 %f13, %rs10;}

	// end inline asm
	mul.f32 	%f16, %f10, %f12;
	mul.f32 	%f17, %f11, %f13;
	sub.f32 	%f14, %f16, %f17;
	// begin inline asm
	{  cvt.rn.f16.f32 %rs11, %f14;}

	// end inline asm
	st.global.u16 	[%rd17], %rs11;
	mul.f32 	%f18, %f10, %f13;
	fma.rn.f32 	%f15, %f11, %f12, %f18;
	// begin inline asm
	{  cvt.rn.f16.f32 %rs12, %f15;}

	// end inline asm
	st.global.u16 	[%rd19], %rs12;
$L__BB38_4:
	ret;

}
	// .globl	_ZN8pygpukit3ops2nn16rope_bf16_kernelEP13__nv_bfloat16S3_PKS2_S5_iiii
.visible .entry _ZN8pygpukit3ops2nn16rope_bf16_kernelEP13__nv_bfloat16S3_PKS2_S5_iiii(
	.param .u64 .ptr .align 1 _ZN8pygpukit3ops2nn16rope_bf16_kernelEP13__nv_bfloat16S3_PKS2_S5_iiii_param_0,
	.param .u64 .ptr .align 1 _ZN8pygpukit3ops2nn16rope_bf16_kernelEP13__nv_bfloat16S3_PKS2_S5_iiii_param_1,
	.param .u64 .ptr .align 1 _ZN8pygpukit3ops2nn16rope_bf16_kernelEP13__nv_bfloat16S3_PKS2_S5_iiii_param_2,
	.param .u64 .ptr .align 1 _ZN8pygpukit3ops2nn16rope_bf16_kernelEP13__nv_bfloat16S3_PKS2_S5_iiii_param_3,
	.param .u32 _ZN8pygpukit3ops2nn16rope_bf16_kernelEP13__nv_bfloat16S3_PKS2_S5_iiii_param_4,
	.param .u32 _ZN8pygpukit3ops2nn16rope_bf16_kernelEP13__nv_bfloat16S3_PKS2_S5_iiii_param_5,
	.param .u32 _ZN8pygpukit3ops2nn16rope_bf16_kernelEP13__nv_bfloat16S3_PKS2_S5_iiii_param_6,
	.param .u32 _ZN8pygpukit3ops2nn16rope_bf16_kernelEP13__nv_bfloat16S3_PKS2_S5_iiii_param_7
)
{
	.reg .pred 	%p<3>;
	.reg .b16 	%rs<13>;
	.reg .b32 	%r<28>;
	.reg .b32 	%f<19>;
	.reg .b64 	%rd<23>;

	ld.param.u64 	%rd3, [_ZN8pygpukit3ops2nn16rope_bf16_kernelEP13__nv_bfloat16S3_PKS2_S5_iiii_param_0];
	ld.param.u64 	%rd4, [_ZN8pygpukit3ops2nn16rope_bf16_kernelEP13__nv_bfloat16S3_PKS2_S5_iiii_param_1];
	ld.param.u64 	%rd5, [_ZN8pygpukit3ops2nn16rope_bf16_kernelEP13__nv_bfloat16S3_PKS2_S5_iiii_param_2];
	ld.param.u64 	%rd6, [_ZN8pygpukit3ops2nn16rope_bf16_kernelEP13__nv_bfloat16S3_PKS2_S5_iiii_param_3];
	ld.param.u32 	%r7, [_ZN8pygpukit3ops2nn16rope_bf16_kernelEP13__nv_bfloat16S3_PKS2_S5_iiii_param_4];
	ld.param.u32 	%r4, [_ZN8pygpukit3ops2nn16rope_bf16_kernelEP13__nv_bfloat16S3_PKS2_S5_iiii_param_5];
	ld.param.u32 	%r5, [_ZN8pygpukit3ops2nn16rope_bf16_kernelEP13__nv_bfloat16S3_PKS2_S5_iiii_param_6];
	ld.param.u32 	%r6, [_ZN8pygpukit3ops2nn16rope_bf16_kernelEP13__nv_bfloat16S3_PKS2_S5_iiii_param_7];
	cvta.to.global.u64 	%rd1, %rd6;
	cvta.to.global.u64 	%rd2, %rd5;
	shr.u32 	%r8, %r6, 31;
	add.s32 	%r9, %r6, %r8;
	shr.s32 	%r1, %r9, 1;
	mov.u32 	%r10, %ctaid.x;
	mov.u32 	%r11, %ntid.x;
	mov.u32 	%r12, %tid.x;
	mad.lo.s32 	%r2, %r10, %r11, %r12;
	mul.lo.s32 	%r13, %r4, %r7;
	mul.lo.s32 	%r14, %r13, %r1;
	mul.lo.s32 	%r3, %r5, %r7;
	setp.ge.s32 	%p1, %r2, %r14;
	@%p1 bra 	$L__BB39_2;
	cvta.to.global.u64 	%rd7, %rd3;
	div.s32 	%r15, %r2, %r1;
	mul.lo.s32 	%r16, %r15, %r1;
	sub.s32 	%r17, %r2, %r16;
	div.s32 	%r18, %r15, %r4;
	mad.lo.s32 	%r19, %r15, %r6, %r17;
	mul.wide.s32 	%rd8, %r19, 2;
	add.s64 	%rd9, %rd7, %rd8;
	ld.global.u16 	%rs1, [%rd9];
	// begin inline asm
	{ cvt.f32.bf16 %f1, %rs1;}

	// end inline asm
	mul.wide.s32 	%rd10, %r1, 2;
	add.s64 	%rd11, %rd9, %rd10;
	ld.global.u16 	%rs2, [%rd11];
	// begin inline asm
	{ cvt.f32.bf16 %f2, %rs2;}

	// end inline asm
	mad.lo.s32 	%r20, %r18, %r6, %r17;
	mul.wide.s32 	%rd12, %r20, 2;
	add.s64 	%rd13, %rd2, %rd12;
	ld.global.nc.u16 	%rs3, [%rd13];
	// begin inline asm
	{ cvt.f32.bf16 %f3, %rs3;}

	// end inline asm
	add.s64 	%rd14, %rd1, %rd12;
	ld.global.nc.u16 	%rs4, [%rd14];
	// begin inline asm
	{ cvt.f32.bf16 %f4, %rs4;}

	// end inline asm
	mul.f32 	%f7, %f1, %f3;
	mul.f32 	%f8, %f2, %f4;
	sub.f32 	%f5, %f7, %f8;
	// begin inline asm
	{  cvt.rn.bf16.f32 %rs5, %f5;}

	// end inline asm
	st.global.u16 	[%rd9], %rs5;
	mul.f32 	%f9, %f1, %f4;
	fma.rn.f32 	%f6, %f2, %f3, %f9;
	// begin inline asm
	{  cvt.rn.bf16.f32 %rs6, %f6;}

	// end inline asm
	st.global.u16 	[%rd11], %rs6;
$L__BB39_2:
	mul.lo.s32 	%r21, %r3, %r1;
	setp.ge.s32 	%p2, %r2, %r21;
	@%p2 bra 	$L__BB39_4;
	div.s32 	%r22, %r2, %r1;
	mul.lo.s32 	%r23, %r22, %r1;
	sub.s32 	%r24, %r2, %r23;
	div.s32 	%r25, %r22, %r5;
	mad.lo.s32 	%r26, %r22, %r6, %r24;
	cvta.to.global.u64 	%rd15, %rd4;
	mul.wide.s32 	%rd16, %r26, 2;
	add.s64 	%rd17, %rd15, %rd16;
	ld.global.u16 	%rs7, [%rd17];
	// begin inline asm
	{ cvt.f32.bf16 %f10, %rs7;}

	// end inline asm
	mul.wide.s32 	%rd18, %r1, 2;
	add.s64 	%rd19, %rd17, %rd18;
	ld.global.u16 	%rs8, [%rd19];
	// begin inline asm
	{ cvt.f32.bf16 %f11, %rs8;}

	// end inline asm
	mad.lo.s32 	%r27, %r25, %r6, %r24;
	mul.wide.s32 	%rd20, %r27, 2;
	add.s64 	%rd21, %rd2, %rd20;
	ld.global.nc.u16 	%rs9, [%rd21];
	// begin inline asm
	{ cvt.f32.bf16 %f12, %rs9;}

	// end inline asm
	add.s64 	%rd22, %rd1, %rd20;
	ld.global.nc.u16 	%rs10, [%rd22];
	// begin inline asm
	{ cvt.f32.bf16 %f13, %rs10;}

	// end inline asm
	mul.f32 	%f16, %f10, %f12;
	mul.f32 	%f17, %f11, %f13;
	sub.f32 	%f14, %f16, %f17;
	// begin inline asm
	{  cvt.rn.bf16.f32 %rs11, %f14;}

	// end inline asm
	st.global.u16 	[%rd17], %rs11;
	mul.f32 	%f18, %f10, %f13;
	fma.rn.f32 	%f15, %f11, %f12, %f18;
	// begin inline asm
	{  cvt.rn.bf16.f32 %rs12, %f15;}

	// end inline asm
	st.global.u16 	[%rd19], %rs12;
$L__BB39_4:
	ret;

}
	// .globl	_ZN8pygpukit3ops2nn15silu_f32_kernelEPKfPfm
.visible .entry _ZN8pygpukit3ops2nn15silu_f32_kernelEPKfPfm(
	.param .u64 .ptr .align 1 _ZN8pygpukit3ops2nn15silu_f32_kernelEPKfPfm_param_0,
	.param .u64 .ptr .align 1 _ZN8pygpukit3ops2nn15silu_f32_kernelEPKfPfm_param_1,
	.param .u64 _ZN8pygpukit3ops2nn15silu_f32_kernelEPKfPfm_param_2
)
{
	.reg .pred 	%p<2>;
	.reg .b32 	%r<7>;
	.reg .b32 	%f<15>;
	.reg .b64 	%rd<10>;

	ld.param.u64 	%rd2, [_ZN8pygpukit3ops2nn15silu_f32_kernelEPKfPfm_param_0];
	ld.param.u64 	%rd3, [_ZN8pygpukit3ops2nn15silu_f32_kernelEPKfPfm_param_1];
	ld.param.u64 	%rd4, [_ZN8pygpukit3ops2nn15silu_f32_kernelEPKfPfm_param_2];
	mov.u32 	%r1, %ctaid.x;
	mov.u32 	%r2, %ntid.x;
	mov.u32 	%r3, %tid.x;
	mad.lo.s32 	%r4, %r1, %r2, %r3;
	cvt.u64.u32 	%rd1, %r4;
	setp.le.u64 	%p1, %rd4, %rd1;
	@%p1 bra 	$L__BB40_2;
	cvta.to.global.u64 	%rd5, %rd2;
	cvta.to.global.u64 	%rd6, %rd3;
	shl.b64 	%rd7, %rd1, 2;
	add.s64 	%rd8, %rd5, %rd7;
	ld.global.nc.f32 	%f1, [%rd8];
	fma.rn.f32 	%f2, %f1, 0fBBBB989D, 0f3F000000;
	cvt.sat.f32.f32 	%f3, %f2;
	mov.f32 	%f4, 0f4B400001;
	mov.f32 	%f5, 0f437C0000;
	fma.rm.f32 	%f6, %f3, %f5, %f4;
	add.f32 	%f7, %f6, 0fCB40007F;
	neg.f32 	%f8, %f7;
	fma.rn.f32 	%f9, %f1, 0fBFB8AA3B, %f8;
	fma.rn.f32 	%f10, %f1, 0fB2A57060, %f9;
	mov.b32 	%r5, %f6;
	shl.b32 	%r6, %r5, 23;
	mov.b32 	%f11, %r6;
	ex2.approx.ftz.f32 	%f12, %f10;
	fma.rn.f32 	%f13, %f12, %f11, 0f3F800000;
	div.rn.f32 	%f14, %f1, %f13;
	add.s64 	%rd9, %rd6, %rd7;
	st.global.f32 	[%rd9], %f14;
$L__BB40_2:
	ret;

}
	// .globl	_ZN8pygpukit3ops2nn15silu_f64_kernelEPKdPdm
.visible .entry _ZN8pygpukit3ops2nn15silu_f64_kernelEPKdPdm(
	.param .u64 .ptr .align 1 _ZN8pygpukit3ops2nn15silu_f64_kernelEPKdPdm_param_0,
	.param .u64 .ptr .align 1 _ZN8pygpukit3ops2nn15silu_f64_kernelEPKdPdm_param_1,
	.param .u64 _ZN8pygpukit3ops2nn15silu_f64_kernelEPKdPdm_param_2
)
{
	.reg .pred 	%p<5>;
	.reg .b32 	%r<20>;
	.reg .b32 	%f<3>;
	.reg .b64 	%rd<11>;
	.reg .b64 	%fd<30>;

	ld.param.u64 	%rd2, [_ZN8pygpukit3ops2nn15silu_f64_kernelEPKdPdm_param_0];
	ld.param.u64 	%rd3, [_ZN8pygpukit3ops2nn15silu_f64_kernelEPKdPdm_param_1];
	ld.param.u64 	%rd4, [_ZN8pygpukit3ops2nn15silu_f64_kernelEPKdPdm_param_2];
	mov.u32 	%r4, %ctaid.x;
	mov.u32 	%r5, %ntid.x;
	mov.u32 	%r6, %tid.x;
	mad.lo.s32 	%r7, %r4, %r5, %r6;
	cvt.u64.u32 	%rd1, %r7;
	setp.le.u64 	%p1, %rd4, %rd1;
	@%p1 bra 	$L__BB41_5;
	cvta.to.global.u64 	%rd5, %rd2;
	shl.b64 	%rd6, %rd1, 3;
	add.s64 	%rd7, %rd5, %rd6;
	ld.global.nc.f64 	%fd1, [%rd7];
	neg.f64 	%fd6, %fd1;
	fma.rn.f64 	%fd7, %fd1, 0dBFF71547652B82FE, 0d4338000000000000;
	{
	.reg .b32 %temp; 
	mov.b64 	{%r1, %temp}, %fd7;
	}
	mov.f64 	%fd8, 0dC338000000000000;
	add.rn.f64 	%fd9, %fd7, %fd8;
	fma.rn.f64 	%fd10, %fd9, 0dBFE62E42FEFA39EF, %fd6;
	fma.rn.f64 	%fd11, %fd9, 0dBC7ABC9E3B39803F, %fd10;
	fma.rn.f64 	%fd12, %fd11, 0d3E5ADE1569CE2BDF, 0d3E928AF3FCA213EA;
	fma.rn.f64 	%fd13, %fd12, %fd11, 0d3EC71DEE62401315;
	fma.rn.f64 	%fd14, %fd13, %fd11, 0d3EFA01997C89EB71;
	fma.rn.f64 	%fd15, %fd14, %fd11, 0d3F2A01A014761F65;
	fma.rn.f64 	%fd16, %fd15, %fd11, 0d3F56C16C1852B7AF;
	fma.rn.f64 	%fd17, %fd16, %fd11, 0d3F81111111122322;
	fma.rn.f64 	%fd18, %fd17, %fd11, 0d3FA55555555502A1;
	fma.rn.f64 	%fd19, %fd18, %fd11, 0d3FC5555555555511;
	fma.rn.f64 	%fd20, %fd19, %fd11, 0d3FE000000000000B;
	fma.rn.f64 	%fd21, %fd20, %fd11, 0d3FF0000000000000;
	fma.rn.f64 	%fd22, %fd21, %fd11, 0d3FF0000000000000;
	{
	.reg .b32 %temp; 
	mov.b64 	{%r2, %temp}, %fd22;
	}
	{
	.reg .b32 %temp; 
	mov.b64 	{%temp, %r3}, %fd22;
	}
	shl.b32 	%r8, %r1, 20;
	add.s32 	%r9, %r8, %r3;
	mov.b64 	%fd29, {%r2, %r9};
	{
	.reg .b32 %temp; 
	mov.b64 	{%temp, %r10}, %fd6;
	}
	mov.b32 	%f2, %r10;
	abs.f32 	%f1, %f2;
	setp.lt.f32 	%p2, %f1, 0f4086232B;
	@%p2 bra 	$L__BB41_4;
	setp.gt.f64 	%p3, %fd1, 0d0000000000000000;
	mov.f64 	%fd23, 0d7FF0000000000000;
	sub.f64 	%fd24, %fd23, %fd1;
	selp.f64 	%fd29, 0d0000000000000000, %fd24, %p3;
	setp.geu.f32 	%p4, %f1, 0f40874800;
	@%p4 bra 	$L__BB41_4;
	shr.u32 	%r11, %r1, 31;
	add.s32 	%r12, %r1, %r11;
	shr.s32 	%r13, %r12, 1;
	shl.b32 	%r14, %r13, 20;
	add.s32 	%r15, %r3, %r14;
	mov.b64 	%fd25, {%r2, %r15};
	sub.s32 	%r16, %r1, %r13;
	shl.b32 	%r17, %r16, 20;
	add.s32 	%r18, %r17, 1072693248;
	mov.b32 	%r19, 0;
	mov.b64 	%fd26, {%r19, %r18};
	mul.f64 	%fd29, %fd26, %fd25;
$L__BB41_4:
	add.f64 	%fd27, %fd29, 0d3FF0000000000000;
	div.rn.f64 	%fd28, %fd1, %fd27;
	cvta.to.global.u64 	%rd8, %rd3;
	add.s64 	%rd10, %rd8, %rd6;
	st.global.f64 	[%rd10], %fd28;
$L__BB41_5:
	ret;

}
	// .globl	_ZN8pygpukit3ops2nn15silu_f16_kernelEPK6__halfPS2_m
.visible .entry _ZN8pygpukit3ops2nn15silu_f16_kernelEPK6__halfPS2_m(
	.param .u64 .ptr .align 1 _ZN8pygpukit3ops2nn15silu_f16_kernelEPK6__halfPS2_m_param_0,
	.param .u64 .ptr .align 1 _ZN8pygpukit3ops2nn15silu_f16_kernelEPK6__halfPS2_m_param_1,
	.param .u64 _ZN8pygpukit3ops2nn15silu_f16_kernelEPK6__halfPS2_m_param_2
)
{
	.reg .pred 	%p<2>;
	.reg .b16 	%rs<3>;
	.reg .b32 	%r<7>;
	.reg .b32 	%f<15>;
	.reg .b64 	%rd<10>;

	ld.param.u64 	%rd2, [_ZN8pygpukit3ops2nn15silu_f16_kernelEPK6__halfPS2_m_param_0];
	ld.param.u64 	%rd3, [_ZN8pygpukit3ops2nn15silu_f16_kernelEPK6__halfPS2_m_param_1];
	ld.param.u64 	%rd4, [_ZN8pygpukit3ops2nn15silu_f16_kernelEPK6__halfPS2_m_param_2];
	mov.u32 	%r1, %ctaid.x;
	mov.u32 	%r2, %ntid.x;
	mov.u32 	%r3, %tid.x;
	mad.lo.s32 	%r4, %r1, %r2, %r3;
	cvt.u64.u32 	%rd1, %r4;
	setp.le.u64 	%p1, %rd4, %rd1;
	@%p1 bra 	$L__BB42_2;
	cvta.to.global.u64 	%rd5, %rd2;
	cvta.to.global.u64 	%rd6, %rd3;
	shl.b64 	%rd7, %rd1, 1;
	add.s64 	%rd8, %rd5, %rd7;
	ld.global.nc.u16 	%rs1, [%rd8];
	// begin inline asm
	{  cvt.f32.f16 %f1, %rs1;}

	// end inline asm
	fma.rn.f32 	%f3, %f1, 0fBBBB989D, 0f3F000000;
	cvt.sat.f32.f32 	%f4, %f3;
	mov.f32 	%f5, 0f4B400001;
	mov.f32 	%f6, 0f437C0000;
	fma.rm.f32 	%f7, %f4, %f6, %f5;
	add.f32 	%f8, %f7, 0fCB40007F;
	neg.f32 	%f9, %f8;
	fma.rn.f32 	%f10, %f1, 0fBFB8AA3B, %f9;
	fma.rn.f32 	%f11, %f1, 0fB2A57060, %f10;
	mov.b32 	%r5, %f7;
	shl.b32 	%r6, %r5, 23;
	mov.b32 	%f12, %r6;
	ex2.approx.ftz.f32 	%f13, %f11;
	fma.rn.f32 	%f14, %f13, %f12, 0f3F800000;
	div.rn.f32 	%f2, %f1, %f14;
	// begin inline asm
	{  cvt.rn.f16.f32 %rs2, %f2;}

	// end inline asm
	add.s64 	%rd9, %rd6, %rd7;
	st.global.u16 	[%rd9], %rs2;
$L__BB42_2:
	ret;

}
	// .globl	_ZN8pygpukit3ops2nn16silu_bf16_kernelEPK13__nv_bfloat16PS2_m
.visible .entry _ZN8pygpukit3ops2nn16silu_bf16_kernelEPK13__nv_bfloat16PS2_m(
	.param .u64 .ptr .align 1 _ZN8pygpukit3ops2nn16silu_bf16_kernelEPK13__nv_bfloat16PS2_m_param_0,
	.param .u64 .ptr .align 1 _ZN8pygpukit3ops2nn16silu_bf16_kernelEPK13__nv_bfloat16PS2_m_param_1,
	.param .u64 _ZN8pygpukit3ops2nn16silu_bf16_kernelEPK13__nv_bfloat16PS2_m_param_2
)
{
	.reg .pred 	%p<2>;
	.reg .b16 	%rs<3>;
	.reg .b32 	%r<7>;
	.reg .b32 	%f<15>;
	.reg .b64 	%rd<10>;

	ld.param.u64 	%rd2, [_ZN8pygpukit3ops2nn16silu_bf16_kernelEPK13__nv_bfloat16PS2_m_param_0];
	ld.param.u64 	%rd3, [_ZN8pygpukit3ops2nn16silu_bf16_kernelEPK13__nv_bfloat16PS2_m_param_1];
	ld.param.u64 	%rd4, [_ZN8pygpukit3ops2nn16silu_bf16_kernelEPK13__nv_bfloat16PS2_m_param_2];
	mov.u32 	%r1, %ctaid.x;
	mov.u32 	%r2, %ntid.x;
	mov.u32 	%r3, %tid.x;
	mad.lo.s32 	%r4, %r1, %r2, %r3;
	cvt.u64.u32 	%rd1, %r4;
	setp.le.u64 	%p1, %rd4, %rd1;
	@%p1 bra 	$L__BB43_2;
	cvta.to.global.u64 	%rd5, %rd2;
	cvta.to.global.u64 	%rd6, %rd3;
	shl.b64 	%rd7, %rd1, 1;
	add.s64 	%rd8, %rd5, %rd7;
	ld.global.nc.u16 	%rs1, [%rd8];
	// begin inline asm
	{ cvt.f32.bf16 %f1, %rs1;}

	// end inline asm
	fma.rn.f32 	%f3, %f1, 0fBBBB989D, 0f3F000000;
	cvt.sat.f32.f32 	%f4, %f3;
	mov.f32 	%f5, 0f4B400001;
	mov.f32 	%f6, 0f437C0000;
	fma.rm.f32 	%f7, %f4, %f6, %f5;
	add.f32 	%f8, %f7, 0fCB40007F;
	neg.f32 	%f9, %f8;
	fma.rn.f32 	%f10, %f1, 0fBFB8AA3B, %f9;
	fma.rn.f32 	%f11, %f1, 0fB2A57060, %f10;
	mov.b32 	%r5, %f7;
	shl.b32 	%r6, %r5, 23;
	mov.b32 	%f12, %r6;
	ex2.approx.ftz.f32 	%f13, %f11;
	fma.rn.f32 	%f14, %f13, %f12, 0f3F800000;
	div.rn.f32 	%f2, %f1, %f14;
	// begin inline asm
	{  cvt.rn.bf16.f32 %rs2, %f2;}

	// end inline asm
	add.s64 	%rd9, %rd6, %rd7;
	st.global.u16 	[%rd9], %rs2;
$L__BB43_2:
	ret;

}
	// .globl	_ZN8pygpukit3ops2nn22sdpa_causal_f32_kernelEPKfS3_S3_Pfiiiiifi
.visible .entry _ZN8pygpukit3ops2nn22sdpa_causal_f32_kernelEPKfS3_S3_Pfiiiiifi(
	.param .u64 .ptr .align 1 _ZN8pygpukit3ops2nn22sdpa_causal_f32_kernelEPKfS3_S3_Pfiiiiifi_param_0,
	.param .u64 .ptr .align 1 _ZN8pygpukit3ops2nn22sdpa_causal_f32_kernelEPKfS3_S3_Pfiiiiifi_param_1,
	.param .u64 .ptr .align 1 _ZN8pygpukit3ops2nn22sdpa_causal_f32_kernelEPKfS3_S3_Pfiiiiifi_param_2,
	.param .u64 .ptr .align 1 _ZN8pygpukit3ops2nn22sdpa_causal_f32_kernelEPKfS3_S3_Pfiiiiifi_param_3,
	.param .u32 _ZN8pygpukit3ops2nn22sdpa_causal_f32_kernelEPKfS3_S3_Pfiiiiifi_param_4,
	.param .u32 _ZN8pygpukit3ops2nn22sdpa_causal_f32_kernelEPKfS3_S3_Pfiiiiifi_param_5,
	.param .u32 _ZN8pygpukit3ops2nn22sdpa_causal_f32_kernelEPKfS3_S3_Pfiiiiifi_param_6,
	.param .u32 _ZN8pygpukit3ops2nn22sdpa_causal_f32_kernelEPKfS3_S3_Pfiiiiifi_param_7,
	.param .u32 _ZN8pygpukit3ops2nn22sdpa_causal_f32_kernelEPKfS3_S3_Pfiiiiifi_param_8,
	.param .f32 _ZN8pygpukit3ops2nn22sdpa_causal_f32_kernelEPKfS3_S3_Pfiiiiifi_param_9,
	.param .u32 _ZN8pygpukit3ops2nn22sdpa_causal_f32_kernelEPKfS3_S3_Pfiiiiifi_param_10
)
{
	.reg .pred 	%p<67>;
	.reg .b32 	%r<213>;
	.reg .b32 	%f<227>;
	.reg .b64 	%rd<113>;
	// demoted variable
	.shared .align 4 .b8 _ZZN8pygpukit3ops2nn22sdpa_causal_f32_kernelEPKfS3_S3_PfiiiiifiE10shared_max[128];
	// demoted variable
	.shared .align 4 .f32 _ZZN8pygpukit3ops2nn22sdpa_causal_f32_kernelEPKfS3_S3_PfiiiiifiE7row_max;
	// demoted variable
	.shared .align 4 .b8 _ZZN8pygpukit3ops2nn22sdpa_causal_f32_kernelEPKfS3_S3_PfiiiiifiE10shared_sum[128];
	// demoted variable
	.shared .align 4 .f32 _ZZN8pygpukit3ops2nn22sdpa_causal_f32_kernelEPKfS3_S3_PfiiiiifiE7row_sum;
	ld.param.u64 	%rd7, [_ZN8pygpukit3ops2nn22sdpa_causal_f32_kernelEPKfS3_S3_Pfiiiiifi_param_0];
	ld.param.u64 	%rd8, [_ZN8pygpukit3ops2nn22sdpa_causal_f32_kernelEPKfS3_S3_Pfiiiiifi_param_1];
	ld.param.u64 	%rd9, [_ZN8pygpukit3ops2nn22sdpa_causal_f32_kernelEPKfS3_S3_Pfiiiiifi_param_2];
	ld.param.u64 	%rd10, [_ZN8pygpukit3ops2nn22sdpa_causal_f32_kernelEPKfS3_S3_Pfiiiiifi_param_3];
	ld.param.u32 	%r83, [_ZN8pygpukit3ops2nn22sdpa_causal_f32_kernelEPKfS3_S3_Pfiiiiifi_param_4];
	ld.param.u32 	%r78, [_ZN8pygpukit3ops2nn22sdpa_causal_f32_kernelEPKfS3_S3_Pfiiiiifi_param_5];
	ld.param.u32 	%r79, [_ZN8pygpukit3ops2nn22sdpa_causal_f32_kernelEPKfS3_S3_Pfiiiiifi_param_6];
	ld.param.u32 	%r80, [_ZN8pygpukit3ops2nn22sdpa_causal_f32_kernelEPKfS3_S3_Pfiiiiifi_param_7];
	ld.param.u32 	%r81, [_ZN8pygpukit3ops2nn22sdpa_causal_f32_kernelEPKfS3_S3_Pfiiiiifi_param_8];
	ld.param.f32 	%f47, [_ZN8pygpukit3ops2nn22sdpa_causal_f32_kernelEPKfS3_S3_Pfiiiiifi_param_9];
	ld.param.u32 	%r82, [_ZN8pygpukit3ops2nn22sdpa_causal_f32_kernelEPKfS3_S3_Pfiiiiifi_param_10];
	cvta.to.global.u64 	%rd1, %rd8;
	cvta.to.global.u64 	%rd2, %rd7;
	cvta.to.global.u64 	%rd3, %rd9;
	cvta.to.global.u64 	%rd4, %rd10;
	mov.u32 	%r1, %ctaid.x;
	mov.u32 	%r2, %ctaid.y;
	setp.ge.s32 	%p2, %r1, %r83;
	setp.ge.s32 	%p3, %r2, %r78;
	or.pred  	%p4, %p2, %p3;
	@%p4 bra 	$L__BB44_57;
	mul.lo.s32 	%r84, %r78, %r1;
	mul.lo.s32 	%r85, %r84, %r81;
	cvt.s64.s32 	%rd11, %r85;
	mul.lo.s32 	%r86, %r81, %r2;
	cvt.s64.s32 	%rd12, %r86;
	add.s64 	%rd5, %rd11, %rd12;
	mul.lo.s32 	%r87, %r80, %r1;
	mul.lo.s32 	%r88, %r87, %r81;
	cvt.s64.s32 	%rd6, %r88;
	add.s32 	%r3, %r82, %r2;
	mov.u32 	%r198, %tid.x;
	setp.ge.s32 	%p5, %r198, %r79;
	mov.f32 	%f213, 0fFF800000;
	@%p5 bra 	$L__BB44_5;
	setp.gt.s32 	%p6, %r81, 0;
	mov.u32 	%r5, %ntid.x;
	@%p6 bra 	$L__BB44_27;
	mul.f32 	%f1, %f47, 0f00000000;
	mov.f32 	%f213, 0fFF800000;
	mov.u32 	%r90, _ZN8pygpukit3ops2nn6sharedE;
	mov.u32 	%r195, %r198;
$L__BB44_4:
	setp.lt.s32 	%p7, %r3, %r195;
	selp.f32 	%f50, 0fFF800000, %f1, %p7;
	shl.b32 	%r89, %r195, 2;
	add.s32 	%r91, %r90, %r89;
	st.shared.f32 	[%r91], %f50;
	setp.gt.f32 	%p8, %f50, %f213;
	selp.f32 	%f213, %f50, %f213, %p8;
	add.s32 	%r195, %r195, %r5;
	setp.lt.s32 	%p9, %r195, %r79;
	@%p9 bra 	$L__BB44_4;
$L__BB44_5:
	mov.b32 	%r101, %f213;
	shfl.sync.down.b32	%r102|%p20, %r101, 16, 31, -1;
	mov.b32 	%f99, %r102;
	max.f32 	%f100, %f213, %f99;
	mov.b32 	%r103, %f100;
	shfl.sync.down.b32	%r104|%p21, %r103, 8, 31, -1;
	mov.b32 	%f101, %r104;
	max.f32 	%f102, %f100, %f101;
	mov.b32 	%r105, %f102;
	shfl.sync.down.b32	%r106|%p22, %r105, 4, 31, -1;
	mov.b32 	%f103, %r106;
	max.f32 	%f104, %f102, %f103;
	mov.b32 	%r107, %f104;
	shfl.sync.down.b32	%r108|%p23, %r107, 2, 31, -1;
	mov.b32 	%f105, %r108;
	max.f32 	%f106, %f104, %f105;
	mov.b32 	%r109, %f106;
	shfl.sync.down.b32	%r110|%p24, %r109, 1, 31, -1;
	mov.b32 	%f107, %r110;
	max.f32 	%f21, %f106, %f107;
	and.b32  	%r24, %r198, 31;
	shr.u32 	%r25, %r198, 5;
	setp.ne.s32 	%p25, %r24, 0;
	@%p25 bra 	$L__BB44_7;
	shl.b32 	%r111, %r25, 2;
	mov.u32 	%r112, _ZZN8pygpukit3ops2nn22sdpa_causal_f32_kernelEPKfS3_S3_PfiiiiifiE10shared_max;
	add.s32 	%r113, %r112, %r111;
	st.shared.f32 	[%r113], %f21;
$L__BB44_7:
	bar.sync 	0;
	setp.gt.u32 	%p27, %r198, 31;
	mov.pred 	%p66, 0;
	@%p27 bra 	$L__BB44_12;
	mov.u32 	%r114, %ntid.x;
	add.s32 	%r115, %r114, 31;
	shr.u32 	%r116, %r115, 5;
	setp.ge.u32 	%p28, %r198, %r116;
	mov.f32 	%f214, 0fFF800000;
	@%p28 bra 	$L__BB44_10;
	shl.b32 	%r117, %r198, 2;
	mov.u32 	%r118, _ZZN8pygpukit3ops2nn22sdpa_causal_f32_kernelEPKfS3_S3_PfiiiiifiE10shared_max;
	add.s32 	%r119, %r118, %r117;
	ld.shared.f32 	%f214, [%r119];
$L__BB44_10:
	mov.b32 	%r120, %f214;
	shfl.sync.down.b32	%r121|%p30, %r120, 16, 31, -1;
	mov.b32 	%f109, %r121;
	max.f32 	%f110, %f214, %f109;
	mov.b32 	%r122, %f110;
	shfl.sync.down.b32	%r123|%p31, %r122, 8, 31, -1;
	mov.b32 	%f111, %r123;
	max.f32 	%f112, %f110, %f111;
	mov.b32 	%r124, %f112;
	shfl.sync.down.b32	%r125|%p32, %r124, 4, 31, -1;
	mov.b32 	%f113, %r125;
	max.f32 	%f114, %f112, %f113;
	mov.b32 	%r126, %f114;
	shfl.sync.down.b32	%r127|%p33, %r126, 2, 31, -1;
	mov.b32 	%f115, %r127;
	max.f32 	%f116, %f114, %f115;
	mov.b32 	%r128, %f116;
	shfl.sync.down.b32	%r129|%p34, %r128, 1, 31, -1;
	mov.b32 	%f117, %r129;
	max.f32 	%f24, %f116, %f117;
	setp.ne.s32 	%p35, %r198, 0;
	@%p35 bra 	$L__BB44_12;
	st.shared.f32 	[_ZZN8pygpukit3ops2nn22sdpa_causal_f32_kernelEPKfS3_S3_PfiiiiifiE7row_max], %f24;
	mov.pred 	%p66, -1;
$L__BB44_12:
	setp.ge.s32 	%p37, %r198, %r79;
	bar.sync 	0;
	mov.f32 	%f216, 0f00000000;
	@%p37 bra 	$L__BB44_15;
	ld.shared.f32 	%f25, [_ZZN8pygpukit3ops2nn22sdpa_causal_f32_kernelEPKfS3_S3_PfiiiiifiE7row_max];
	mov.f32 	%f216, 0f00000000;
	mov.u32 	%r26, %ntid.x;
	mov.u32 	%r131, _ZN8pygpukit3ops2nn6sharedE;
	mov.u32 	%r196, %r198;
$L__BB44_14:
	shl.b32 	%r130, %r196, 2;
	add.s32 	%r132, %r131, %r130;
	ld.shared.f32 	%f120, [%r132];
	sub.f32 	%f121, %f120, %f25;
	fma.rn.f32 	%f122, %f121, 0f3BBB989D, 0f3F000000;
	cvt.sat.f32.f32 	%f123, %f122;
	mov.f32 	%f124, 0f4B400001;
	mov.f32 	%f125, 0f437C0000;
	fma.rm.f32 	%f126, %f123, %f125, %f124;
	add.f32 	%f127, %f126, 0fCB40007F;
	neg.f32 	%f128, %f127;
	fma.rn.f32 	%f129, %f121, 0f3FB8AA3B, %f128;
	fma.rn.f32 	%f130, %f121, 0f32A57060, %f129;
	mov.b32 	%r133, %f126;
	shl.b32 	%r134, %r133, 23;
	mov.b32 	%f131, %r134;
	ex2.approx.ftz.f32 	%f132, %f130;
	mul.f32 	%f133, %f132, %f131;
	st.shared.f32 	[%r132], %f133;
	add.f32 	%f216, %f216, %f133;
	add.s32 	%r196, %r196, %r26;
	setp.lt.s32 	%p38, %r196, %r79;
	@%p38 bra 	$L__BB44_14;
$L__BB44_15:
	setp.ne.s32 	%p39, %r24, 0;
	mov.b32 	%r135, %f216;
	shfl.sync.down.b32	%r136|%p40, %r135, 16, 31, -1;
	mov.b32 	%f134, %r136;
	add.f32 	%f135, %f216, %f134;
	mov.b32 	%r137, %f135;
	shfl.sync.down.b32	%r138|%p41, %r137, 8, 31, -1;
	mov.b32 	%f136, %r138;
	add.f32 	%f137, %f135, %f136;
	mov.b32 	%r139, %f137;
	shfl.sync.down.b32	%r140|%p42, %r139, 4, 31, -1;
	mov.b32 	%f138, %r140;
	add.f32 	%f139, %f137, %f138;
	mov.b32 	%r141, %f139;
	shfl.sync.down.b32	%r142|%p43, %r141, 2, 31, -1;
	mov.b32 	%f140, %r142;
	add.f32 	%f141, %f139, %f140;
	mov.b32 	%r143, %f141;
	shfl.sync.down.b32	%r144|%p44, %r143, 1, 31, -1;
	mov.b32 	%f142, %r144;
	add.f32 	%f218, %f141, %f142;
	@%p39 bra 	$L__BB44_17;
	shl.b32 	%r145, %r25, 2;
	mov.u32 	%r146, _ZZN8pygpukit3ops2nn22sdpa_causal_f32_kernelEPKfS3_S3_PfiiiiifiE10shared_sum;
	add.s32 	%r147, %r146, %r145;
	st.shared.f32 	[%r147], %f218;
$L__BB44_17:
	setp.gt.u32 	%p45, %r198, 31;
	bar.sync 	0;
	@%p45 bra 	$L__BB44_21;
	mov.u32 	%r148, %ntid.x;
	add.s32 	%r149, %r148, 31;
	shr.u32 	%r150, %r149, 5;
	setp.ge.u32 	%p46, %r198, %r150;
	mov.f32 	%f217, 0f00000000;
	@%p46 bra 	$L__BB44_20;
	shl.b32 	%r151, %r198, 2;
	mov.u32 	%r152, _ZZN8pygpukit3ops2nn22sdpa_causal_f32_kernelEPKfS3_S3_PfiiiiifiE10shared_sum;
	add.s32 	%r153, %r152, %r151;
	ld.shared.f32 	%f217, [%r153];
$L__BB44_20:
	mov.b32 	%r154, %f217;
	shfl.sync.down.b32	%r155|%p47, %r154, 16, 31, -1;
	mov.b32 	%f144, %r155;
	add.f32 	%f145, %f217, %f144;
	mov.b32 	%r156, %f145;
	shfl.sync.down.b32	%r157|%p48, %r156, 8, 31, -1;
	mov.b32 	%f146, %r157;
	add.f32 	%f147, %f145, %f146;
	mov.b32 	%r158, %f147;
	shfl.sync.down.b32	%r159|%p49, %r158, 4, 31, -1;
	mov.b32 	%f148, %r159;
	add.f32 	%f149, %f147, %f148;
	mov.b32 	%r160, %f149;
	shfl.sync.down.b32	%r161|%p50, %r160, 2, 31, -1;
	mov.b32 	%f150, %r161;
	add.f32 	%f151, %f149, %f150;
	mov.b32 	%r162, %f151;
	shfl.sync.down.b32	%r163|%p51, %r162, 1, 31, -1;
	mov.b32 	%f152, %r163;
	add.f32 	%f218, %f151, %f152;
$L__BB44_21:
	not.pred 	%p52, %p66;
	@%p52 bra 	$L__BB44_23;
	st.shared.f32 	[_ZZN8pygpukit3ops2nn22sdpa_causal_f32_kernelEPKfS3_S3_PfiiiiifiE7row_sum], %f218;
$L__BB44_23:
	setp.ge.s32 	%p53, %r198, %r79;
	bar.sync 	0;
	@%p53 bra 	$L__BB44_26;
	ld.shared.f32 	%f153, [_ZZN8pygpukit3ops2nn22sdpa_causal_f32_kernelEPKfS3_S3_PfiiiiifiE7row_sum];
	mov.u32 	%r29, %ntid.x;
	rcp.rn.f32 	%f34, %f153;
	mov.u32 	%r165, _ZN8pygpukit3ops2nn6sharedE;
	mov.u32 	%r197, %r198;
$L__BB44_25:
	shl.b32 	%r164, %r197, 2;
	add.s32 	%r166, %r165, %r164;
	ld.shared.f32 	%f154, [%r166];
	mul.f32 	%f155, %f34, %f154;
	st.shared.f32 	[%r166], %f155;
	add.s32 	%r197, %r197, %r29;
	setp.lt.s32 	%p54, %r197, %r79;
	@%p54 bra 	$L__BB44_25;
$L__BB44_26:
	bar.sync 	0;
	setp.ge.s32 	%p55, %r198, %r81;
	@%p55 bra 	$L__BB44_57;
	bra.uni 	$L__BB44_42;
$L__BB44_27:
	add.s32 	%r6, %r81, -1;
	and.b32  	%r7, %r81, 7;
	add.s32 	%r8, %r7, -1;
	and.b32  	%r9, %r81, 3;
	and.b32  	%r10, %r81, 2147483640;
	and.b32  	%r11, %r81, 1;
	mov.f32 	%f213, 0fFF800000;
	mov.u32 	%r190, %r198;
$L__BB44_28:
	setp.lt.s32 	%p10, %r3, %r190;
	mov.f32 	%f204, 0fFF800000;
	@%p10 bra 	$L__BB44_29;
	bra.uni 	$L__BB44_30;
$L__BB44_29:
	shl.b32 	%r98, %r190, 2;
	mov.u32 	%r99, _ZN8pygpukit3ops2nn6sharedE;
	add.s32 	%r100, %r99, %r98;
	st.shared.f32 	[%r100], %f204;
	setp.gt.f32 	%p18, %f204, %f213;
	selp.f32 	%f213, %f204, %f213, %p18;
	add.s32 	%r190, %r190, %r5;
	setp.lt.s32 	%p19, %r190, %r79;
	@%p19 bra 	$L__BB44_28;
	bra.uni 	$L__BB44_5;
$L__BB44_30:
	setp.lt.u32 	%p11, %r6, 7;
	mul.lo.s32 	%r16, %r190, %r81;
	mov.f32 	%f211, 0f00000000;
	mov.b32 	%r193, 0;
	@%p11 bra 	$L__BB44_33;
	mov.f32 	%f211, 0f00000000;
	mov.b32 	%r191, 0;
$L__BB44_32:
	.pragma "nounroll";
	cvt.u64.u32 	%rd13, %r191;
	add.s64 	%rd14, %rd5, %rd13;
	shl.b64 	%rd15, %rd14, 2;
	add.s64 	%rd16, %rd2, %rd15;
	ld.global.nc.f32 	%f56, [%rd16];
	add.s32 	%r94, %r191, %r16;
	cvt.s64.s32 	%rd17, %r94;
	add.s64 	%rd18, %rd17, %rd6;
	shl.b64 	%rd19, %rd18, 2;
	add.s64 	%rd20, %rd1, %rd19;
	ld.global.nc.f32 	%f57, [%rd20];
	fma.rn.f32 	%f58, %f56, %f57, %f211;
	ld.global.nc.f32 	%f59, [%rd16+4];
	ld.global.nc.f32 	%f60, [%rd20+4];
	fma.rn.f32 	%f61, %f59, %f60, %f58;
	ld.global.nc.f32 	%f62, [%rd16+8];
	ld.global.nc.f32 	%f63, [%rd20+8];
	fma.rn.f32 	%f64, %f62, %f63, %f61;
	ld.global.nc.f32 	%f65, [%rd16+12];
	ld.global.nc.f32 	%f66, [%rd20+12];
	fma.rn.f32 	%f67, %f65, %f66, %f64;
	ld.global.nc.f32 	%f68, [%rd16+16];
	ld.global.nc.f32 	%f69, [%rd20+16];
	fma.rn.f32 	%f70, %f68, %f69, %f67;
	ld.global.nc.f32 	%f71, [%rd16+20];
	ld.global.nc.f32 	%f72, [%rd20+20];
	fma.rn.f32 	%f73, %f71, %f72, %f70;
	ld.global.nc.f32 	%f74, [%rd16+24];
	ld.global.nc.f32 	%f75, [%rd20+24];
	fma.rn.f32 	%f76, %f74, %f75, %f73;
	ld.global.nc.f32 	%f77, [%rd16+28];
	ld.global.nc.f32 	%f78, [%rd20+28];
	fma.rn.f32 	%f211, %f77, %f78, %f76;
	add.s32 	%r191, %r191, 8;
	setp.eq.s32 	%p12, %r191, %r10;
	mov.u32 	%r193, %r10;
	@%p12 bra 	$L__BB44_33;
	bra.uni 	$L__BB44_32;
$L__BB44_33:
	setp.eq.s32 	%p13, %r7, 0;
	@%p13 bra 	$L__BB44_41;
	setp.lt.u32 	%p14, %r8, 3;
	@%p14 bra 	$L__BB44_36;
	cvt.u64.u32 	%rd21, %r193;
	add.s64 	%rd22, %rd5, %rd21;
	shl.b64 	%rd23, %rd22, 2;
	add.s64 	%rd24, %rd2, %rd23;
	ld.global.nc.f32 	%f80, [%rd24];
	add.s32 	%r95, %r193, %r16;
	cvt.s64.s32 	%rd25, %r95;
	add.s64 	%rd26, %rd25, %rd6;
	shl.b64 	%rd27, %rd26, 2;
	add.s64 	%rd28, %rd1, %rd27;
	ld.global.nc.f32 	%f81, [%rd28];
	fma.rn.f32 	%f82, %f80, %f81, %f211;
	ld.global.nc.f32 	%f83, [%rd24+4];
	ld.global.nc.f32 	%f84, [%rd28+4];
	fma.rn.f32 	%f85, %f83, %f84, %f82;
	ld.global.nc.f32 	%f86, [%rd24+8];
	ld.global.nc.f32 	%f87, [%rd28+8];
	fma.rn.f32 	%f88, %f86, %f87, %f85;
	ld.global.nc.f32 	%f89, [%rd24+12];
	ld.global.nc.f32 	%f90, [%rd28+12];
	fma.rn.f32 	%f211, %f89, %f90, %f88;
	add.s32 	%r193, %r193, 4;
$L__BB44_36:
	setp.eq.s32 	%p15, %r9, 0;
	@%p15 bra 	$L__BB44_41;
	setp.eq.s32 	%p16, %r9, 1;
	@%p16 bra 	$L__BB44_39;
	cvt.u64.u32 	%rd29, %r193;
	add.s64 	%rd30, %rd5, %rd29;
	shl.b64 	%rd31, %rd30, 2;
	add.s64 	%rd32, %rd2, %rd31;
	ld.global.nc.f32 	%f92, [%rd32];
	add.s32 	%r96, %r193, %r16;
	cvt.s64.s32 	%rd33, %r96;
	add.s64 	%rd34, %rd33, %rd6;
	shl.b64 	%rd35, %rd34, 2;
	add.s64 	%rd36, %rd1, %rd35;
	ld.global.nc.f32 	%f93, [%rd36];
	fma.rn.f32 	%f94, %f92, %f93, %f211;
	ld.global.nc.f32 	%f95, [%rd32+4];
	ld.global.nc.f32 	%f96, [%rd36+4];
	fma.rn.f32 	%f211, %f95, %f96, %f94;
	add.s32 	%r193, %r193, 2;
$L__BB44_39:
	setp.eq.s32 	%p17, %r11, 0;
	@%p17 bra 	$L__BB44_41;
	cvt.u64.u32 	%rd37, %r193;
	add.s64 	%rd38, %rd5, %rd37;
	shl.b64 	%rd39, %rd38, 2;
	add.s64 	%rd40, %rd2, %rd39;
	ld.global.nc.f32 	%f97, [%rd40];
	add.s32 	%r97, %r193, %r16;
	cvt.s64.s32 	%rd41, %r97;
	add.s64 	%rd42, %rd41, %rd6;
	shl.b64 	%rd43, %rd42, 2;
	add.s64 	%rd44, %rd1, %rd43;
	ld.global.nc.f32 	%f98, [%rd44];
	fma.rn.f32 	%f211, %f97, %f98, %f211;
$L__BB44_41:
	mul.f32 	%f204, %f47, %f211;
	bra.uni 	$L__BB44_29;
$L__BB44_42:
	setp.gt.s32 	%p56, %r79, 0;
	mov.u32 	%r32, %ntid.x;
	@%p56 bra 	$L__BB44_43;
	bra.uni 	$L__BB44_56;
$L__BB44_43:
	and.b32  	%r33, %r79, 7;
	and.b32  	%r34, %r79, 3;
	and.b32  	%r35, %r79, 2147483640;
	and.b32  	%r36, %r79, 1;
	neg.s32 	%r37, %r35;
	shl.b32 	%r38, %r81, 3;
	mul.lo.s32 	%r39, %r81, 5;
	mul.lo.s32 	%r40, %r81, 6;
	mul.lo.s32 	%r41, %r81, 7;
$L__BB44_44:
	setp.lt.u32 	%p58, %r79, 8;
	mov.f32 	%f226, 0f00000000;
	mov.b32 	%r210, 0;
	@%p58 bra 	$L__BB44_47;
	add.s32 	%r207, %r81, %r198;
	shl.b32 	%r170, %r81, 1;
	add.s32 	%r206, %r170, %r198;
	mad.lo.s32 	%r205, %r81, 3, %r198;
	shl.b32 	%r171, %r81, 2;
	add.s32 	%r204, %r171, %r198;
	add.s32 	%r203, %r39, %r198;
	add.s32 	%r202, %r40, %r198;
	add.s32 	%r201, %r41, %r198;
	mov.u32 	%r172, _ZN8pygpukit3ops2nn6sharedE;
	add.s32 	%r199, %r172, 16;
	mov.f32 	%f226, 0f00000000;
	mov.u32 	%r200, %r198;
	mov.u32 	%r208, %r37;
$L__BB44_46:
	.pragma "nounroll";
	ld.shared.v4.f32 	{%f159, %f160, %f161, %f162}, [%r199+-16];
	cvt.s64.s32 	%rd49, %r200;
	add.s64 	%rd50, %rd49, %rd6;
	shl.b64 	%rd51, %rd50, 2;
	add.s64 	%rd52, %rd3, %rd51;
	ld.global.nc.f32 	%f163, [%rd52];
	fma.rn.f32 	%f164, %f159, %f163, %f226;
	cvt.s64.s32 	%rd53, %r207;
	add.s64 	%rd54, %rd53, %rd6;
	shl.b64 	%rd55, %rd54, 2;
	add.s64 	%rd56, %rd3, %rd55;
	ld.global.nc.f32 	%f165, [%rd56];
	fma.rn.f32 	%f166, %f160, %f165, %f164;
	cvt.s64.s32 	%rd57, %r206;
	add.s64 	%rd58, %rd57, %rd6;
	shl.b64 	%rd59, %rd58, 2;
	add.s64 	%rd60, %rd3, %rd59;
	ld.global.nc.f32 	%f167, [%rd60];
	fma.rn.f32 	%f168, %f161, %f167, %f166;
	cvt.s64.s32 	%rd61, %r205;
	add.s64 	%rd62, %rd61, %rd6;
	shl.b64 	%rd63, %rd62, 2;
	add.s64 	%rd64, %rd3, %rd63;
	ld.global.nc.f32 	%f169, [%rd64];
	fma.rn.f32 	%f170, %f162, %f169, %f168;
	ld.shared.v4.f32 	{%f171, %f172, %f173, %f174}, [%r199];
	cvt.s64.s32 	%rd65, %r204;
	add.s64 	%rd66, %rd65, %rd6;
	shl.b64 	%rd67, %rd66, 2;
	add.s64 	%rd68, %rd3, %rd67;
	ld.global.nc.f32 	%f175, [%rd68];
	fma.rn.f32 	%f176, %f171, %f175, %f170;
	cvt.s64.s32 	%rd69, %r203;
	add.s64 	%rd70, %rd69, %rd6;
	shl.b64 	%rd71, %rd70, 2;
	add.s64 	%rd72, %rd3, %rd71;
	ld.global.nc.f32 	%f177, [%rd72];
	fma.rn.f32 	%f178, %f172, %f177, %f176;
	cvt.s64.s32 	%rd73, %r202;
	add.s64 	%rd74, %rd73, %rd6;
	shl.b64 	%rd75, %rd74, 2;
	add.s64 	%rd76, %rd3, %rd75;
	ld.global.nc.f32 	%f179, [%rd76];
	fma.rn.f32 	%f180, %f173, %f179, %f178;
	cvt.s64.s32 	%rd77, %r201;
	add.s64 	%rd78, %rd77, %rd6;
	shl.b64 	%rd79, %rd78, 2;
	add.s64 	%rd80, %rd3, %rd79;
	ld.global.nc.f32 	%f181, [%rd80];
	fma.rn.f32 	%f226, %f174, %f181, %f180;
	add.s32 	%r208, %r208, 8;
	add.s32 	%r207, %r207, %r38;
	add.s32 	%r206, %r206, %r38;
	add.s32 	%r205, %r205, %r38;
	add.s32 	%r204, %r204, %r38;
	add.s32 	%r203, %r203, %r38;
	add.s32 	%r202, %r202, %r38;
	add.s32 	%r201, %r201, %r38;
	add.s32 	%r200, %r200, %r38;
	add.s32 	%r199, %r199, 32;
	setp.ne.s32 	%p59, %r208, 0;
	mov.u32 	%r210, %r35;
	@%p59 bra 	$L__BB44_46;
$L__BB44_47:
	setp.eq.s32 	%p60, %r33, 0;
	@%p60 bra 	$L__BB44_55;
	add.s32 	%r173, %r33, -1;
	setp.lt.u32 	%p61, %r173, 3;
	@%p61 bra 	$L__BB44_50;
	shl.b32 	%r174, %r210, 2;
	mov.u32 	%r175, _ZN8pygpukit3ops2nn6sharedE;
	add.s32 	%r176, %r175, %r174;
	ld.shared.f32 	%f183, [%r176];
	mad.lo.s32 	%r177, %r210, %r81, %r198;
	cvt.s64.s32 	%rd81, %r177;
	add.s64 	%rd82, %rd81, %rd6;
	shl.b64 	%rd83, %rd82, 2;
	add.s64 	%rd84, %rd3, %rd83;
	ld.global.nc.f32 	%f184, [%rd84];
	fma.rn.f32 	%f185, %f183, %f184, %f226;
	ld.shared.f32 	%f186, [%r176+4];
	add.s32 	%r178, %r177, %r81;
	cvt.s64.s32 	%rd85, %r178;
	add.s64 	%rd86, %rd85, %rd6;
	shl.b64 	%rd87, %rd86, 2;
	add.s64 	%rd88, %rd3, %rd87;
	ld.global.nc.f32 	%f187, [%rd88];
	fma.rn.f32 	%f188, %f186, %f187, %f185;
	ld.shared.f32 	%f189, [%r176+8];
	add.s32 	%r179, %r178, %r81;
	cvt.s64.s32 	%rd89, %r179;
	add.s64 	%rd90, %rd89, %rd6;
	shl.b64 	%rd91, %rd90, 2;
	add.s64 	%rd92, %rd3, %rd91;
	ld.global.nc.f32 	%f190, [%rd92];
	fma.rn.f32 	%f191, %f189, %f190, %f188;
	ld.shared.f32 	%f192, [%r176+12];
	add.s32 	%r180, %r179, %r81;
	cvt.s64.s32 	%rd93, %r180;
	add.s64 	%rd94, %rd93, %rd6;
	shl.b64 	%rd95, %rd94, 2;
	add.s64 	%rd96, %rd3, %rd95;
	ld.global.nc.f32 	%f193, [%rd96];
	fma.rn.f32 	%f226, %f192, %f193, %f191;
	add.s32 	%r210, %r210, 4;
$L__BB44_50:
	setp.eq.s32 	%p62, %r34, 0;
	@%p62 bra 	$L__BB44_55;
	setp.eq.s32 	%p63, %r34, 1;
	@%p63 bra 	$L__BB44_53;
	shl.b32 	%r181, %r210, 2;
	mov.u32 	%r182, _ZN8pygpukit3ops2nn6sharedE;
	add.s32 	%r183, %r182, %r181;
	ld.shared.f32 	%f195, [%r183];
	mad.lo.s32 	%r184, %r210, %r81, %r198;
	cvt.s64.s32 	%rd97, %r184;
	add.s64 	%rd98, %rd97, %rd6;
	shl.b64 	%rd99, %rd98, 2;
	add.s64 	%rd100, %rd3, %rd99;
	ld.global.nc.f32 	%f196, [%rd100];
	fma.rn.f32 	%f197, %f195, %f196, %f226;
	ld.shared.f32 	%f198, [%r183+4];
	add.s32 	%r185, %r184, %r81;
	cvt.s64.s32 	%rd101, %r185;
	add.s64 	%rd102, %rd101, %rd6;
	shl.b64 	%rd103, %rd102, 2;
	add.s64 	%rd104, %rd3, %rd103;
	ld.global.nc.f32 	%f199, [%rd104];
	fma.rn.f32 	%f226, %f198, %f199, %f197;
	add.s32 	%r210, %r210, 2;
$L__BB44_53:
	setp.eq.s32 	%p64, %r36, 0;
	@%p64 bra 	$L__BB44_55;
	shl.b32 	%r186, %r210, 2;
	mov.u32 	%r187, _ZN8pygpukit3ops2nn6sharedE;
	add.s32 	%r188, %r187, %r186;
	ld.shared.f32 	%f200, [%r188];
	mad.lo.s32 	%r189, %r210, %r81, %r198;
	cvt.s64.s32 	%rd105, %r189;
	add.s64 	%rd106, %rd105, %rd6;
	shl.b64 	%rd107, %rd106, 2;
	add.s64 	%rd108, %rd3, %rd107;
	ld.global.nc.f32 	%f201, [%rd108];
	fma.rn.f32 	%f226, %f200, %f201, %f226;
$L__BB44_55:
	cvt.s64.s32 	%rd109, %r198;
	add.s64 	%rd110, %rd5, %rd109;
	shl.b64 	%rd111, %rd110, 2;
	add.s64 	%rd112, %rd4, %rd111;
	st.global.f32 	[%rd112], %f226;
	add.s32 	%r198, %r198, %r32;
	setp.lt.s32 	%p65, %r198, %r81;
	@%p65 bra 	$L__BB44_44;
	bra.uni 	$L__BB44_57;
$L__BB44_56:
	cvt.s64.s32 	%rd45, %r198;
	add.s64 	%rd46, %rd5, %rd45;
	shl.b64 	%rd47, %rd46, 2;
	add.s64 	%rd48, %rd4, %rd47;
	mov.b32 	%r167, 0;
	st.global.u32 	[%rd48], %r167;
	add.s32 	%r198, %r198, %r32;
	setp.lt.s32 	%p57, %r198, %r81;
	@%p57 bra 	$L__BB44_56;
$L__BB44_57:
	ret;

}
	// .globl	_ZN8pygpukit3ops2nn22sdpa_causal_f16_kernelEPK6__halfS4_S4_PS2_iiiiifi
.visible .entry _ZN8pygpukit3ops2nn22sdpa_causal_f16_kernelEPK6__halfS4_S4_PS2_iiiiifi(
	.param .u64 .ptr .align 1 _ZN8pygpukit3ops2nn22sdpa_causal_f16_kernelEPK6__halfS4_S4_PS2_iiiiifi_param_0,
	.param .u64 .ptr .align 1 _ZN8pygpukit3ops2nn22sdpa_causal_f16_kernelEPK6__halfS4_S4_PS2_iiiiifi_param_1,
	.param .u64 .ptr .align 1 _ZN8pygpukit3ops2nn22sdpa_causal_f16_kernelEPK6__halfS4_S4_PS2_iiiiifi_param_2,
	.param .u64 .ptr .align 1 _ZN8pygpukit3ops2nn22sdpa_causal_f16_kernelEPK6__halfS4_S4_PS2_iiiiifi_param_3,
	.param .u32 _ZN8pygpukit3ops2nn22sdpa_causal_f16_kernelEPK6__halfS4_S4_PS2_iiiiifi_param_4,
	.param .u32 _ZN8pygpukit3ops2nn22sdpa_causal_f16_kernelEPK6__halfS4_S4_PS2_iiiiifi_param_5,
	.param .u32 _ZN8pygpukit3ops2nn22sdpa_causal_f16_kernelEPK6__halfS4_S4_PS2_iiiiifi_param_6,
	.param .u32 _ZN8pygpukit3ops2nn22sdpa_causal_f16_kernelEPK6__halfS4_S4_PS2_iiiiifi_param_7,
	.param .u32 _ZN8pygpukit3ops2nn22sdpa_causal_f16_kernelEPK6__halfS4_S4_PS2_iiiiifi_param_8,
	.param .f32 _ZN8pygpukit3ops2nn22sdpa_causal_f16_kernelEPK6__halfS4_S4_PS2_iiiiifi_param_9,
	.param .u32 _ZN8pygpukit3ops2nn22sdpa_causal_f16_kernelEPK6__halfS4_S4_PS2_iiiiifi_param_10
)
{
	.reg .pred 	%p<67>;
	.reg .b16 	%rs<49>;
	.reg .b32 	%r<212>;
	.reg .b32 	%f<229>;
	.reg .b64 	%rd<113>;
	// demoted variable
	.shared .align 4 .b8 _ZZN8pygpukit3ops2nn22sdpa_causal_f16_kernelEPK6__halfS4_S4_PS2_iiiiifiE10shared_max[128];
	// demoted variable
	.shared .align 4 .f32 _ZZN8pygpukit3ops2nn22sdpa_causal_f16_kernelEPK6__halfS4_S4_PS2_iiiiifiE7row_max;
	// demoted variable
	.shared .align 4 .b8 _ZZN8pygpukit3ops2nn22sdpa_causal_f16_kernelEPK6__halfS4_S4_PS2_iiiiifiE10shared_sum[128];
	// demoted variable
	.shared .align 4 .f32 _ZZN8pygpukit3ops2nn22sdpa_causal_f16_kernelEPK6__halfS4_S4_PS2_iiiiifiE7row_sum;
	ld.param.u64 	%rd7, [_ZN8pygpukit3ops2nn22sdpa_causal_f16_kernelEPK6__halfS4_S4_PS2_iiiiifi_param_0];
	ld.param.u64 	%rd8, [_ZN8pygpukit3ops2nn22sdpa_causal_f16_kernelEPK6__halfS4_S4_PS2_iiiiifi_param_1];
	ld.param.u64 	%rd9, [_ZN8pygpukit3ops2nn22sdpa_causal_f16_kernelEPK6__halfS4_S4_PS2_iiiiifi_param_2];
	ld.param.u64 	%rd10, [_ZN8pygpukit3ops2nn22sdpa_causal_f16_kernelEPK6__halfS4_S4_PS2_iiiiifi_param_3];
	ld.param.u32 	%r83, [_ZN8pygpukit3ops2nn22sdpa_causal_f16_kernelEPK6__halfS4_S4_PS2_iiiiifi_param_4];
	ld.param.u32 	%r78, [_ZN8pygpukit3ops2nn22sdpa_causal_f16_kernelEPK6__halfS4_S4_PS2_iiiiifi_param_5];
	ld.param.u32 	%r79, [_ZN8pygpukit3ops2nn22sdpa_causal_f16_kernelEPK6__halfS4_S4_PS2_iiiiifi_param_6];
	ld.param.u32 	%r80, [_ZN8pygpukit3ops2nn22sdpa_causal_f16_kernelEPK6__halfS4_S4_PS2_iiiiifi_param_7];
	ld.param.u32 	%r81, [_ZN8pygpukit3ops2nn22sdpa_causal_f16_kernelEPK6__halfS4_S4_PS2_iiiiifi_param_8];
	ld.param.f32 	%f47, [_ZN8pygpukit3ops2nn22sdpa_causal_f16_kernelEPK6__halfS4_S4_PS2_iiiiifi_param_9];
	ld.param.u32 	%r82, [_ZN8pygpukit3ops2nn22sdpa_causal_f16_kernelEPK6__halfS4_S4_PS2_iiiiifi_param_10];
	cvta.to.global.u64 	%rd1, %rd8;
	cvta.to.global.u64 	%rd2, %rd7;
	cvta.to.global.u64 	%rd3, %rd9;
	cvta.to.global.u64 	%rd4, %rd10;
	mov.u32 	%r1, %ctaid.x;
	mov.u32 	%r2, %ctaid.y;
	setp.ge.s32 	%p2, %r1, %r83;
	setp.ge.s32 	%p3, %r2, %r78;
	or.pred  	%p4, %p2, %p3;
	@%p4 bra 	$L__BB45_58;
	mul.lo.s32 	%r84, %r78, %r1;
	mul.lo.s32 	%r85, %r84, %r81;
	cvt.s64.s32 	%rd11, %r85;
	mul.lo.s32 	%r86, %r81, %r2;
	cvt.s64.s32 	%rd12, %r86;
	add.s64 	%rd5, %rd11, %rd12;
	mul.lo.s32 	%r87, %r80, %r1;
	mul.lo.s32 	%r88, %r87, %r81;
	cvt.s64.s32 	%rd6, %r88;
	add.s32 	%r3, %r82, %r2;
	mov.u32 	%r197, %tid.x;
	setp.ge.s32 	%p5, %r197, %r79;
	mov.f32 	%f215, 0fFF800000;
	@%p5 bra 	$L__BB45_5;
	setp.gt.s32 	%p6, %r81, 0;
	mov.u32 	%r5, %ntid.x;
	@%p6 bra 	$L__BB45_30;
	mul.f32 	%f1, %f47, 0f00000000;
	mov.f32 	%f215, 0fFF800000;
	mov.u32 	%r90, _ZN8pygpukit3ops2nn6sharedE;
	mov.u32 	%r194, %r197;
$L__BB45_4:
	setp.lt.s32 	%p7, %r3, %r194;
	selp.f32 	%f50, 0fFF800000, %f1, %p7;
	shl.b32 	%r89, %r194, 2;
	add.s32 	%r91, %r90, %r89;
	st.shared.f32 	[%r91], %f50;
	setp.gt.f32 	%p8, %f50, %f215;
	selp.f32 	%f215, %f50, %f215, %p8;
	add.s32 	%r194, %r194, %r5;
	setp.lt.s32 	%p9, %r194, %r79;
	@%p9 bra 	$L__BB45_4;
$L__BB45_5:
	mov.b32 	%r101, %f215;
	shfl.sync.down.b32	%r102|%p20, %r101, 16, 31, -1;
	mov.b32 	%f99, %r102;
	max.f32 	%f100, %f215, %f99;
	mov.b32 	%r103, %f100;
	shfl.sync.down.b32	%r104|%p21, %r103, 8, 31, -1;
	mov.b32 	%f101, %r104;
	max.f32 	%f102, %f100, %f101;
	mov.b32 	%r105, %f102;
	shfl.sync.down.b32	%r106|%p22, %r105, 4, 31, -1;
	mov.b32 	%f103, %r106;
	max.f32 	%f104, %f102, %f103;
	mov.b32 	%r107, %f104;
	shfl.sync.down.b32	%r108|%p23, %r107, 2, 31, -1;
	mov.b32 	%f105, %r108;
	max.f32 	%f106, %f104, %f105;
	mov.b32 	%r109, %f106;
	shfl.sync.down.b32	%r110|%p24, %r109, 1, 31, -1;
	mov.b32 	%f107, %r110;
	max.f32 	%f21, %f106, %f107;
	and.b32  	%r24, %r197, 31;
	shr.u32 	%r25, %r197, 5;
	setp.ne.s32 	%p25, %r24, 0;
	@%p25 bra 	$L__BB45_7;
	shl.b32 	%r111, %r25, 2;
	mov.u32 	%r112, _ZZN8pygpukit3ops2nn22sdpa_causal_f16_kernelEPK6__halfS4_S4_PS2_iiiiifiE10shared_max;
	add.s32 	%r113, %r112, %r111;
	st.shared.f32 	[%r113], %f21;
$L__BB45_7:
	bar.sync 	0;
	setp.gt.u32 	%p27, %r197, 31;
	mov.pred 	%p66, 0;
	@%p27 bra 	$L__BB45_12;
	mov.u32 	%r114, %ntid.x;
	add.s32 	%r115, %r114, 31;
	shr.u32 	%r116, %r115, 5;
	setp.ge.u32 	%p28, %r197, %r116;
	mov.f32 	%f216, 0fFF800000;
	@%p28 bra 	$L__BB45_10;
	shl.b32 	%r117, %r197, 2;
	mov.u32 	%r118, _ZZN8pygpukit3ops2nn22sdpa_causal_f16_kernelEPK6__halfS4_S4_PS2_iiiiifiE10shared_max;
	add.s32 	%r119, %r118, %r117;
	ld.shared.f32 	%f216, [%r119];
$L__BB45_10:
	mov.b32 	%r120, %f216;
	shfl.sync.down.b32	%r121|%p30, %r120, 16, 31, -1;
	mov.b32 	%f109, %r121;
	max.f32 	%f110, %f216, %f109;
	mov.b32 	%r122, %f110;
	shfl.sync.down.b32	%r123|%p31, %r122, 8, 31, -1;
	mov.b32 	%f111, %r123;
	max.f32 	%f112, %f110, %f111;
	mov.b32 	%r124, %f112;
	shfl.sync.down.b32	%r125|%p32, %r124, 4, 31, -1;
	mov.b32 	%f113, %r125;
	max.f32 	%f114, %f112, %f113;
	mov.b32 	%r126, %f114;
	shfl.sync.down.b32	%r127|%p33, %r126, 2, 31, -1;
	mov.b32 	%f115, %r127;
	max.f32 	%f116, %f114, %f115;
	mov.b32 	%r128, %f116;
	shfl.sync.down.b32	%r129|%p34, %r128, 1, 31, -1;
	mov.b32 	%f117, %r129;
	max.f32 	%f24, %f116, %f117;
	setp.ne.s32 	%p35, %r197, 0;
	@%p35 bra 	$L__BB45_12;
	st.shared.f32 	[_ZZN8pygpukit3ops2nn22sdpa_causal_f16_kernelEPK6__halfS4_S4_PS2_iiiiifiE7row_max], %f24;
	mov.pred 	%p66, -1;
$L__BB45_12:
	setp.ge.s32 	%p37, %r197, %r79;
	bar.sync 	0;
	mov.f32 	%f218, 0f00000000;
	@%p37 bra 	$L__BB45_15;
	ld.shared.f32 	%f25, [_ZZN8pygpukit3ops2nn22sdpa_causal_f16_kernelEPK6__halfS4_S4_PS2_iiiiifiE7row_max];
	mov.f32 	%f218, 0f00000000;
	mov.u32 	%r26, %ntid.x;
	mov.u32 	%r131, _ZN8pygpukit3ops2nn6sharedE;
	mov.u32 	%r195, %r197;
$L__BB45_14:
	shl.b32 	%r130, %r195, 2;
	add.s32 	%r132, %r131, %r130;
	ld.shared.f32 	%f120, [%r132];
	sub.f32 	%f121, %f120, %f25;
	fma.rn.f32 	%f122, %f121, 0f3BBB989D, 0f3F000000;
	cvt.sat.f32.f32 	%f123, %f122;
	mov.f32 	%f124, 0f4B400001;
	mov.f32 	%f125, 0f437C0000;
	fma.rm.f32 	%f126, %f123, %f125, %f124;
	add.f32 	%f127, %f126, 0fCB40007F;
	neg.f32 	%f128, %f127;
	fma.rn.f32 	%f129, %f121, 0f3FB8AA3B, %f128;
	fma.rn.f32 	%f130, %f121, 0f32A57060, %f129;
	mov.b32 	%r133, %f126;
	shl.b32 	%r134, %r133, 23;
	mov.b32 	%f131, %r134;
	ex2.approx.ftz.f32 	%f132, %f130;
	mul.f32 	%f133, %f132, %f131;
	st.shared.f32 	[%r132], %f133;
	add.f32 	%f218, %f218, %f133;
	add.s32 	%r195, %r195, %r26;
	setp.lt.s32 	%p38, %r195, %r79;
	@%p38 bra 	$L__BB45_14;
$L__BB45_15:
	setp.ne.s32 	%p39, %r24, 0;
	mov.b32 	%r135, %f218;
	shfl.sync.down.b32	%r136|%p40, %r135, 16, 31, -1;
	mov.b32 	%f134, %r136;
	add.f32 	%f135, %f218, %f134;
	mov.b32 	%r137, %f135;
	shfl.sync.down.b32	%r138|%p41, %r137, 8, 31, -1;
	mov.b32 	%f136, %r138;
	add.f32 	%f137, %f135, %f136;
	mov.b32 	%r139, %f137;
	shfl.sync.down.b32	%r140|%p42, %r139, 4, 31, -1;
	mov.b32 	%f138, %r140;
	add.f32 	%f139, %f137, %f138;
	mov.b32 	%r141, %f139;
	shfl.sync.down.b32	%r142|%p43, %r141, 2, 31, -1;
	mov.b32 	%f140, %r142;
	add.f32 	%f141, %f139, %f140;
	mov.b32 	%r143, %f141;
	shfl.sync.down.b32	%r144|%p44, %r143, 1, 31, -1;
	mov.b32 	%f142, %r144;
	add.f32 	%f220, %f141, %f142;
	@%p39 bra 	$L__BB45_17;
	shl.b32 	%r145, %r25, 2;
	mov.u32 	%r146, _ZZN8pygpukit3ops2nn22sdpa_causal_f16_kernelEPK6__halfS4_S4_PS2_iiiiifiE10shared_sum;
	add.s32 	%r147, %r146, %r145;
	st.shared.f32 	[%r147], %f220;
$L__BB45_17:
	setp.gt.u32 	%p45, %r197, 31;
	bar.sync 	0;
	@%p45 bra 	$L__BB45_21;
	mov.u32 	%r148, %ntid.x;
	add.s32 	%r149, %r148, 31;
	shr.u32 	%r150, %r149, 5;
	setp.ge.u32 	%p46, %r197, %r150;
	mov.f32 	%f219, 0f00000000;
	@%p46 bra 	$L__BB45_20;
	shl.b32 	%r151, %r197, 2;
	mov.u32 	%r152, _ZZN8pygpukit3ops2nn22sdpa_causal_f16_kernelEPK6__halfS4_S4_PS2_iiiiifiE10shared_sum;
	add.s32 	%r153, %r152, %r151;
	ld.shared.f32 	%f219, [%r153];
$L__BB45_20:
	mov.b32 	%r154, %f219;
	shfl.sync.down.b32	%r155|%p47, %r154, 16, 31, -1;
	mov.b32 	%f144, %r155;
	add.f32 	%f145, %f219, %f144;
	mov.b32 	%r156, %f145;
	shfl.sync.down.b32	%r157|%p48, %r156, 8, 31, -1;
	mov.b32 	%f146, %r157;
	add.f32 	%f147, %f145, %f146;
	mov.b32 	%r158, %f147;
	shfl.sync.down.b32	%r159|%p49, %r158, 4, 31, -1;
	mov.b32 	%f148, %r159;
	add.f32 	%f149, %f147, %f148;
	mov.b32 	%r160, %f149;
	shfl.sync.down.b32	%r161|%p50, %r160, 2, 31, -1;
	mov.b32 	%f150, %r161;
	add.f32 	%f151, %f149, %f150;
	mov.b32 	%r162, %f151;
	shfl.sync.down.b32	%r163|%p51, %r162, 1, 31, -1;
	mov.b32 	%f152, %r163;
	add.f32 	%f220, %f151, %f152;
$L__BB45_21:
	not.pred 	%p52, %p66;
	@%p52 bra 	$L__BB45_23;
	st.shared.f32 	[_ZZN8pygpukit3ops2nn22sdpa_causal_f16_kernelEPK6__halfS4_S4_PS2_iiiiifiE7row_sum], %f220;
$L__BB45_23:
	setp.ge.s32 	%p53, %r197, %r79;
	bar.sync 	0;
	@%p53 bra 	$L__BB45_26;
	ld.shared.f32 	%f153, [_ZZN8pygpukit3ops2nn22sdpa_causal_f16_kernelEPK6__halfS4_S4_PS2_iiiiifiE7row_sum];
	mov.u32 	%r29, %ntid.x;
	rcp.rn.f32 	%f34, %f153;
	mov.u32 	%r165, _ZN8pygpukit3ops2nn6sharedE;
	mov.u32 	%r196, %r197;
$L__BB45_25:
	shl.b32 	%r164, %r196, 2;
	add.s32 	%r166, %r165, %r164;
	ld.shared.f32 	%f154, [%r166];
	mul.f32 	%f155, %f34, %f154;
	st.shared.f32 	[%r166], %f155;
	add.s32 	%r196, %r196, %r29;
	setp.lt.s32 	%p54, %r196, %r79;
	@%p54 bra 	$L__BB45_25;
$L__BB45_26:
	bar.sync 	0;
	setp.ge.s32 	%p55, %r197, %r81;
	@%p55 bra 	$L__BB45_58;
	setp.gt.s32 	%p56, %r79, 0;
	mov.u32 	%r32, %ntid.x;
	@%p56 bra 	$L__BB45_45;
	mov.f32 	%f156, 0f00000000;
	// begin inline asm
	{  cvt.rn.f16.f32 %rs32, %f156;}

	// end inline asm
$L__BB45_29:
	cvt.s64.s32 	%rd45, %r197;
	add.s64 	%rd46, %rd5, %rd45;
	shl.b64 	%rd47, %rd46, 1;
	add.s64 	%rd48, %rd4, %rd47;
	st.global.u16 	[%rd48], %rs32;
	add.s32 	%r197, %r197, %r32;
	setp.lt.s32 	%p57, %r197, %r81;
	@%p57 bra 	$L__BB45_29;
	bra.uni 	$L__BB45_58;
$L__BB45_30:
	add.s32 	%r6, %r81, -1;
	and.b32  	%r7, %r81, 7;
	add.s32 	%r8, %r7, -1;
	and.b32  	%r9, %r81, 3;
	and.b32  	%r10, %r81, 2147483640;
	and.b32  	%r11, %r81, 1;
	mov.f32 	%f215, 0fFF800000;
	mov.u32 	%r189, %r197;
$L__BB45_31:
	setp.lt.s32 	%p10, %r3, %r189;
	mov.f32 	%f206, 0fFF800000;
	@%p10 bra 	$L__BB45_32;
	bra.uni 	$L__BB45_33;
$L__BB45_32:
	shl.b32 	%r98, %r189, 2;
	mov.u32 	%r99, _ZN8pygpukit3ops2nn6sharedE;
	add.s32 	%r100, %r99, %r98;
	st.shared.f32 	[%r100], %f206;
	setp.gt.f32 	%p18, %f206, %f215;
	selp.f32 	%f215, %f206, %f215, %p18;
	add.s32 	%r189, %r189, %r5;
	setp.lt.s32 	%p19, %r189, %r79;
	@%p19 bra 	$L__BB45_31;
	bra.uni 	$L__BB45_5;
$L__BB45_33:
	setp.lt.u32 	%p11, %r6, 7;
	mul.lo.s32 	%r16, %r189, %r81;
	mov.f32 	%f213, 0f00000000;
	mov.b32 	%r192, 0;
	@%p11 bra 	$L__BB45_36;
	mov.f32 	%f213, 0f00000000;
	mov.b32 	%r190, 0;
$L__BB45_35:
	.pragma "nounroll";
	cvt.u64.u32 	%rd13, %r190;
	add.s64 	%rd14, %rd5, %rd13;
	shl.b64 	%rd15, %rd14, 1;
	add.s64 	%rd16, %rd2, %rd15;
	ld.global.nc.u16 	%rs2, [%rd16];
	// begin inline asm
	{  cvt.f32.f16 %f56, %rs2;}

	// end inline asm
	add.s32 	%r94, %r190, %r16;
	cvt.s64.s32 	%rd17, %r94;
	add.s64 	%rd18, %rd17, %rd6;
	shl.b64 	%rd19, %rd18, 1;
	add.s64 	%rd20, %rd1, %rd19;
	ld.global.nc.u16 	%rs3, [%rd20];
	// begin inline asm
	{  cvt.f32.f16 %f57, %rs3;}

	// end inline asm
	fma.rn.f32 	%f72, %f56, %f57, %f213;
	ld.global.nc.u16 	%rs4, [%rd16+2];
	// begin inline asm
	{  cvt.f32.f16 %f58, %rs4;}

	// end inline asm
	ld.global.nc.u16 	%rs5, [%rd20+2];
	// begin inline asm
	{  cvt.f32.f16 %f59, %rs5;}

	// end inline asm
	fma.rn.f32 	%f73, %f58, %f59, %f72;
	ld.global.nc.u16 	%rs6, [%rd16+4];
	// begin inline asm
	{  cvt.f32.f16 %f60, %rs6;}

	// end inline asm
	ld.global.nc.u16 	%rs7, [%rd20+4];
	// begin inline asm
	{  cvt.f32.f16 %f61, %rs7;}

	// end inline asm
	fma.rn.f32 	%f74, %f60, %f61, %f73;
	ld.global.nc.u16 	%rs8, [%rd16+6];
	// begin inline asm
	{  cvt.f32.f16 %f62, %rs8;}

	// end inline asm
	ld.global.nc.u16 	%rs9, [%rd20+6];
	// begin inline asm
	{  cvt.f32.f16 %f63, %rs9;}

	// end inline asm
	fma.rn.f32 	%f75, %f62, %f63, %f74;
	ld.global.nc.u16 	%rs10, [%rd16+8];
	// begin inline asm
	{  cvt.f32.f16 %f64, %rs10;}

	// end inline asm
	ld.global.nc.u16 	%rs11, [%rd20+8];
	// begin inline asm
	{  cvt.f32.f16 %f65, %rs11;}

	// end inline asm
	fma.rn.f32 	%f76, %f64, %f65, %f75;
	ld.global.nc.u16 	%rs12, [%rd16+10];
	// begin inline asm
	{  cvt.f32.f16 %f66, %rs12;}

	// end inline asm
	ld.global.nc.u16 	%rs13, [%rd20+10];
	// begin inline asm
	{  cvt.f32.f16 %f67, %rs13;}

	// end inline asm
	fma.rn.f32 	%f77, %f66, %f67, %f76;
	ld.global.nc.u16 	%rs14, [%rd16+12];
	// begin inline asm
	{  cvt.f32.f16 %f68, %rs14;}

	// end inline asm
	ld.global.nc.u16 	%rs15, [%rd20+12];
	// begin inline asm
	{  cvt.f32.f16 %f69, %rs15;}

	// end inline asm
	fma.rn.f32 	%f78, %f68, %f69, %f77;
	ld.global.nc.u16 	%rs16, [%rd16+14];
	// begin inline asm
	{  cvt.f32.f16 %f70, %rs16;}

	// end inline asm
	ld.global.nc.u16 	%rs17, [%rd20+14];
	// begin inline asm
	{  cvt.f32.f16 %f71, %rs17;}

	// end inline asm
	fma.rn.f32 	%f213, %f70, %f71, %f78;
	add.s32 	%r190, %r190, 8;
	setp.eq.s32 	%p12, %r190, %r10;
	mov.u32 	%r192, %r10;
	@%p12 bra 	$L__BB45_36;
	bra.uni 	$L__BB45_35;
$L__BB45_36:
	setp.eq.s32 	%p13, %r7, 0;
	@%p13 bra 	$L__BB45_44;
	setp.lt.u32 	%p14, %r8, 3;
	@%p14 bra 	$L__BB45_39;
	cvt.u64.u32 	%rd21, %r192;
	add.s64 	%rd22, %rd5, %rd21;
	shl.b64 	%rd23, %rd22, 1;
	add.s64 	%rd24, %rd2, %rd23;
	ld.global.nc.u16 	%rs18, [%rd24];
	// begin inline asm
	{  cvt.f32.f16 %f80, %rs18;}

	// end inline asm
	add.s32 	%r95, %r192, %r16;
	cvt.s64.s32 	%rd25, %r95;
	add.s64 	%rd26, %rd25, %rd6;
	shl.b64 	%rd27, %rd26, 1;
	add.s64 	%rd28, %rd1, %rd27;
	ld.global.nc.u16 	%rs19, [%rd28];
	// begin inline asm
	{  cvt.f32.f16 %f81, %rs19;}

	// end inline asm
	fma.rn.f32 	%f88, %f80, %f81, %f213;
	ld.global.nc.u16 	%rs20, [%rd24+2];
	// begin inline asm
	{  cvt.f32.f16 %f82, %rs20;}

	// end inline asm
	ld.global.nc.u16 	%rs21, [%rd28+2];
	// begin inline asm
	{  cvt.f32.f16 %f83, %rs21;}

	// end inline asm
	fma.rn.f32 	%f89, %f82, %f83, %f88;
	ld.global.nc.u16 	%rs22, [%rd24+4];
	// begin inline asm
	{  cvt.f32.f16 %f84, %rs22;}

	// end inline asm
	ld.global.nc.u16 	%rs23, [%rd28+4];
	// begin inline asm
	{  cvt.f32.f16 %f85, %rs23;}

	// end inline asm
	fma.rn.f32 	%f90, %f84, %f85, %f89;
	ld.global.nc.u16 	%rs24, [%rd24+6];
	// begin inline asm
	{  cvt.f32.f16 %f86, %rs24;}

	// end inline asm
	ld.global.nc.u16 	%rs25, [%rd28+6];
	// begin inline asm
	{  cvt.f32.f16 %f87, %rs25;}

	// end inline asm
	fma.rn.f32 	%f213, %f86, %f87, %f90;
	add.s32 	%r192, %r192, 4;
$L__BB45_39:
	setp.eq.s32 	%p15, %r9, 0;
	@%p15 bra 	$L__BB45_44;
	setp.eq.s32 	%p16, %r9, 1;
	@%p16 bra 	$L__BB45_42;
	cvt.u64.u32 	%rd29, %r192;
	add.s64 	%rd30, %rd5, %rd29;
	shl.b64 	%rd31, %rd30, 1;
	add.s64 	%rd32, %rd2, %rd31;
	ld.global.nc.u16 	%rs26, [%rd32];
	// begin inline asm
	{  cvt.f32.f16 %f92, %rs26;}

	// end inline asm
	add.s32 	%r96, %r192, %r16;
	cvt.s64.s32 	%rd33, %r96;
	add.s64 	%rd34, %rd33, %rd6;
	shl.b64 	%rd35, %rd34, 1;
	add.s64 	%rd36, %rd1, %rd35;
	ld.global.nc.u16 	%rs27, [%rd36];
	// begin inline asm
	{  cvt.f32.f16 %f93, %rs27;}

	// end inline asm
	fma.rn.f32 	%f96, %f92, %f93, %f213;
	ld.global.nc.u16 	%rs28, [%rd32+2];
	// begin inline asm
	{  cvt.f32.f16 %f94, %rs28;}

	// end inline asm
	ld.global.nc.u16 	%rs29, [%rd36+2];
	// begin inline asm
	{  cvt.f32.f16 %f95, %rs29;}

	// end inline asm
	fma.rn.f32 	%f213, %f94, %f95, %f96;
	add.s32 	%r192, %r192, 2;
$L__BB45_42:
	setp.eq.s32 	%p17, %r11, 0;
	@%p17 bra 	$L__BB45_44;
	cvt.u64.u32 	%rd37, %r192;
	add.s64 	%rd38, %rd5, %rd37;
	shl.b64 	%rd39, %rd38, 1;
	add.s64 	%rd40, %rd2, %rd39;
	ld.global.nc.u16 	%rs30, [%rd40];
	// begin inline asm
	{  cvt.f32.f16 %f97, %rs30;}

	// end inline asm
	add.s32 	%r97, %r192, %r16;
	cvt.s64.s32 	%rd41, %r97;
	add.s64 	%rd42, %rd41, %rd6;
	shl.b64 	%rd43, %rd42, 1;
	add.s64 	%rd44, %rd1, %rd43;
	ld.global.nc.u16 	%rs31, [%rd44];
	// begin inline asm
	{  cvt.f32.f16 %f98, %rs31;}

	// end inline asm
	fma.rn.f32 	%f213, %f97, %f98, %f213;
$L__BB45_44:
	mul.f32 	%f206, %f47, %f213;
	bra.uni 	$L__BB45_32;
$L__BB45_45:
	and.b32  	%r33, %r79, 7;
	and.b32  	%r34, %r79, 3;
	and.b32  	%r35, %r79, 2147483640;
	and.b32  	%r36, %r79, 1;
	neg.s32 	%r37, %r35;
	shl.b32 	%r38, %r81, 3;
	mul.lo.s32 	%r39, %r81, 5;
	mul.lo.s32 	%r40, %r81, 6;
	mul.lo.s32 	%r41, %r81, 7;
$L__BB45_46:
	setp.lt.u32 	%p58, %r79, 8;
	mov.f32 	%f228, 0f00000000;
	mov.b32 	%r209, 0;
	@%p58 bra 	$L__BB45_49;
	add.s32 	%r206, %r81, %r197;
	shl.b32 	%r169, %r81, 1;
	add.s32 	%r205, %r169, %r197;
	mad.lo.s32 	%r204, %r81, 3, %r197;
	shl.b32 	%r170, %r81, 2;
	add.s32 	%r203, %r170, %r197;
	add.s32 	%r202, %r39, %r197;
	add.s32 	%r201, %r40, %r197;
	add.s32 	%r200, %r41, %r197;
	mov.u32 	%r171, _ZN8pygpukit3ops2nn6sharedE;
	add.s32 	%r198, %r171, 16;
	mov.f32 	%f228, 0f00000000;
	mov.u32 	%r199, %r197;
	mov.u32 	%r207, %r37;
$L__BB45_48:
	.pragma "nounroll";
	ld.shared.v4.f32 	{%f168, %f169, %f170, %f171}, [%r198+-16];
	cvt.s64.s32 	%rd49, %r199;
	add.s64 	%rd50, %rd49, %rd6;
	shl.b64 	%rd51, %rd50, 1;
	add.s64 	%rd52, %rd3, %rd51;
	ld.global.nc.u16 	%rs33, [%rd52];
	// begin inline asm
	{  cvt.f32.f16 %f160, %rs33;}

	// end inline asm
	fma.rn.f32 	%f172, %f168, %f160, %f228;
	cvt.s64.s32 	%rd53, %r206;
	add.s64 	%rd54, %rd53, %rd6;
	shl.b64 	%rd55, %rd54, 1;
	add.s64 	%rd56, %rd3, %rd55;
	ld.global.nc.u16 	%rs34, [%rd56];
	// begin inline asm
	{  cvt.f32.f16 %f161, %rs34;}

	// end inline asm
	fma.rn.f32 	%f173, %f169, %f161, %f172;
	cvt.s64.s32 	%rd57, %r205;
	add.s64 	%rd58, %rd57, %rd6;
	shl.b64 	%rd59, %rd58, 1;
	add.s64 	%rd60, %rd3, %rd59;
	ld.global.nc.u16 	%rs35, [%rd60];
	// begin inline asm
	{  cvt.f32.f16 %f162, %rs35;}

	// end inline asm
	fma.rn.f32 	%f174, %f170, %f162, %f173;
	cvt.s64.s32 	%rd61, %r204;
	add.s64 	%rd62, %rd61, %rd6;
	shl.b64 	%rd63, %rd62, 1;
	add.s64 	%rd64, %rd3, %rd63;
	ld.global.nc.u16 	%rs36, [%rd64];
	// begin inline asm
	{  cvt.f32.f16 %f163, %rs36;}

	// end inline asm
	fma.rn.f32 	%f175, %f171, %f163, %f174;
	ld.shared.v4.f32 	{%f176, %f177, %f178, %f179}, [%r198];
	cvt.s64.s32 	%rd65, %r203;
	add.s64 	%rd66, %rd65, %rd6;
	shl.b64 	%rd67, %rd66, 1;
	add.s64 	%rd68, %rd3, %rd67;
	ld.global.nc.u16 	%rs37, [%rd68];
	// begin inline asm
	{  cvt.f32.f16 %f164, %rs37;}

	// end inline asm
	fma.rn.f32 	%f180, %f176, %f164, %f175;
	cvt.s64.s32 	%rd69, %r202;
	add.s64 	%rd70, %rd69, %rd6;
	shl.b64 	%rd71, %rd70, 1;
	add.s64 	%rd72, %rd3, %rd71;
	ld.global.nc.u16 	%rs38, [%rd72];
	// begin inline asm
	{  cvt.f32.f16 %f165, %rs38;}

	// end inline asm
	fma.rn.f32 	%f181, %f177, %f165, %f180;
	cvt.s64.s32 	%rd73, %r201;
	add.s64 	%rd74, %rd73, %rd6;
	shl.b64 	%rd75, %rd74, 1;
	add.s64 	%rd76, %rd3, %rd75;
	ld.global.nc.u16 	%rs39, [%rd76];
	// begin inline asm
	{  cvt.f32.f16 %f166, %rs39;}

	// end inline asm
	fma.rn.f32 	%f182, %f178, %f166, %f181;
	cvt.s64.s32 	%rd77, %r200;
	add.s64 	%rd78, %rd77, %rd6;
	shl.b64 	%rd79, %rd78, 1;
	add.s64 	%rd80, %rd3, %rd79;
	ld.global.nc.u16 	%rs40, [%rd80];
	// begin inline asm
	{  cvt.f32.f16 %f167, %rs40;}

	// end inline asm
	fma.rn.f32 	%f228, %f179, %f167, %f182;
	add.s32 	%r207, %r207, 8;
	add.s32 	%r206, %r206, %r38;
	add.s32 	%r205, %r205, %r38;
	add.s32 	%r204, %r204, %r38;
	add.s32 	%r203, %r203, %r38;
	add.s32 	%r202, %r202, %r38;
	add.s32 	%r201, %r201, %r38;
	add.s32 	%r200, %r200, %r38;
	add.s32 	%r199, %r199, %r38;
	add.s32 	%r198, %r198, 32;
	setp.ne.s32 	%p59, %r207, 0;
	mov.u32 	%r209, %r35;
	@%p59 bra 	$L__BB45_48;
$L__BB45_49:
	setp.eq.s32 	%p60, %r33, 0;
	@%p60 bra 	$L__BB45_57;
	add.s32 	%r172, %r33, -1;
	setp.lt.u32 	%p61, %r172, 3;
	@%p61 bra 	$L__BB45_52;
	shl.b32 	%r173, %r209, 2;
	mov.u32 	%r174, _ZN8pygpukit3ops2nn6sharedE;
	add.s32 	%r175, %r174, %r173;
	ld.shared.f32 	%f188, [%r175];
	mad.lo.s32 	%r176, %r209, %r81, %r197;
	cvt.s64.s32 	%rd81, %r176;
	add.s64 	%rd82, %rd81, %rd6;
	shl.b64 	%rd83, %rd82, 1;
	add.s64 	%rd84, %rd3, %rd83;
	ld.global.nc.u16 	%rs41, [%rd84];
	// begin inline asm
	{  cvt.f32.f16 %f184, %rs41;}

	// end inline asm
	fma.rn.f32 	%f189, %f188, %f184, %f228;
	ld.shared.f32 	%f190, [%r175+4];
	add.s32 	%r177, %r176, %r81;
	cvt.s64.s32 	%rd85, %r177;
	add.s64 	%rd86, %rd85, %rd6;
	shl.b64 	%rd87, %rd86, 1;
	add.s64 	%rd88, %rd3, %rd87;
	ld.global.nc.u16 	%rs42, [%rd88];
	// begin inline asm
	{  cvt.f32.f16 %f185, %rs42;}

	// end inline asm
	fma.rn.f32 	%f191, %f190, %f185, %f189;
	ld.shared.f32 	%f192, [%r175+8];
	add.s32 	%r178, %r177, %r81;
	cvt.s64.s32 	%rd89, %r178;
	add.s64 	%rd90, %rd89, %rd6;
	shl.b64 	%rd91, %rd90, 1;
	add.s64 	%rd92, %rd3, %rd91;
	ld.global.nc.u16 	%rs43, [%rd92];
	// begin inline asm
	{  cvt.f32.f16 %f186, %rs43;}

	// end inline asm
	fma.rn.f32 	%f193, %f192, %f186, %f191;
	ld.shared.f32 	%f194, [%r175+12];
	add.s32 	%r179, %r178, %r81;
	cvt.s64.s32 	%rd93, %r179;
	add.s64 	%rd94, %rd93, %rd6;
	shl.b64 	%rd95, %rd94, 1;
	add.s64 	%rd96, %rd3, %rd95;
	ld.global.nc.u16 	%rs44, [%rd96];
	// begin inline asm
	{  cvt.f32.f16 %f187, %rs44;}

	// end inline asm
	fma.rn.f32 	%f228, %f194, %f187, %f193;
	add.s32 	%r209, %r209, 4;
$L__BB45_52:
	setp.eq.s32 	%p62, %r34, 0;
	@%p62 bra 	$L__BB45_57;
	setp.eq.s32 	%p63, %r34, 1;
	@%p63 bra 	$L__BB45_55;
	shl.b32 	%r180, %r209, 2;
	mov.u32 	%r181, _ZN8pygpukit3ops2nn6sharedE;
	add.s32 	%r182, %r181, %r180;
	ld.shared.f32 	%f198, [%r182];
	mad.lo.s32 	%r183, %r209, %r81, %r197;
	cvt.s64.s32 	%rd97, %r183;
	add.s64 	%rd98, %rd97, %rd6;
	shl.b64 	%rd99, %rd98, 1;
	add.s64 	%rd100, %rd3, %rd99;
	ld.global.nc.u16 	%rs45, [%rd100];
	// begin inline asm
	{  cvt.f32.f16 %f196, %rs45;}

	// end inline asm
	fma.rn.f32 	%f199, %f198, %f196, %f228;
	ld.shared.f32 	%f200, [%r182+4];
	add.s32 	%r184, %r183, %r81;
	cvt.s64.s32 	%rd101, %r184;
	add.s64 	%rd102, %rd101, %rd6;
	shl.b64 	%rd103, %rd102, 1;
	add.s64 	%rd104, %rd3, %rd103;
	ld.global.nc.u16 	%rs46, [%rd104];
	// begin inline asm
	{  cvt.f32.f16 %f197, %rs46;}

	// end inline asm
	fma.rn.f32 	%f228, %f200, %f197, %f199;
	add.s32 	%r209, %r209, 2;
$L__BB45_55:
	setp.eq.s32 	%p64, %r36, 0;
	@%p64 bra 	$L__BB45_57;
	shl.b32 	%r185, %r209, 2;
	mov.u32 	%r186, _ZN8pygpukit3ops2nn6sharedE;
	add.s32 	%r187, %r186, %r185;
	ld.shared.f32 	%f202, [%r187];
	mad.lo.s32 	%r188, %r209, %r81, %r197;
	cvt.s64.s32 	%rd105, %r188;
	add.s64 	%rd106, %rd105, %rd6;
	shl.b64 	%rd107, %rd106, 1;
	add.s64 	%rd108, %rd3, %rd107;
	ld.global.nc.u16 	%rs47, [%rd108];
	// begin inline asm
	{  cvt.f32.f16 %f201, %rs47;}

	// end inline asm
	fma.rn.f32 	%f228, %f202, %f201, %f228;
$L__BB45_57:
	// begin inline asm
	{  cvt.rn.f16.f32 %rs48, %f228;}

	// end inline asm
	cvt.s64.s32 	%rd109, %r197;
	add.s64 	%rd110, %rd5, %rd109;
	shl.b64 	%rd111, %rd110, 1;
	add.s64 	%rd112, %rd4, %rd111;
	st.global.u16 	[%rd112], %rs48;
	add.s32 	%r197, %r197, %r32;
	setp.lt.s32 	%p65, %r197, %r81;
	@%p65 bra 	$L__BB45_46;
$L__BB45_58:
	ret;

}
	// .globl	_ZN8pygpukit3ops2nn23sdpa_causal_bf16_kernelEPK13__nv_bfloat16S4_S4_PS2_iiiiifi
.visible .entry _ZN8pygpukit3ops2nn23sdpa_causal_bf16_kernelEPK13__nv_bfloat16S4_S4_PS2_iiiiifi(
	.param .u64 .ptr .align 1 _ZN8pygpukit3ops2nn23sdpa_causal_bf16_kernelEPK13__nv_bfloat16S4_S4_PS2_iiiiifi_param_0,
	.param .u64 .ptr .align 1 _ZN8pygpukit3ops2nn23sdpa_causal_bf16_kernelEPK13__nv_bfloat16S4_S4_PS2_iiiiifi_param_1,
	.param .u64 .ptr .align 1 _ZN8pygpukit3ops2nn23sdpa_causal_bf16_kernelEPK13__nv_bfloat16S4_S4_PS2_iiiiifi_param_2,
	.param .u64 .ptr .align 1 _ZN8pygpukit3ops2nn23sdpa_causal_bf16_kernelEPK13__nv_bfloat16S4_S4_PS2_iiiiifi_param_3,
	.param .u32 _ZN8pygpukit3ops2nn23sdpa_causal_bf16_kernelEPK13__nv_bfloat16S4_S4_PS2_iiiiifi_param_4,
	.param .u32 _ZN8pygpukit3ops2nn23sdpa_causal_bf16_kernelEPK13__nv_bfloat16S4_S4_PS2_iiiiifi_param_5,
	.param .u32 _ZN8pygpukit3ops2nn23sdpa_causal_bf16_kernelEPK13__nv_bfloat16S4_S4_PS2_iiiiifi_param_6,
	.param .u32 _ZN8pygpukit3ops2nn23sdpa_causal_bf16_kernelEPK13__nv_bfloat16S4_S4_PS2_iiiiifi_param_7,
	.param .u32 _ZN8pygpukit3ops2nn23sdpa_causal_bf16_kernelEPK13__nv_bfloat16S4_S4_PS2_iiiiifi_param_8,
	.param .f32 _ZN8pygpukit3ops2nn23sdpa_causal_bf16_kernelEPK13__nv_bfloat16S4_S4_PS2_iiiiifi_param_9,
	.param .u32 _ZN8pygpukit3ops2nn23sdpa_causal_bf16_kernelEPK13__nv_bfloat16S4_S4_PS2_iiiiifi_param_10
)
{
	.reg .pred 	%p<67>;
	.reg .b16 	%rs<49>;
	.reg .b32 	%r<212>;
	.reg .b32 	%f<229>;
	.reg .b64 	%rd<113>;
	// demoted variable
	.shared .align 4 .b8 _ZZN8pygpukit3ops2nn23sdpa_causal_bf16_kernelEPK13__nv_bfloat16S4_S4_PS2_iiiiifiE10shared_max[128];
	// demoted variable
	.shared .align 4 .f32 _ZZN8pygpukit3ops2nn23sdpa_causal_bf16_kernelEPK13__nv_bfloat16S4_S4_PS2_iiiiifiE7row_max;
	// demoted variable
	.shared .align 4 .b8 _ZZN8pygpukit3ops2nn23sdpa_causal_bf16_kernelEPK13__nv_bfloat16S4_S4_PS2_iiiiifiE10shared_sum[128];
	// demoted variable
	.shared .align 4 .f32 _ZZN8pygpukit3ops2nn23sdpa_causal_bf16_kernelEPK13__nv_bfloat16S4_S4_PS2_iiiiifiE7row_sum;
	ld.param.u64 	%rd7, [_ZN8pygpukit3ops2nn23sdpa_causal_bf16_kernelEPK13__nv_bfloat16S4_S4_PS2_iiiiifi_param_0];
	ld.param.u64 	%rd8, [_ZN8pygpukit3ops2nn23sdpa_causal_bf16_kernelEPK13__nv_bfloat16S4_S4_PS2_iiiiifi_param_1];
	ld.param.u64 	%rd9, [_ZN8pygpukit3ops2nn23sdpa_causal_bf16_kernelEPK13__nv_bfloat16S4_S4_PS2_iiiiifi_param_2];
	ld.param.u64 	%rd10, [_ZN8pygpukit3ops2nn23sdpa_causal_bf16_kernelEPK13__nv_bfloat16S4_S4_PS2_iiiiifi_param_3];
	ld.param.u32 	%r83, [_ZN8pygpukit3ops2nn23sdpa_causal_bf16_kernelEPK13__nv_bfloat16S4_S4_PS2_iiiiifi_param_4];
	ld.param.u32 	%r78, [_ZN8pygpukit3ops2nn23sdpa_causal_bf16_kernelEPK13__nv_bfloat16S4_S4_PS2_iiiiifi_param_5];
	ld.param.u32 	%r79, [_ZN8pygpukit3ops2nn23sdpa_causal_bf16_kernelEPK13__nv_bfloat16S4_S4_PS2_iiiiifi_param_6];
	ld.param.u32 	%r80, [_ZN8pygpukit3ops2nn23sdpa_causal_bf16_kernelEPK13__nv_bfloat16S4_S4_PS2_iiiiifi_param_7];
	ld.param.u32 	%r81, [_ZN8pygpukit3ops2nn23sdpa_causal_bf16_kernelEPK13__nv_bfloat16S4_S4_PS2_iiiiifi_param_8];
	ld.param.f32 	%f47, [_ZN8pygpukit3ops2nn23sdpa_causal_bf16_kernelEPK13__nv_bfloat16S4_S4_PS2_iiiiifi_param_9];
	ld.param.u32 	%r82, [_ZN8pygpukit3ops2nn23sdpa_causal_bf16_kernelEPK13__nv_bfloat16S4_S4_PS2_iiiiifi_param_10];
	cvta.to.global.u64 	%rd1, %rd8;
	cvta.to.global.u64 	%rd2, %rd7;
	cvta.to.global.u64 	%rd3, %rd9;
	cvta.to.global.u64 	%rd4, %rd10;
	mov.u32 	%r1, %ctaid.x;
	mov.u32 	%r2, %ctaid.y;
	setp.ge.s32 	%p2, %r1, %r83;
	setp.ge.s32 	%p3, %r2, %r78;
	or.pred  	%p4, %p2, %p3;
	@%p4 bra 	$L__BB46_58;
	mul.lo.s32 	%r84, %r78, %r1;
	mul.lo.s32 	%r85, %r84, %r81;
	cvt.s64.s32 	%rd11, %r85;
	mul.lo.s32 	%r86, %r81, %r2;
	cvt.s64.s32 	%rd12, %r86;
	add.s64 	%rd5, %rd11, %rd12;
	mul.lo.s32 	%r87, %r80, %r1;
	mul.lo.s32 	%r88, %r87, %r81;
	cvt.s64.s32 	%rd6, %r88;
	add.s32 	%r3, %r82, %r2;
	mov.u32 	%r197, %tid.x;
	setp.ge.s32 	%p5, %r197, %r79;
	mov.f32 	%f215, 0fFF800000;
	@%p5 bra 	$L__BB46_5;
	setp.gt.s32 	%p6, %r81, 0;
	mov.u32 	%r5, %ntid.x;
	@%p6 bra 	$L__BB46_30;
	mul.f32 	%f1, %f47, 0f00000000;
	mov.f32 	%f215, 0fFF800000;
	mov.u32 	%r90, _ZN8pygpukit3ops2nn6sharedE;
	mov.u32 	%r194, %r197;
$L__BB46_4:
	setp.lt.s32 	%p7, %r3, %r194;
	selp.f32 	%f50, 0fFF800000, %f1, %p7;
	shl.b32 	%r89, %r194, 2;
	add.s32 	%r91, %r90, %r89;
	st.shared.f32 	[%r91], %f50;
	setp.gt.f32 	%p8, %f50, %f215;
	selp.f32 	%f215, %f50, %f215, %p8;
	add.s32 	%r194, %r194, %r5;
	setp.lt.s32 	%p9, %r194, %r79;
	@%p9 bra 	$L__BB46_4;
$L__BB46_5:
	mov.b32 	%r101, %f215;
	shfl.sync.down.b32	%r102|%p20, %r101, 16, 31, -1;
	mov.b32 	%f99, %r102;
	max.f32 	%f100, %f215, %f99;
	mov.b32 	%r103, %f100;
	shfl.sync.down.b32	%r104|%p21, %r103, 8, 31, -1;
	mov.b32 	%f101, %r104;
	max.f32 	%f102, %f100, %f101;
	mov.b32 	%r105, %f102;
	shfl.sync.down.b32	%r106|%p22, %r105, 4, 31, -1;
	mov.b32 	%f103, %r106;
	max.f32 	%f104, %f102, %f103;
	mov.b32 	%r107, %f104;
	shfl.sync.down.b32	%r108|%p23, %r107, 2, 31, -1;
	mov.b32 	%f105, %r108;
	max.f32 	%f106, %f104, %f105;
	mov.b32 	%r109, %f106;
	shfl.sync.down.b32	%r110|%p24, %r109, 1, 31, -1;
	mov.b32 	%f107, %r110;
	max.f32 	%f21, %f106, %f107;
	and.b32  	%r24, %r197, 31;
	shr.u32 	%r25, %r197, 5;
	setp.ne.s32 	%p25, %r24, 0;
	@%p25 bra 	$L__BB46_7;
	shl.b32 	%r111, %r25, 2;
	mov.u32 	%r112, _ZZN8pygpukit3ops2nn23sdpa_causal_bf16_kernelEPK13__nv_bfloat16S4_S4_PS2_iiiiifiE10shared_max;
	add.s32 	%r113, %r112, %r111;
	st.shared.f32 	[%r113], %f21;
$L__BB46_7:
	bar.sync 	0;
	setp.gt.u32 	%p27, %r197, 31;
	mov.pred 	%p66, 0;
	@%p27 bra 	$L__BB46_12;
	mov.u32 	%r114, %ntid.x;
	add.s32 	%r115, %r114, 31;
	shr.u32 	%r116, %r115, 5;
	setp.ge.u32 	%p28, %r197, %r116;
	mov.f32 	%f216, 0fFF800000;
	@%p28 bra 	$L__BB46_10;
	shl.b32 	%r117, %r197, 2;
	mov.u32 	%r118, _ZZN8pygpukit3ops2nn23sdpa_causal_bf16_kernelEPK13__nv_bfloat16S4_S4_PS2_iiiiifiE10shared_max;
	add.s32 	%r119, %r118, %r117;
	ld.shared.f32 	%f216, [%r119];
$L__BB46_10:
	mov.b32 	%r120, %f216;
	shfl.sync.down.b32	%r121|%p30, %r120, 16, 31, -1;
	mov.b32 	%f109, %r121;
	max.f32 	%f110, %f216, %f109;
	mov.b32 	%r122, %f110;
	shfl.sync.down.b32	%r123|%p31, %r122, 8, 31, -1;
	mov.b32 	%f111, %r123;
	max.f32 	%f112, %f110, %f111;
	mov.b32 	%r124, %f112;
	shfl.sync.down.b32	%r125|%p32, %r124, 4, 31, -1;
	mov.b32 	%f113, %r125;
	max.f32 	%f114, %f112, %f113;
	mov.b32 	%r126, %f114;
	shfl.sync.down.b32	%r127|%p33, %r126, 2, 31, -1;
	mov.b32 	%f115, %r127;
	max.f32 	%f116, %f114, %f115;
	mov.b32 	%r128, %f116;
	shfl.sync.down.b32	%r129|%p34, %r128, 1, 31, -1;
	mov.b32 	%f117, %r129;
	max.f32 	%f24, %f116, %f117;
	setp.ne.s32 	%p35, %r197, 0;
	@%p35 bra 	$L__BB46_12;
	st.shared.f32 	[_ZZN8pygpukit3ops2nn23sdpa_causal_bf16_kernelEPK13__nv_bfloat16S4_S4_PS2_iiiiifiE7row_max], %f24;
	mov.pred 	%p66, -1;
$L__BB46_12:
	setp.ge.s32 	%p37, %r197, %r79;
	bar.sync 	0;
	mov.f32 	%f218, 0f00000000;
	@%p37 bra 	$L__BB46_15;
	ld.shared.f32 	%f25, [_ZZN8pygpukit3ops2nn23sdpa_causal_bf16_kernelEPK13__nv_bfloat16S4_S4_PS2_iiiiifiE7row_max];
	mov.f32 	%f218, 0f00000000;
	mov.u32 	%r26, %ntid.x;
	mov.u32 	%r131, _ZN8pygpukit3ops2nn6sharedE;
	mov.u32 	%r195, %r197;
$L__BB46_14:
	shl.b32 	%r130, %r195, 2;
	add.s32 	%r132, %r131, %r130;
	ld.shared.f32 	%f120, [%r132];
	sub.f32 	%f121, %f120, %f25;
	fma.rn.f32 	%f122, %f121, 0f3BBB989D, 0f3F000000;
	cvt.sat.f32.f32 	%f123, %f122;
	mov.f32 	%f124, 0f4B400001;
	mov.f32 	%f125, 0f437C0000;
	fma.rm.f32 	%f126, %f123, %f125, %f124;
	add.f32 	%f127, %f126, 0fCB40007F;
	neg.f32 	%f128, %f127;
	fma.rn.f32 	%f129, %f121, 0f3FB8AA3B, %f128;
	fma.rn.f32 	%f130, %f121, 0f32A57060, %f129;
	mov.b32 	%r133, %f126;
	shl.b32 	%r134, %r133, 23;
	mov.b32 	%f131, %r134;
	ex2.approx.ftz.f32 	%f132, %f130;
	mul.f32 	%f133, %f132, %f131;
	st.shared.f32 	[%r132], %f133;
	add.f32 	%f218, %f218, %f133;
	add.s32 	%r195, %r195, %r26;
	setp.lt.s32 	%p38, %r195, %r79;
	@%p38 bra 	$L__BB46_14;
$L__BB46_15:
	setp.ne.s32 	%p39, %r24, 0;
	mov.b32 	%r135, %f218;
	shfl.sync.down.b32	%r136|%p40, %r135, 16, 31, -1;
	mov.b32 	%f134, %r136;
	add.f32 	%f135, %f218, %f134;
	mov.b32 	%r137, %f135;
	shfl.sync.down.b32	%r138|%p41, %r137, 8, 31, -1;
	mov.b32 	%f136, %r138;
	add.f32 	%f137, %f135, %f136;
	mov.b32 	%r139, %f137;
	shfl.sync.down.b32	%r140|%p42, %r139, 4, 31, -1;
	mov.b32 	%f138, %r140;
	add.f32 	%f139, %f137, %f138;
	mov.b32 	%r141, %f139;
	shfl.sync.down.b32	%r142|%p43, %r141, 2, 31, -1;
	mov.b32 	%f140, %r142;
	add.f32 	%f141, %f139, %f140;
	mov.b32 	%r143, %f141;
	shfl.sync.down.b32	%r144|%p44, %r143, 1, 31, -1;
	mov.b32 	%f142, %r144;
	add.f32 	%f220, %f141, %f142;
	@%p39 bra 	$L__BB46_17;
	shl.b32 	%r145, %r25, 2;
	mov.u32 	%r146, _ZZN8pygpukit3ops2nn23sdpa_causal_bf16_kernelEPK13__nv_bfloat16S4_S4_PS2_iiiiifiE10shared_sum;
	add.s32 	%r147, %r146, %r145;
	st.shared.f32 	[%r147], %f220;
$L__BB46_17:
	setp.gt.u32 	%p45, %r197, 31;
	bar.sync 	0;
	@%p45 bra 	$L__BB46_21;
	mov.u32 	%r148, %ntid.x;
	add.s32 	%r149, %r148, 31;
	shr.u32 	%r150, %r149, 5;
	setp.ge.u32 	%p46, %r197, %r150;
	mov.f32 	%f219, 0f00000000;
	@%p46 bra 	$L__BB46_20;
	shl.b32 	%r151, %r197, 2;
	mov.u32 	%r152, _ZZN8pygpukit3ops2nn23sdpa_causal_bf16_kernelEPK13__nv_bfloat16S4_S4_PS2_iiiiifiE10shared_sum;
	add.s32 	%r153, %r152, %r151;
	ld.shared.f32 	%f219, [%r153];
$L__BB46_20:
	mov.b32 	%r154, %f219;
	shfl.sync.down.b32	%r155|%p47, %r154, 16, 31, -1;
	mov.b32 	%f144, %r155;
	add.f32 	%f145, %f219, %f144;
	mov.b32 	%r156, %f145;
	shfl.sync.down.b32	%r157|%p48, %r156, 8, 31, -1;
	mov.b32 	%f146, %r157;
	add.f32 	%f147, %f145, %f146;
	mov.b32 	%r158, %f147;
	shfl.sync.down.b32	%r159|%p49, %r158, 4, 31, -1;
	mov.b32 	%f148, %r159;
	add.f32 	%f149, %f147, %f148;
	mov.b32 	%r160, %f149;
	shfl.sync.down.b32	%r161|%p50, %r160, 2, 31, -1;
	mov.b32 	%f150, %r161;
	add.f32 	%f151, %f149, %f150;
	mov.b32 	%r162, %f151;
	shfl.sync.down.b32	%r163|%p51, %r162, 1, 31, -1;
	mov.b32 	%f152, %r163;
	add.f32 	%f220, %f151, %f152;
$L__BB46_21:
	not.pred 	%p52, %p66;
	@%p52 bra 	$L__BB46_23;
	st.shared.f32 	[_ZZN8pygpukit3ops2nn23sdpa_causal_bf16_kernelEPK13__nv_bfloat16S4_S4_PS2_iiiiifiE7row_sum], %f220;
$L__BB46_23:
	setp.ge.s32 	%p53, %r197, %r79;
	bar.sync 	0;
	@%p53 bra 	$L__BB46_26;
	ld.shared.f32 	%f153, [_ZZN8pygpukit3ops2nn23sdpa_causal_bf16_kernelEPK13__nv_bfloat16S4_S4_PS2_iiiiifiE7row_sum];
	mov.u32 	%r29, %ntid.x;
	rcp.rn.f32 	%f34, %f153;
	mov.u32 	%r165, _ZN8pygpukit3ops2nn6sharedE;
	mov.u32 	%r196, %r197;
$L__BB46_25:
	shl.b32 	%r164, %r196, 2;
	add.s32 	%r166, %r165, %r164;
	ld.shared.f32 	%f154, [%r166];
	mul.f32 	%f155, %f34, %f154;
	st.shared.f32 	[%r166], %f155;
	add.s32 	%r196, %r196, %r29;
	setp.lt.s32 	%p54, %r196, %r79;
	@%p54 bra 	$L__BB46_25;
$L__BB46_26:
	bar.sync 	0;
	setp.ge.s32 	%p55, %r197, %r81;
	@%p55 bra 	$L__BB46_58;
	setp.gt.s32 	%p56, %r79, 0;
	mov.u32 	%r32, %ntid.x;
	@%p56 bra 	$L__BB46_45;
	mov.f32 	%f156, 0f00000000;
	// begin inline asm
	{  cvt.rn.bf16.f32 %rs32, %f156;}

	// end inline asm
$L__BB46_29:
	cvt.s64.s32 	%rd45, %r197;
	add.s64 	%rd46, %rd5, %rd45;
	shl.b64 	%rd47, %rd46, 1;
	add.s64 	%rd48, %rd4, %rd47;
	st.global.u16 	[%rd48], %rs32;
	add.s32 	%r197, %r197, %r32;
	setp.lt.s32 	%p57, %r197, %r81;
	@%p57 bra 	$L__BB46_29;
	bra.uni 	$L__BB46_58;
$L__BB46_30:
	add.s32 	%r6, %r81, -1;
	and.b32  	%r7, %r81, 7;
	add.s32 	%r8, %r7, -1;
	and.b32  	%r9, %r81, 3;
	and.b32  	%r10, %r81, 2147483640;
	and.b32  	%r11, %r81, 1;
	mov.f32 	%f215, 0fFF800000;
	mov.u32 	%r189, %r197;
$L__BB46_31:
	setp.lt.s32 	%p10, %r3, %r189;
	mov.f32 	%f206, 0fFF800000;
	@%p10 bra 	$L__BB46_32;
	bra.uni 	$L__BB46_33;
$L__BB46_32:
	shl.b32 	%r98, %r189, 2;
	mov.u32 	%r99, _ZN8pygpukit3ops2nn6sharedE;
	add.s32 	%r100, %r99, %r98;
	st.shared.f32 	[%r100], %f206;
	setp.gt.f32 	%p18, %f206, %f215;
	selp.f32 	%f215, %f206, %f215, %p18;
	add.s32 	%r189, %r189, %r5;
	setp.lt.s32 	%p19, %r189, %r79;
	@%p19 bra 	$L__BB46_31;
	bra.uni 	$L__BB46_5;
$L__BB46_33:
	setp.lt.u32 	%p11, %r6, 7;
	mul.lo.s32 	%r16, %r189, %r81;
	mov.f32 	%f213, 0f00000000;
	mov.b32 	%r192, 0;
	@%p11 bra 	$L__BB46_36;
	mov.f32 	%f213, 0f00000000;
	mov.b32 	%r190, 0;
$L__BB46_35:
	.pragma "nounroll";
	cvt.u64.u32 	%rd13, %r190;
	add.s64 	%rd14, %rd5, %rd13;
	shl.b64 	%rd15, %rd14, 1;
	add.s64 	%rd16, %rd2, %rd15;
	ld.global.nc.u16 	%rs2, [%rd16];
	// begin inline asm
	{ cvt.f32.bf16 %f56, %rs2;}

	// end inline asm
	add.s32 	%r94, %r190, %r16;
	cvt.s64.s32 	%rd17, %r94;
	add.s64 	%rd18, %rd17, %rd6;
	shl.b64 	%rd19, %rd18, 1;
	add.s64 	%rd20, %rd1, %rd19;
	ld.global.nc.u16 	%rs3, [%rd20];
	// begin inline asm
	{ cvt.f32.bf16 %f57, %rs3;}

	// end inline asm
	fma.rn.f32 	%f72, %f56, %f57, %f213;
	ld.global.nc.u16 	%rs4, [%rd16+2];
	// begin inline asm
	{ cvt.f32.bf16 %f58, %rs4;}

	// end inline asm
	ld.global.nc.u16 	%rs5, [%rd20+2];
	// begin inline asm
	{ cvt.f32.bf16 %f59, %rs5;}

	// end inline asm
	fma.rn.f32 	%f73, %f58, %f59, %f72;
	ld.global.nc.u16 	%rs6, [%rd16+4];
	// begin inline asm
	{ cvt.f32.bf16 %f60, %rs6;}

	// end inline asm
	ld.global.nc.u16 	%rs7, [%rd20+4];
	// begin inline asm
	{ cvt.f32.bf16 %f61, %rs7;}

	// end inline asm
	fma.rn.f32 	%f74, %f60, %f61, %f73;
	ld.global.nc.u16 	%rs8, [%rd16+6];
	// begin inline asm
	{ cvt.f32.bf16 %f62, %rs8;}

	// end inline asm
	ld.global.nc.u16 	%rs9, [%rd20+6];
	// begin inline asm
	{ cvt.f32.bf16 %f63, %rs9;}

	// end inline asm
	fma.rn.f32 	%f75, %f62, %f63, %f74;
	ld.global.nc.u16 	%rs10, [%rd16+8];
	// begin inline asm
	{ cvt.f32.bf16 %f64, %rs10;}

	// end inline asm
	ld.global.nc.u16 	%rs11, [%rd20+8];
	// begin inline asm
	{ cvt.f32.bf16 %f65, %rs11;}

	// end inline asm
	fma.rn.f32 	%f76, %f64, %f65, %f75;
	ld.global.nc.u16 	%rs12, [%rd16+10];
	// begin inline asm
	{ cvt.f32.bf16 %f66, %rs12;}

	// end inline asm
	ld.global.nc.u16 	%rs13, [%rd20+10];
	// begin inline asm
	{ cvt.f32.bf16 %f67, %rs13;}

	// end inline asm
	fma.rn.f32 	%f77, %f66, %f67, %f76;
	ld.global.nc.u16 	%rs14, [%rd16+12];
	// begin inline asm
	{ cvt.f32.bf16 %f68, %rs14;}

	// end inline asm
	ld.global.nc.u16 	%rs15, [%rd20+12];
	// begin inline asm
	{ cvt.f32.bf16 %f69, %rs15;}

	// end inline asm
	fma.rn.f32 	%f78, %f68, %f69, %f77;
	ld.global.nc.u16 	%rs16, [%rd16+14];
	// begin inline asm
	{ cvt.f32.bf16 %f70, %rs16;}

	// end inline asm
	ld.global.nc.u16 	%rs17, [%rd20+14];
	// begin inline asm
	{ cvt.f32.bf16 %f71, %rs17;}

	// end inline asm
	fma.rn.f32 	%f213, %f70, %f71, %f78;
	add.s32 	%r190, %r190, 8;
	setp.eq.s32 	%p12, %r190, %r10;
	mov.u32 	%r192, %r10;
	@%p12 bra 	$L__BB46_36;
	bra.uni 	$L__BB46_35;
$L__BB46_36:
	setp.eq.s32 	%p13, %r7, 0;
	@%p13 bra 	$L__BB46_44;
	setp.lt.u32 	%p14, %r8, 3;
	@%p14 bra 	$L__BB46_39;
	cvt.u64.u32 	%rd21, %r192;
	add.s64 	%rd22, %rd5, %rd21;
	shl.b64 	%rd23, %rd22, 1;
	add.s64 	%rd24, %rd2, %rd23;
	ld.global.nc.u16 	%rs18, [%rd24];
	// begin inline asm
	{ cvt.f32.bf16 %f80, %rs18;}

	// end inline asm
	add.s32 	%r95, %r192, %r16;
	cvt.s64.s32 	%rd25, %r95;
	add.s64 	%rd26, %rd25, %rd6;
	shl.b64 	%rd27, %rd26, 1;
	add.s64 	%rd28, %rd1, %rd27;
	ld.global.nc.u16 	%rs19, [%rd28];
	// begin inline asm
	{ cvt.f32.bf16 %f81, %rs19;}

	// end inline asm
	fma.rn.f32 	%f88, %f80, %f81, %f213;
	ld.global.nc.u16 	%rs20, [%rd24+2];
	// begin inline asm
	{ cvt.f32.bf16 %f82, %rs20;}

	// end inline asm
	ld.global.nc.u16 	%rs21, [%rd28+2];
	// begin inline asm
	{ cvt.f32.bf16 %f83, %rs21;}

	// end inline asm
	fma.rn.f32 	%f89, %f82, %f83, %f88;
	ld.global.nc.u16 	%rs22, [%rd24+4];
	// begin inline asm
	{ cvt.f32.bf16 %f84, %rs22;}

	// end inline asm
	ld.global.nc.u16 	%rs23, [%rd28+4];
	// begin inline asm
	{ cvt.f32.bf16 %f85, %rs23;}

	// end inline asm
	fma.rn.f32 	%f90, %f84, %f85, %f89;
	ld.global.nc.u16 	%rs24, [%rd24+6];
	// begin inline asm
	{ cvt.f32.bf16 %f86, %rs24;}

	// end inline asm
	ld.global.nc.u16 	%rs25, [%rd28+6];
	// begin inline asm
	{ cvt.f32.bf16 %f87, %rs25;}

	// end inline asm
	fma.rn.f32 	%f213, %f86, %f87, %f90;
	add.s32 	%r192, %r192, 4;
$L__BB46_39:
	setp.eq.s32 	%p15, %r9, 0;
	@%p15 bra 	$L__BB46_44;
	setp.eq.s32 	%p16, %r9, 1;
	@%p16 bra 	$L__BB46_42;
	cvt.u64.u32 	%rd29, %r192;
	add.s64 	%rd30, %rd5, %rd29;
	shl.b64 	%rd31, %rd30, 1;
	add.s64 	%rd32, %rd2, %rd31;
	ld.global.nc.u16 	%rs26, [%rd32];
	// begin inline asm
	{ cvt.f32.bf16 %f92, %rs26;}

	// end inline asm
	add.s32 	%r96, %r192, %r16;
	cvt.s64.s32 	%rd33, %r96;
	add.s64 	%rd34, %rd33, %rd6;
	shl.b64 	%rd35, %rd34, 1;
	add.s64 	%rd36, %rd1, %rd35;
	ld.global.nc.u16 	%rs27, [%rd36];
	// begin inline asm
	{ cvt.f32.bf16 %f93, %rs27;}

	// end inline asm
	fma.rn.f32 	%f96, %f92, %f93, %f213;
	ld.global.nc.u16 	%rs28, [%rd32+2];
	// begin inline asm
	{ cvt.f32.bf16 %f94, %rs28;}

	// end inline asm
	ld.global.nc.u16 	%rs29, [%rd36+2];
	// begin inline asm
	{ cvt.f32.bf16 %f95, %rs29;}

	// end inline asm
	fma.rn.f32 	%f213, %f94, %f95, %f96;
	add.s32 	%r192, %r192, 2;
$L__BB46_42:
	setp.eq.s32 	%p17, %r11, 0;
	@%p17 bra 	$L__BB46_44;
	cvt.u64.u32 	%rd37, %r192;
	add.s64 	%rd38, %rd5, %rd37;
	shl.b64 	%rd39, %rd38, 1;
	add.s64 	%rd40, %rd2, %rd39;
	ld.global.nc.u16 	%rs30, [%rd40];
	// begin inline asm
	{ cvt.f32.bf16 %f97, %rs30;}

	// end inline asm
	add.s32 	%r97, %r192, %r16;
	cvt.s64.s32 	%rd41, %r97;
	add.s64 	%rd42, %rd41, %rd6;
	shl.b64 	%rd43, %rd42, 1;
	add.s64 	%rd44, %rd1, %rd43;
	ld.global.nc.u16 	%rs31, [%rd44];
	// begin inline asm
	{ cvt.f32.bf16 %f98, %rs31;}

	// end inline asm
	fma.rn.f32 	%f213, %f97, %f98, %f213;
$L__BB46_44:
	mul.f32 	%f206, %f47, %f213;
	bra.uni 	$L__BB46_32;
$L__BB46_45:
	and.b32  	%r33, %r79, 7;
	and.b32  	%r34, %r79, 3;
	and.b32  	%r35, %r79, 2147483640;
	and.b32  	%r36, %r79, 1;
	neg.s32 	%r37, %r35;
	shl.b32 	%r38, %r81, 3;
	mul.lo.s32 	%r39, %r81, 5;
	mul.lo.s32 	%r40, %r81, 6;
	mul.lo.s32 	%r41, %r81, 7;
$L__BB46_46:
	setp.lt.u32 	%p58, %r79, 8;
	mov.f32 	%f228, 0f00000000;
	mov.b32 	%r209, 0;
	@%p58 bra 	$L__BB46_49;
	add.s32 	%r206, %r81, %r197;
	shl.b32 	%r169, %r81, 1;
	add.s32 	%r205, %r169, %r197;
	mad.lo.s32 	%r204, %r81, 3, %r197;
	shl.b32 	%r170, %r81, 2;
	add.s32 	%r203, %r170, %r197;
	add.s32 	%r202, %r39, %r197;
	add.s32 	%r201, %r40, %r197;
	add.s32 	%r200, %r41, %r197;
	mov.u32 	%r171, _ZN8pygpukit3ops2nn6sharedE;
	add.s32 	%r198, %r171, 16;
	mov.f32 	%f228, 0f00000000;
	mov.u32 	%r199, %r197;
	mov.u32 	%r207, %r37;
$L__BB46_48:
	.pragma "nounroll";
	ld.shared.v4.f32 	{%f168, %f169, %f170, %f171}, [%r198+-16];
	cvt.s64.s32 	%rd49, %r199;
	add.s64 	%rd50, %rd49, %rd6;
	shl.b64 	%rd51, %rd50, 1;
	add.s64 	%rd52, %rd3, %rd51;
	ld.global.nc.u16 	%rs33, [%rd52];
	// begin inline asm
	{ cvt.f32.bf16 %f160, %rs33;}

	// end inline asm
	fma.rn.f32 	%f172, %f168, %f160, %f228;
	cvt.s64.s32 	%rd53, %r206;
	add.s64 	%rd54, %rd53, %rd6;
	shl.b64 	%rd55, %rd54, 1;
	add.s64 	%rd56, %rd3, %rd55;
	ld.global.nc.u16 	%rs34, [%rd56];
	// begin inline asm
	{ cvt.f32.bf16 %f161, %rs34;}

	// end inline asm
	fma.rn.f32 	%f173, %f169, %f161, %f172;
	cvt.s64.s32 	%rd57, %r205;
	add.s64 	%rd58, %rd57, %rd6;
	shl.b64 	%rd59, %rd58, 1;
	add.s64 	%rd60, %rd3, %rd59;
	ld.global.nc.u16 	%rs35, [%rd60];
	// begin inline asm
	{ cvt.f32.bf16 %f162, %rs35;}

	// end inline asm
	fma.rn.f32 	%f174, %f170, %f162, %f173;
	cvt.s64.s32 	%rd61, %r204;
	add.s64 	%rd62, %rd61, %rd6;
	shl.b64 	%rd63, %rd62, 1;
	add.s64 	%rd64, %rd3, %rd63;
	ld.global.nc.u16 	%rs36, [%rd64];
	// begin inline asm
	{ cvt.f32.bf16 %f163, %rs36;}

	// end inline asm
	fma.rn.f32 	%f175, %f171, %f163, %f174;
	ld.shared.v4.f32 	{%f176, %f177, %f178, %f179}, [%r198];
	cvt.s64.s32 	%rd65, %r203;
	add.s64 	%rd66, %rd65, %rd6;
	shl.b64 	%rd67, %rd66, 1;
	add.s64 	%rd68, %rd3, %rd67;
	ld.global.nc.u16 	%rs37, [%rd68];
	// begin inline asm
	{ cvt.f32.bf16 %f164, %rs37;}

	// end inline asm
	fma.rn.f32 	%f180, %f176, %f164, %f175;
	cvt.s64.s32 	%rd69, %r202;
	add.s64 	%rd70, %rd69, %rd6;
	shl.b64 	%rd71, %rd70, 1;
	add.s64 	%rd72, %rd3, %rd71;
	ld.global.nc.u16 	%rs38, [%rd72];
	// begin inline asm
	{ cvt.f32.bf16 %f165, %rs38;}

	// end inline asm
	fma.rn.f32 	%f181, %f177, %f165, %f180;
	cvt.s64.s32 	%rd73, %r201;
	add.s64 	%rd74, %rd73, %rd6;
	shl.b64 	%rd75, %rd74, 1;
	add.s64 	%rd76, %rd3, %rd75;
	ld.global.nc.u16 	%rs39, [%rd76];
	// begin inline asm
	{ cvt.f32.bf16 %f166, %rs39;}

	// end inline asm
	fma.rn.f32 	%f182, %f178, %f166, %f181;
	cvt.s64.s32 	%rd77, %r200;
	add.s64 	%rd78, %rd77, %rd6;
	shl.b64 	%rd79, %rd78, 1;
	add.s64 	%rd80, %rd3, %rd79;
	ld.global.nc.u16 	%rs40, [%rd80];
	// begin inline asm
	{ cvt.f32.bf16 %f167, %rs40;}

	// end inline asm
	fma.rn.f32 	%f228, %f179, %f167, %f182;
	add.s32 	%r207, %r207, 8;
	add.s32 	%r206, %r206, %r38;
	add.s32 	%r205, %r205, %r38;
	add.s32 	%r204, %r204, %r38;
	add.s32 	%r203, %r203, %r38;
	add.s32 	%r202, %r202, %r38;
	add.s32 	%r201, %r201, %r38;
	add.s32 	%r200, %r200, %r38;
	add.s32 	%r199, %r199, %r38;
	add.s32 	%r198, %r198, 32;
	setp.ne.s32 	%p59, %r207, 0;
	mov.u32 	%r209, %r35;
	@%p59 bra 	$L__BB46_48;
$L__BB46_49:
	setp.eq.s32 	%p60, %r33, 0;
	@%p60 bra 	$L__BB46_57;
	add.s32 	%r172, %r33, -1;
	setp.lt.u32 	%p61, %r172, 3;
	@%p61 bra 	$L__BB46_52;
	shl.b32 	%r173, %r209, 2;
	mov.u32 	%r174, _ZN8pygpukit3ops2nn6sharedE;
	add.s32 	%r175, %r174, %r173;
	ld.shared.f32 	%f188, [%r175];
	mad.lo.s32 	%r176, %r209, %r81, %r197;
	cvt.s64.s32 	%rd81, %r176;
	add.s64 	%rd82, %rd81, %rd6;
	shl.b64 	%rd83, %rd82, 1;
	add.s64 	%rd84, %rd3, %rd83;
	ld.global.nc.u16 	%rs41, [%rd84];
	// begin inline asm
	{ cvt.f32.bf16 %f184, %rs41;}

	// end inline asm
	fma.rn.f32 	%f189, %f188, %f184, %f228;
	ld.shared.f32 	%f190, [%r175+4];
	add.s32 	%r177, %r176, %r81;
	cvt.s64.s32 	%rd85, %r177;
	add.s64 	%rd86, %rd85, %rd6;
	shl.b64 	%rd87, %rd86, 1;
	add.s64 	%rd88, %rd3, %rd87;
	ld.global.nc.u16 	%rs42, [%rd88];
	// begin inline asm
	{ cvt.f32.bf16 %f185, %rs42;}

	// end inline asm
	fma.rn.f32 	%f191, %f190, %f185, %f189;
	ld.shared.f32 	%f192, [%r175+8];
	add.s32 	%r178, %r177, %r81;
	cvt.s64.s32 	%rd89, %r178;
	add.s64 	%rd90, %rd89, %rd6;
	shl.b64 	%rd91, %rd90, 1;
	add.s64 	%rd92, %rd3, %rd91;
	ld.global.nc.u16 	%rs43, [%rd92];
	// begin inline asm
	{ cvt.f32.bf16 %f186, %rs43;}

	// end inline asm
	fma.rn.f32 	%f193, %f192, %f186, %f191;
	ld.shared.f32 	%f194, [%r175+12];
	add.s32 	%r179, %r178, %r81;
	cvt.s64.s32 	%rd93, %r179;
	add.s64 	%rd94, %rd93, %rd6;
	shl.b64 	%rd95, %rd94, 1;
	add.s64 	%rd96, %rd3, %rd95;
	ld.global.nc.u16 	%rs44, [%rd96];
	// begin inline asm
	{ cvt.f32.bf16 %f187, %rs44;}

	// end inline asm
	fma.rn.f32 	%f228, %f194, %f187, %f193;
	add.s32 	%r209, %r209, 4;
$L__BB46_52:
	setp.eq.s32 	%p62, %r34, 0;
	@%p62 bra 	$L__BB46_57;
	setp.eq.s32 	%p63, %r34, 1;
	@%p63 bra 	$L__BB46_55;
	shl.b32 	%r180, %r209, 2;
	mov.u32 	%r181, _ZN8pygpukit3ops2nn6sharedE;
	add.s32 	%r182, %r181, %r180;
	ld.shared.f32 	%f198, [%r182];
	mad.lo.s32 	%r183, %r209, %r81, %r197;
	cvt.s64.s32 	%rd97, %r183;
	add.s64 	%rd98, %rd97, %rd6;
	shl.b64 	%rd99, %rd98, 1;
	add.s64 	%rd100, %rd3, %rd99;
	ld.global.nc.u16 	%rs45, [%rd100];
	// begin inline asm
	{ cvt.f32.bf16 %f196, %rs45;}

	// end inline asm
	fma.rn.f32 	%f199, %f198, %f196, %f228;
	ld.shared.f32 	%f200, [%r182+4];
	add.s32 	%r184, %r183, %r81;
	cvt.s64.s32 	%rd101, %r184;
	add.s64 	%rd102, %rd101, %rd6;
	shl.b64 	%rd103, %rd102, 1;
	add.s64 	%rd104, %rd3, %rd103;
	ld.global.nc.u16 	%rs46, [%rd104];
	// begin inline asm
	{ cvt.f32.bf16 %f197, %rs46;}

	// end inline asm
	fma.rn.f32 	%f228, %f200, %f197, %f199;
	add.s32 	%r209, %r209, 2;
$L__BB46_55:
	setp.eq.s32 	%p64, %r36, 0;
	@%p64 bra 	$L__BB46_57;
	shl.b32 	%r185, %r209, 2;
	mov.u32 	%r186, _ZN8pygpukit3ops2nn6sharedE;
	add.s32 	%r187, %r186, %r185;
	ld.shared.f32 	%f202, [%r187];
	mad.lo.s32 	%r188, %r209, %r81, %r197;
	cvt.s64.s32 	%rd105, %r188;
	add.s64 	%rd106, %rd105, %rd6;
	shl.b64 	%rd107, %rd106, 1;
	add.s64 	%rd108, %rd3, %rd107;
	ld.global.nc.u16 	%rs47, [%rd108];
	// begin inline asm
	{ cvt.f32.bf16 %f201, %rs47;}

	// end inline asm
	fma.rn.f32 	%f228, %f202, %f201, %f228;
$L__BB46_57:
	// begin inline asm
	{  cvt.rn.bf16.f32 %rs48, %f228;}

	// end inline asm
	cvt.s64.s32 	%rd109, %r197;
	add.s64 	%rd110, %rd5, %rd109;
	shl.b64 	%rd111, %rd110, 1;
	add.s64 	%rd112, %rd4, %rd111;
	st.global.u16 	[%rd112], %rs48;
	add.s32 	%r197, %r197, %r32;
	setp.lt.s32 	%p65, %r197, %r81;
	@%p65 bra 	$L__BB46_46;
$L__BB46_58:
	ret;

}
	// .globl	_ZN8pygpukit3ops2nn26kv_cache_update_f16_kernelEPK6__halfPS2_iii
.visible .entry _ZN8pygpukit3ops2nn26kv_cache_update_f16_kernelEPK6__halfPS2_iii(
	.param .u64 .ptr .align 1 _ZN8pygpukit3ops2nn26kv_cache_update_f16_kernelEPK6__halfPS2_iii_param_0,
	.param .u64 .ptr .align 1 _ZN8pygpukit3ops2nn26kv_cache_update_f16_kernelEPK6__halfPS2_iii_param_1,
	.param .u32 _ZN8pygpukit3ops2nn26kv_cache_update_f16_kernelEPK6__halfPS2_iii_param_2,
	.param .u32 _ZN8pygpukit3ops2nn26kv_cache_update_f16_kernelEPK6__halfPS2_iii_param_3,
	.param .u32 _ZN8pygpukit3ops2nn26kv_cache_update_f16_kernelEPK6__halfPS2_iii_param_4
)
{
	.reg .pred 	%p<2>;
	.reg .b16 	%rs<2>;
	.reg .b32 	%r<10>;
	.reg .b64 	%rd<9>;

	ld.param.u64 	%rd1, [_ZN8pygpukit3ops2nn26kv_cache_update_f16_kernelEPK6__halfPS2_iii_param_0];
	ld.param.u64 	%rd2, [_ZN8pygpukit3ops2nn26kv_cache_update_f16_kernelEPK6__halfPS2_iii_param_1];
	ld.param.u32 	%r4, [_ZN8pygpukit3ops2nn26kv_cache_update_f16_kernelEPK6__halfPS2_iii_param_2];
	ld.param.u32 	%r5, [_ZN8pygpukit3ops2nn26kv_cache_update_f16_kernelEPK6__halfPS2_iii_param_3];
	ld.param.u32 	%r3, [_ZN8pygpukit3ops2nn26kv_cache_update_f16_kernelEPK6__halfPS2_iii_param_4];
	mul.lo.s32 	%r1, %r5, %r4;
	mov.u32 	%r6, %ctaid.x;
	mov.u32 	%r7, %ntid.x;
	mov.u32 	%r8, %tid.x;
	mad.lo.s32 	%r2, %r6, %r7, %r8;
	setp.ge.s32 	%p1, %r2, %r1;
	@%p1 bra 	$L__BB47_2;
	cvta.to.global.u64 	%rd3, %rd1;
	cvta.to.global.u64 	%rd4, %rd2;
	mad.lo.s32 	%r9, %r3, %r1, %r2;
	mul.wide.s32 	%rd5, %r9, 2;
	add.s64 	%rd6, %rd4, %rd5;
	mul.wide.s32 	%rd7, %r2, 2;
	add.s64 	%rd8, %rd3, %rd7;
	ld.global.nc.u16 	%rs1, [%rd8];
	st.global.u16 	[%rd6], %rs1;
$L__BB47_2:
	ret;

}
	// .globl	_ZN8pygpukit3ops2nn27kv_cache_update_bf16_kernelEPK13__nv_bfloat16PS2_iii
.visible .entry _ZN8pygpukit3ops2nn27kv_cache_update_bf16_kernelEPK13__nv_bfloat16PS2_iii(
	.param .u64 .ptr .align 1 _ZN8pygpukit3ops2nn27kv_cache_update_bf16_kernelEPK13__nv_bfloat16PS2_iii_param_0,
	.param .u64 .ptr .align 1 _ZN8pygpukit3ops2nn27kv_cache_update_bf16_kernelEPK13__nv_bfloat16PS2_iii_param_1,
	.param .u32 _ZN8pygpukit3ops2nn27kv_cache_update_bf16_kernelEPK13__nv_bfloat16PS2_iii_param_2,
	.param .u32 _ZN8pygpukit3ops2nn27kv_cache_update_bf16_kernelEPK13__nv_bfloat16PS2_iii_param_3,
	.param .u32 _ZN8pygpukit3ops2nn27kv_cache_update_bf16_kernelEPK13__nv_bfloat16PS2_iii_param_4
)
{
	.reg .pred 	%p<2>;
	.reg .b16 	%rs<2>;
	.reg .b32 	%r<10>;
	.reg .b64 	%rd<9>;

	ld.param.u64 	%rd1, [_ZN8pygpukit3ops2nn27kv_cache_update_bf16_kernelEPK13__nv_bfloat16PS2_iii_param_0];
	ld.param.u64 	%rd2, [_ZN8pygpukit3ops2nn27kv_cache_update_bf16_kernelEPK13__nv_bfloat16PS2_iii_param_1];
	ld.param.u32 	%r4, [_ZN8pygpukit3ops2nn27kv_cache_update_bf16_kernelEPK13__nv_bfloat16PS2_iii_param_2];
	ld.param.u32 	%r5, [_ZN8pygpukit3ops2nn27kv_cache_update_bf16_kernelEPK13__nv_bfloat16PS2_iii_param_3];
	ld.param.u32 	%r3, [_ZN8pygpukit3ops2nn27kv_cache_update_bf16_kernelEPK13__nv_bfloat16PS2_iii_param_4];
	mul.lo.s32 	%r1, %r5, %r4;
	mov.u32 	%r6, %ctaid.x;
	mov.u32 	%r7, %ntid.x;
	mov.u32 	%r8, %tid.x;
	mad.lo.s32 	%r2, %r6, %r7, %r8;
	setp.ge.s32 	%p1, %r2, %r1;
	@%p1 bra 	$L__BB48_2;
	cvta.to.global.u64 	%rd3, %rd1;
	cvta.to.global.u64 	%rd4, %rd2;
	mad.lo.s32 	%r9, %r3, %r1, %r2;
	mul.wide.s32 	%rd5, %r9, 2;
	add.s64 	%rd6, %rd4, %rd5;
	mul.wide.s32 	%rd7, %r2, 2;
	add.s64 	%rd8, %rd3, %rd7;
	ld.global.nc.u16 	%rs1, [%rd8];
	st.global.u16 	[%rd6], %rs1;
$L__BB48_2:
	ret;

}
	// .globl	_ZN8pygpukit3ops2nn26kv_cache_update_f32_kernelEPKfPfiii
.visible .entry _ZN8pygpukit3ops2nn26kv_cache_update_f32_kernelEPKfPfiii(
	.param .u64 .ptr .align 1 _ZN8pygpukit3ops2nn26kv_cache_update_f32_kernelEPKfPfiii_param_0,
	.param .u64 .ptr .align 1 _ZN8pygpukit3ops2nn26kv_cache_update_f32_kernelEPKfPfiii_param_1,
	.param .u32 _ZN8pygpukit3ops2nn26kv_cache_update_f32_kernelEPKfPfiii_param_2,
	.param .u32 _ZN8pygpukit3ops2nn26kv_cache_update_f32_kernelEPKfPfiii_param_3,
	.param .u32 _ZN8pygpukit3ops2nn26kv_cache_update_f32_kernelEPKfPfiii_param_4
)
{
	.reg .pred 	%p<2>;
	.reg .b32 	%r<10>;
	.reg .b32 	%f<2>;
	.reg .b64 	%rd<9>;

	ld.param.u64 	%rd1, [_ZN8pygpukit3ops2nn26kv_cache_update_f32_kernelEPKfPfiii_param_0];
	ld.param.u64 	%rd2, [_ZN8pygpukit3ops2nn26kv_cache_update_f32_kernelEPKfPfiii_param_1];
	ld.param.u32 	%r4, [_ZN8pygpukit3ops2nn26kv_cache_update_f32_kernelEPKfPfiii_param_2];
	ld.param.u32 	%r5, [_ZN8pygpukit3ops2nn26kv_cache_update_f32_kernelEPKfPfiii_param_3];
	ld.param.u32 	%r3, [_ZN8pygpukit3ops2nn26kv_cache_update_f32_kernelEPKfPfiii_param_4];
	mul.lo.s32 	%r1, %r5, %r4;
	mov.u32 	%r6, %ctaid.x;
	mov.u32 	%r7, %ntid.x;
	mov.u32 	%r8, %tid.x;
	mad.lo.s32 	%r2, %r6, %r7, %r8;
	setp.ge.s32 	%p1, %r2, %r1;
	@%p1 bra 	$L__BB49_2;
	cvta.to.global.u64 	%rd3, %rd1;
	cvta.to.global.u64 	%rd4, %rd2;
	mad.lo.s32 	%r9, %r3, %r1, %r2;
	mul.wide.s32 	%rd5, %r2, 4;
	add.s64 	%rd6, %rd3, %rd5;
	ld.global.nc.f32 	%f1, [%rd6];
	mul.wide.s32 	%rd7, %r9, 4;
	add.s64 	%rd8, %rd4, %rd7;
	st.global.f32 	[%rd8], %f1;
$L__BB49_2:
	ret;

}
	// .globl	_ZN8pygpukit3ops2nn27kv_cache_prefill_f16_kernelEPK6__halfPS2_iiii
.visible .entry _ZN8pygpukit3ops2nn27kv_cache_prefill_f16_kernelEPK6__halfPS2_iiii(
	.param .u64 .ptr .align 1 _ZN8pygpukit3ops2nn27kv_cache_prefill_f16_kernelEPK6__halfPS2_iiii_param_0,
	.param .u64 .ptr .align 1 _ZN8pygpukit3ops2nn27kv_cache_prefill_f16_kernelEPK6__halfPS2_iiii_param_1,
	.param .u32 _ZN8pygpukit3ops2nn27kv_cache_prefill_f16_kernelEPK6__halfPS2_iiii_param_2,
	.param .u32 _ZN8pygpukit3ops2nn27kv_cache_prefill_f16_kernelEPK6__halfPS2_iiii_param_3,
	.param .u32 _ZN8pygpukit3ops2nn27kv_cache_prefill_f16_kernelEPK6__halfPS2_iiii_param_4,
	.param .u32 _ZN8pygpukit3ops2nn27kv_cache_prefill_f16_kernelEPK6__halfPS2_iiii_param_5
)
{
	.reg .pred 	%p<2>;
	.reg .b16 	%rs<2>;
	.reg .b32 	%r<16>;
	.reg .b64 	%rd<9>;

	ld.param.u64 	%rd1, [_ZN8pygpukit3ops2nn27kv_cache_prefill_f16_kernelEPK6__halfPS2_iiii_param_0];
	ld.param.u64 	%rd2, [_ZN8pygpukit3ops2nn27kv_cache_prefill_f16_kernelEPK6__halfPS2_iiii_param_1];
	ld.param.u32 	%r4, [_ZN8pygpukit3ops2nn27kv_cache_prefill_f16_kernelEPK6__halfPS2_iiii_param_2];
	ld.param.u32 	%r5, [_ZN8pygpukit3ops2nn27kv_cache_prefill_f16_kernelEPK6__halfPS2_iiii_param_3];
	ld.param.u32 	%r3, [_ZN8pygpukit3ops2nn27kv_cache_prefill_f16_kernelEPK6__halfPS2_iiii_param_4];
	ld.param.u32 	%r6, [_ZN8pygpukit3ops2nn27kv_cache_prefill_f16_kernelEPK6__halfPS2_iiii_param_5];
	mul.lo.s32 	%r1, %r5, %r4;
	mul.lo.s32 	%r7, %r6, %r1;
	mov.u32 	%r8, %ctaid.x;
	mov.u32 	%r9, %ntid.x;
	mov.u32 	%r10, %tid.x;
	mad.lo.s32 	%r2, %r8, %r9, %r10;
	setp.ge.s32 	%p1, %r2, %r7;
	@%p1 bra 	$L__BB50_2;
	cvta.to.global.u64 	%rd3, %rd1;
	cvta.to.global.u64 	%rd4, %rd2;
	div.s32 	%r11, %r2, %r1;
	mul.lo.s32 	%r12, %r11, %r1;
	sub.s32 	%r13, %r2, %r12;
	add.s32 	%r14, %r11, %r3;
	mad.lo.s32 	%r15, %r14, %r1, %r13;
	mul.wide.s32 	%rd5, %r15, 2;
	add.s64 	%rd6, %rd4, %rd5;
	mul.wide.s32 	%rd7, %r2, 2;
	add.s64 	%rd8, %rd3, %rd7;
	ld.global.nc.u16 	%rs1, [%rd8];
	st.global.u16 	[%rd6], %rs1;
$L__BB50_2:
	ret;

}
	// .globl	_ZN8pygpukit3ops2nn28kv_cache_prefill_bf16_kernelEPK13__nv_bfloat16PS2_iiii
.visible .entry _ZN8pygpukit3ops2nn28kv_cache_prefill_bf16_kernelEPK13__nv_bfloat16PS2_iiii(
	.param .u64 .ptr .align 1 _ZN8pygpukit3ops2nn28kv_cache_prefill_bf16_kernelEPK13__nv_bfloat16PS2_iiii_param_0,
	.param .u64 .ptr .align 1 _ZN8pygpukit3ops2nn28kv_cache_prefill_bf16_kernelEPK13__nv_bfloat16PS2_iiii_param_1,
	.param .u32 _ZN8pygpukit3ops2nn28kv_cache_prefill_bf16_kernelEPK13__nv_bfloat16PS2_iiii_param_2,
	.param .u32 _ZN8pygpukit3ops2nn28kv_cache_prefill_bf16_kernelEPK13__nv_bfloat16PS2_iiii_param_3,
	.param .u32 _ZN8pygpukit3ops2nn28kv_cache_prefill_bf16_kernelEPK13__nv_bfloat16PS2_iiii_param_4,
	.param .u32 _ZN8pygpukit3ops2nn28kv_cache_prefill_bf16_kernelEPK13__nv_bfloat16PS2_iiii_param_5
)
{
	.reg .pred 	%p<2>;
	.reg .b16 	%rs<2>;
	.reg .b32 	%r<16>;
	.reg .b64 	%rd<9>;

	ld.param.u64 	%rd1, [_ZN8pygpukit3ops2nn28kv_cache_prefill_bf16_kernelEPK13__nv_bfloat16PS2_iiii_param_0];
	ld.param.u64 	%rd2, [_ZN8pygpukit3ops2nn28kv_cache_prefill_bf16_kernelEPK13__nv_bfloat16PS2_iiii_param_1];
	ld.param.u32 	%r4, [_ZN8pygpukit3ops2nn28kv_cache_prefill_bf16_kernelEPK13__nv_bfloat16PS2_iiii_param_2];
	ld.param.u32 	%r5, [_ZN8pygpukit3ops2nn28kv_cache_prefill_bf16_kernelEPK13__nv_bfloat16PS2_iiii_param_3];
	ld.param.u32 	%r3, [_ZN8pygpukit3ops2nn28kv_cache_prefill_bf16_kernelEPK13__nv_bfloat16PS2_iiii_param_4];
	ld.param.u32 	%r6, [_ZN8pygpukit3ops2nn28kv_cache_prefill_bf16_kernelEPK13__nv_bfloat16PS2_iiii_param_5];
	mul.lo.s32 	%r1, %r5, %r4;
	mul.lo.s32 	%r7, %r6, %r1;
	mov.u32 	%r8, %ctaid.x;
	mov.u32 	%r9, %ntid.x;
	mov.u32 	%r10, %tid.x;
	mad.lo.s32 	%r2, %r8, %r9, %r10;
	setp.ge.s32 	%p1, %r2, %r7;
	@%p1 bra 	$L__BB51_2;
	cvta.to.global.u64 	%rd3, %rd1;
	cvta.to.global.u64 	%rd4, %rd2;
	div.s32 	%r11, %r2, %r1;
	mul.lo.s32 	%r12, %r11, %r1;
	sub.s32 	%r13, %r2, %r12;
	add.s32 	%r14, %r11, %r3;
	mad.lo.s32 	%r15, %r14, %r1, %r13;
	mul.wide.s32 	%rd5, %r15, 2;
	add.s64 	%rd6, %rd4, %rd5;
	mul.wide.s32 	%rd7, %r2, 2;
	add.s64 	%rd8, %rd3, %rd7;
	ld.global.nc.u16 	%rs1, [%rd8];
	st.global.u16 	[%rd6], %rs1;
$L__BB51_2:
	ret;

}
	// .globl	_ZN8pygpukit3ops2nn27kv_cache_prefill_f32_kernelEPKfPfiiii
.visible .entry _ZN8pygpukit3ops2nn27kv_cache_prefill_f32_kernelEPKfPfiiii(
	.param .u64 .ptr .align 1 _ZN8pygpukit3ops2nn27kv_cache_prefill_f32_kernelEPKfPfiiii_param_0,
	.param .u64 .ptr .align 1 _ZN8pygpukit3ops2nn27kv_cache_prefill_f32_kernelEPKfPfiiii_param_1,
	.param .u32 _ZN8pygpukit3ops2nn27kv_cache_prefill_f32_kernelEPKfPfiiii_param_2,
	.param .u32 _ZN8pygpukit3ops2nn27kv_cache_prefill_f32_kernelEPKfPfiiii_param_3,
	.param .u32 _ZN8pygpukit3ops2nn27kv_cache_prefill_f32_kernelEPKfPfiiii_param_4,
	.param .u32 _ZN8pygpukit3ops2nn27kv_cache_prefill_f32_kernelEPKfPfiiii_param_5
)
{
	.reg .pred 	%p<2>;
	.reg .b32 	%r<16>;
	.reg .b32 	%f<2>;
	.reg .b64 	%rd<9>;

	ld.param.u64 	%rd1, [_ZN8pygpukit3ops2nn27kv_cache_prefill_f32_kernelEPKfPfiiii_param_0];
	ld.param.u64 	%rd2, [_ZN8pygpukit3ops2nn27kv_cache_prefill_f32_kernelEPKfPfiiii_param_1];
	ld.param.u32 	%r4, [_ZN8pygpukit3ops2nn27kv_cache_prefill_f32_kernelEPKfPfiiii_param_2];
	ld.param.u32 	%r5, [_ZN8pygpukit3ops2nn27kv_cache_prefill_f32_kernelEPKfPfiiii_param_3];
	ld.param.u32 	%r3, [_ZN8pygpukit3ops2nn27kv_cache_prefill_f32_kernelEPKfPfiiii_param_4];
	ld.param.u32 	%r6, [_ZN8pygpukit3ops2nn27kv_cache_prefill_f32_kernelEPKfPfiiii_param_5];
	mul.lo.s32 	%r1, %r5, %r4;
	mul.lo.s32 	%r7, %r6, %r1;
	mov.u32 	%r8, %ctaid.x;
	mov.u32 	%r9, %ntid.x;
	mov.u32 	%r10, %tid.x;
	mad.lo.s32 	%r2, %r8, %r9, %r10;
	setp.ge.s32 	%p1, %r2, %r7;
	@%p1 bra 	$L__BB52_2;
	cvta.to.global.u64 	%rd3, %rd1;
	cvta.to.global.u64 	%rd4, %rd2;
	div.s32 	%r11, %r2, %r1;
	mul.lo.s32 	%r12, %r11, %r1;
	sub.s32 	%r13, %r2, %r12;
	add.s32 	%r14, %r11, %r3;
	mad.lo.s32 	%r15, %r14, %r1, %r13;
	mul.wide.s32 	%rd5, %r2, 4;
	add.s64 	%rd6, %rd3, %rd5;
	ld.global.nc.f32 	%f1, [%rd6];
	mul.wide.s32 	%rd7, %r15, 4;
	add.s64 	%rd8, %rd4, %rd7;
	st.global.f32 	[%rd8], %f1;
$L__BB52_2:
	ret;

}
	// .globl	_ZN8pygpukit3ops2nn30kv_cache_update_gqa_f16_kernelEPK6__halfPS2_iiiii
.visible .entry _ZN8pygpukit3ops2nn30kv_cache_update_gqa_f16_kernelEPK6__halfPS2_iiiii(
	.param .u64 .ptr .align 1 _ZN8pygpukit3ops2nn30kv_cache_update_gqa_f16_kernelEPK6__halfPS2_iiiii_param_0,
	.param .u64 .ptr .align 1 _ZN8pygpukit3ops2nn30kv_cache_update_gqa_f16_kernelEPK6__halfPS2_iiiii_param_1,
	.param .u32 _ZN8pygpukit3ops2nn30kv_cache_update_gqa_f16_kernelEPK6__halfPS2_iiiii_param_2,
	.param .u32 _ZN8pygpukit3ops2nn30kv_cache_update_gqa_f16_kernelEPK6__halfPS2_iiiii_param_3,
	.param .u32 _ZN8pygpukit3ops2nn30kv_cache_update_gqa_f16_kernelEPK6__halfPS2_iiiii_param_4,
	.param .u32 _ZN8pygpukit3ops2nn30kv_cache_update_gqa_f16_kernelEPK6__halfPS2_iiiii_param_5,
	.param .u32 _ZN8pygpukit3ops2nn30kv_cache_update_gqa_f16_kernelEPK6__halfPS2_iiiii_param_6
)
{
	.reg .pred 	%p<2>;
	.reg .b16 	%rs<2>;
	.reg .b32 	%r<19>;
	.reg .b64 	%rd<9>;

	ld.param.u64 	%rd1, [_ZN8pygpukit3ops2nn30kv_cache_update_gqa_f16_kernelEPK6__halfPS2_iiiii_param_0];
	ld.param.u64 	%rd2, [_ZN8pygpukit3ops2nn30kv_cache_update_gqa_f16_kernelEPK6__halfPS2_iiiii_param_1];
	ld.param.u32 	%r2, [_ZN8pygpukit3ops2nn30kv_cache_update_gqa_f16_kernelEPK6__halfPS2_iiiii_param_2];
	ld.param.u32 	%r3, [_ZN8pygpukit3ops2nn30kv_cache_update_gqa_f16_kernelEPK6__halfPS2_iiiii_param_3];
	ld.param.u32 	%r4, [_ZN8pygpukit3ops2nn30kv_cache_update_gqa_f16_kernelEPK6__halfPS2_iiiii_param_4];
	ld.param.u32 	%r5, [_ZN8pygpukit3ops2nn30kv_cache_update_gqa_f16_kernelEPK6__halfPS2_iiiii_param_5];
	ld.param.u32 	%r6, [_ZN8pygpukit3ops2nn30kv_cache_update_gqa_f16_kernelEPK6__halfPS2_iiiii_param_6];
	mul.lo.s32 	%r7, %r4, %r2;
	mov.u32 	%r8, %ctaid.x;
	mov.u32 	%r9, %ntid.x;
	mov.u32 	%r10, %tid.x;
	mad.lo.s32 	%r1, %r8, %r9, %r10;
	setp.ge.s32 	%p1, %r1, %r7;
	@%p1 bra 	$L__BB53_2;
	cvta.to.global.u64 	%rd3, %rd1;
	cvta.to.global.u64 	%rd4, %rd2;
	div.s32 	%r11, %r1, %r4;
	mul.lo.s32 	%r12, %r11, %r4;
	sub.s32 	%r13, %r1, %r12;
	div.s32 	%r14, %r2, %r3;
	div.s32 	%r15, %r11, %r14;
	mad.lo.s32 	%r16, %r15, %r4, %r13;
	mad.lo.s32 	%r17, %r11, %r5, %r6;
	mad.lo.s32 	%r18, %r17, %r4, %r13;
	mul.wide.s32 	%rd5, %r18, 2;
	add.s64 	%rd6, %rd4, %rd5;
	mul.wide.s32 	%rd7, %r16, 2;
	add.s64 	%rd8, %rd3, %rd7;
	ld.global.nc.u16 	%rs1, [%rd8];
	st.global.u16 	[%rd6], %rs1;
$L__BB53_2:
	ret;

}
	// .globl	_ZN8pygpukit3ops2nn31kv_cache_update_gqa_bf16_kernelEPK13__nv_bfloat16PS2_iiiii
.visible .entry _ZN8pygpukit3ops2nn31kv_cache_update_gqa_bf16_kernelEPK13__nv_bfloat16PS2_iiiii(
	.param .u64 .ptr .align 1 _ZN8pygpukit3ops2nn31kv_cache_update_gqa_bf16_kernelEPK13__nv_bfloat16PS2_iiiii_param_0,
	.param .u64 .ptr .align 1 _ZN8pygpukit3ops2nn31kv_cache_update_gqa_bf16_kernelEPK13__nv_bfloat16PS2_iiiii_param_1,
	.param .u32 _ZN8pygpukit3ops2nn31kv_cache_update_gqa_bf16_kernelEPK13__nv_bfloat16PS2_iiiii_param_2,
	.param .u32 _ZN8pygpukit3ops2nn31kv_cache_update_gqa_bf16_kernelEPK13__nv_bfloat16PS2_iiiii_param_3,
	.param .u32 _ZN8pygpukit3ops2nn31kv_cache_update_gqa_bf16_kernelEPK13__nv_bfloat16PS2_iiiii_param_4,
	.param .u32 _ZN8pygpukit3ops2nn31kv_cache_update_gqa_bf16_kernelEPK13__nv_bfloat16PS2_iiiii_param_5,
	.param .u32 _ZN8pygpukit3ops2nn31kv_cache_update_gqa_bf16_kernelEPK13__nv_bfloat16PS2_iiiii_param_6
)
{
	.reg .pred 	%p<2>;
	.reg .b16 	%rs<2>;
	.reg .b32 	%r<19>;
	.reg .b64 	%rd<9>;

	ld.param.u64 	%rd1, [_ZN8pygpukit3ops2nn31kv_cache_update_gqa_bf16_kernelEPK13__nv_bfloat16PS2_iiiii_param_0];
	ld.param.u64 	%rd2, [_ZN8pygpukit3ops2nn31kv_cache_update_gqa_bf16_kernelEPK13__nv_bfloat16PS2_iiiii_param_1];
	ld.param.u32 	%r2, [_ZN8pygpukit3ops2nn31kv_cache_update_gqa_bf16_kernelEPK13__nv_bfloat16PS2_iiiii_param_2];
	ld.param.u32 	%r3, [_ZN8pygpukit3ops2nn31kv_cache_update_gqa_bf16_kernelEPK13__nv_bfloat16PS2_iiiii_param_3];
	ld.param.u32 	%r4, [_ZN8pygpukit3ops2nn31kv_cache_update_gqa_bf16_kernelEPK13__nv_bfloat16PS2_iiiii_param_4];
	ld.param.u32 	%r5, [_ZN8pygpukit3ops2nn31kv_cache_update_gqa_bf16_kernelEPK13__nv_bfloat16PS2_iiiii_param_5];
	ld.param.u32 	%r6, [_ZN8pygpukit3ops2nn31kv_cache_update_gqa_bf16_kernelEPK13__nv_bfloat16PS2_iiiii_param_6];
	mul.lo.s32 	%r7, %r4, %r2;
	mov.u32 	%r8, %ctaid.x;
	mov.u32 	%r9, %ntid.x;
	mov.u32 	%r10, %tid.x;
	mad.lo.s32 	%r1, %r8, %r9, %r10;
	setp.ge.s32 	%p1, %r1, %r7;
	@%p1 bra 	$L__BB54_2;
	cvta.to.global.u64 	%rd3, %rd1;
	cvta.to.global.u64 	%rd4, %rd2;
	div.s32 	%r11, %r1, %r4;
	mul.lo.s32 	%r12, %r11, %r4;
	sub.s32 	%r13, %r1, %r12;
	div.s32 	%r14, %r2, %r3;
	div.s32 	%r15, %r11, %r14;
	mad.lo.s32 	%r16, %r15, %r4, %r13;
	mad.lo.s32 	%r17, %r11, %r5, %r6;
	mad.lo.s32 	%r18, %r17, %r4, %r13;
	mul.wide.s32 	%rd5, %r18, 2;
	add.s64 	%rd6, %rd4, %rd5;
	mul.wide.s32 	%rd7, %r16, 2;
	add.s64 	%rd8, %rd3, %rd7;
	ld.global.nc.u16 	%rs1, [%rd8];
	st.global.u16 	[%rd6], %rs1;
$L__BB54_2:
	ret;

}
	// .globl	_ZN8pygpukit3ops2nn30kv_cache_update_gqa_f32_kernelEPKfPfiiiii
.visible .entry _ZN8pygpukit3ops2nn30kv_cache_update_gqa_f32_kernelEPKfPfiiiii(
	.param .u64 .ptr .align 1 _ZN8pygpukit3ops2nn30kv_cache_update_gqa_f32_kernelEPKfPfiiiii_param_0,
	.param .u64 .ptr .align 1 _ZN8pygpukit3ops2nn30kv_cache_update_gqa_f32_kernelEPKfPfiiiii_param_1,
	.param .u32 _ZN8pygpukit3ops2nn30kv_cache_update_gqa_f32_kernelEPKfPfiiiii_param_2,
	.param .u32 _ZN8pygpukit3ops2nn30kv_cache_update_gqa_f32_kernelEPKfPfiiiii_param_3,
	.param .u32 _ZN8pygpukit3ops2nn30kv_cache_update_gqa_f32_kernelEPKfPfiiiii_param_4,
	.param .u32 _ZN8pygpukit3ops2nn30kv_cache_update_gqa_f32_kernelEPKfPfiiiii_param_5,
	.param .u32 _ZN8pygpukit3ops2nn30kv_cache_update_gqa_f32_kernelEPKfPfiiiii_param_6
)
{
	.reg .pred 	%p<2>;
	.reg .b32 	%r<19>;
	.reg .b32 	%f<2>;
	.reg .b64 	%rd<9>;

	ld.param.u64 	%rd1, [_ZN8pygpukit3ops2nn30kv_cache_update_gqa_f32_kernelEPKfPfiiiii_param_0];
	ld.param.u64 	%rd2, [_ZN8pygpukit3ops2nn30kv_cache_update_gqa_f32_kernelEPKfPfiiiii_param_1];
	ld.param.u32 	%r2, [_ZN8pygpukit3ops2nn30kv_cache_update_gqa_f32_kernelEPKfPfiiiii_param_2];
	ld.param.u32 	%r3, [_ZN8pygpukit3ops2nn30kv_cache_update_gqa_f32_kernelEPKfPfiiiii_param_3];
	ld.param.u32 	%r4, [_ZN8pygpukit3ops2nn30kv_cache_update_gqa_f32_kernelEPKfPfiiiii_param_4];
	ld.param.u32 	%r5, [_ZN8pygpukit3ops2nn30kv_cache_update_gqa_f32_kernelEPKfPfiiiii_param_5];
	ld.param.u32 	%r6, [_ZN8pygpukit3ops2nn30kv_cache_update_gqa_f32_kernelEPKfPfiiiii_param_6];
	mul.lo.s32 	%r7, %r4, %r2;
	mov.u32 	%r8, %ctaid.x;
	mov.u32 	%r9, %ntid.x;
	mov.u32 	%r10, %tid.x;
	mad.lo.s32 	%r1, %r8, %r9, %r10;
	setp.ge.s32 	%p1, %r1, %r7;
	@%p1 bra 	$L__BB55_2;
	cvta.to.global.u64 	%rd3, %rd1;
	cvta.to.global.u64 	%rd4, %rd2;
	div.s32 	%r11, %r1, %r4;
	mul.lo.s32 	%r12, %r11, %r4;
	sub.s32 	%r13, %r1, %r12;
	div.s32 	%r14, %r2, %r3;
	div.s32 	%r15, %r11, %r14;
	mad.lo.s32 	%r16, %r15, %r4, %r13;
	mad.lo.s32 	%r17, %r11, %r5, %r6;
	mad.lo.s32 	%r18, %r17, %r4, %r13;
	mul.wide.s32 	%rd5, %r16, 4;
	add.s64 	%rd6, %rd3, %rd5;
	ld.global.nc.f32 	%f1, [%rd6];
	mul.wide.s32 	%rd7, %r18, 4;
	add.s64 	%rd8, %rd4, %rd7;
	st.global.f32 	[%rd8], %f1;
$L__BB55_2:
	ret;

}
	// .globl	_ZN8pygpukit3ops2nn34kv_cache_update_gqa_f16_kernel_ptrEPK6__halfPS2_iiiiPKi
.visible .entry _ZN8pygpukit3ops2nn34kv_cache_update_gqa_f16_kernel_ptrEPK6__halfPS2_iiiiPKi(
	.param .u64 .ptr .align 1 _ZN8pygpukit3ops2nn34kv_cache_update_gqa_f16_kernel_ptrEPK6__halfPS2_iiiiPKi_param_0,
	.param .u64 .ptr .align 1 _ZN8pygpukit3ops2nn34kv_cache_update_gqa_f16_kernel_ptrEPK6__halfPS2_iiiiPKi_param_1,
	.param .u32 _ZN8pygpukit3ops2nn34kv_cache_update_gqa_f16_kernel_ptrEPK6__halfPS2_iiiiPKi_param_2,
	.param .u32 _ZN8pygpukit3ops2nn34kv_cache_update_gqa_f16_kernel_ptrEPK6__halfPS2_iiiiPKi_param_3,
	.param .u32 _ZN8pygpukit3ops2nn34kv_cache_update_gqa_f16_kernel_ptrEPK6__halfPS2_iiiiPKi_param_4,
	.param .u32 _ZN8pygpukit3ops2nn34kv_cache_update_gqa_f16_kernel_ptrEPK6__halfPS2_iiiiPKi_param_5,
	.param .u64 .ptr .align 1 _ZN8pygpukit3ops2nn34kv_cache_update_gqa_f16_kernel_ptrEPK6__halfPS2_iiiiPKi_param_6
)
{
	.reg .pred 	%p<2>;
	.reg .b16 	%rs<2>;
	.reg .b32 	%r<19>;
	.reg .b64 	%rd<11>;

	ld.param.u64 	%rd1, [_ZN8pygpukit3ops2nn34kv_cache_update_gqa_f16_kernel_ptrEPK6__halfPS2_iiiiPKi_param_0];
	ld.param.u64 	%rd2, [_ZN8pygpukit3ops2nn34kv_cache_update_gqa_f16_kernel_ptrEPK6__halfPS2_iiiiPKi_param_1];
	ld.param.u32 	%r2, [_ZN8pygpukit3ops2nn34kv_cache_update_gqa_f16_kernel_ptrEPK6__halfPS2_iiiiPKi_param_2];
	ld.param.u32 	%r3, [_ZN8pygpukit3ops2nn34kv_cache_update_gqa_f16_kernel_ptrEPK6__halfPS2_iiiiPKi_param_3];
	ld.param.u32 	%r4, [_ZN8pygpukit3ops2nn34kv_cache_update_gqa_f16_kernel_ptrEPK6__halfPS2_iiiiPKi_param_4];
	ld.param.u32 	%r5, [_ZN8pygpukit3ops2nn34kv_cache_update_gqa_f16_kernel_ptrEPK6__halfPS2_iiiiPKi_param_5];
	ld.param.u64 	%rd3, [_ZN8pygpukit3ops2nn34kv_cache_update_gqa_f16_kernel_ptrEPK6__halfPS2_iiiiPKi_param_6];
	mul.lo.s32 	%r6, %r4, %r2;
	mov.u32 	%r7, %ctaid.x;
	mov.u32 	%r8, %ntid.x;
	mov.u32 	%r9, %tid.x;
	mad.lo.s32 	%r1, %r7, %r8, %r9;
	setp.ge.s32 	%p1, %r1, %r6;
	@%p1 bra 	$L__BB56_2;
	cvta.to.global.u64 	%rd4, %rd3;
	cvta.to.global.u64 	%rd5, %rd1;
	cvta.to.global.u64 	%rd6, %rd2;
	ld.global.nc.u32 	%r10, [%rd4];
	div.s32 	%r11, %r1, %r4;
	mul.lo.s32 	%r12, %r11, %r4;
	sub.s32 	%r13, %r1, %r12;
	div.s32 	%r14, %r2, %r3;
	div.s32 	%r15, %r11, %r14;
	mad.lo.s32 	%r16, %r15, %r4, %r13;
	mad.lo.s32 	%r17, %r11, %r5, %r10;
	mad.lo.s32 	%r18, %r17, %r4, %r13;
	mul.wide.s32 	%rd7, %r18, 2;
	add.s64 	%rd8, %rd6, %rd7;
	mul.wide.s32 	%rd9, %r16, 2;
	add.s64 	%rd10, %rd5, %rd9;
	ld.global.nc.u16 	%rs1, [%rd10];
	st.global.u16 	[%rd8], %rs1;
$L__BB56_2:
	ret;

}
	// .globl	_ZN8pygpukit3ops2nn35kv_cache_update_gqa_bf16_kernel_ptrEPK13__nv_bfloat16PS2_iiiiPKi
.visible .entry _ZN8pygpukit3ops2nn35kv_cache_update_gqa_bf16_kernel_ptrEPK13__nv_bfloat16PS2_iiiiPKi(
	.param .u64 .ptr .align 1 _ZN8pygpukit3ops2nn35kv_cache_update_gqa_bf16_kernel_ptrEPK13__nv_bfloat16PS2_iiiiPKi_param_0,
	.param .u64 .ptr .align 1 _ZN8pygpukit3ops2nn35kv_cache_update_gqa_bf16_kernel_ptrEPK13__nv_bfloat16PS2_iiiiPKi_param_1,
	.param .u32 _ZN8pygpukit3ops2nn35kv_cache_update_gqa_bf16_kernel_ptrEPK13__nv_bfloat16PS2_iiiiPKi_param_2,
	.param .u32 _ZN8pygpukit3ops2nn35kv_cache_update_gqa_bf16_kernel_ptrEPK13__nv_bfloat16PS2_iiiiPKi_param_3,
	.param .u32 _ZN8pygpukit3ops2nn35kv_cache_update_gqa_bf16_kernel_ptrEPK13__nv_bfloat16PS2_iiiiPKi_param_4,
	.param .u32 _ZN8pygpukit3ops2nn35kv_cache_update_gqa_bf16_kernel_ptrEPK13__nv_bfloat16PS2_iiiiPKi_param_5,
	.param .u64 .ptr .align 1 _ZN8pygpukit3ops2nn35kv_cache_update_gqa_bf16_kernel_ptrEPK13__nv_bfloat16PS2_iiiiPKi_param_6
)
{
	.reg .pred 	%p<2>;
	.reg .b16 	%rs<2>;
	.reg .b32 	%r<19>;
	.reg .b64 	%rd<11>;

	ld.param.u64 	%rd1, [_ZN8pygpukit3ops2nn35kv_cache_update_gqa_bf16_kernel_ptrEPK13__nv_bfloat16PS2_iiiiPKi_param_0];
	ld.param.u64 	%rd2, [_ZN8pygpukit3ops2nn35kv_cache_update_gqa_bf16_kernel_ptrEPK13__nv_bfloat16PS2_iiiiPKi_param_1];
	ld.param.u32 	%r2, [_ZN8pygpukit3ops2nn35kv_cache_update_gqa_bf16_kernel_ptrEPK13__nv_bfloat16PS2_iiiiPKi_param_2];
	ld.param.u32 	%r3, [_ZN8pygpukit3ops2nn35kv_cache_update_gqa_bf16_kernel_ptrEPK13__nv_bfloat16PS2_iiiiPKi_param_3];
	ld.param.u32 	%r4, [_ZN8pygpukit3ops2nn35kv_cache_update_gqa_bf16_kernel_ptrEPK13__nv_bfloat16PS2_iiiiPKi_param_4];
	ld.param.u32 	%r5, [_ZN8pygpukit3ops2nn35kv_cache_update_gqa_bf16_kernel_ptrEPK13__nv_bfloat16PS2_iiiiPKi_param_5];
	ld.param.u64 	%rd3, [_ZN8pygpukit3ops2nn35kv_cache_update_gqa_bf16_kernel_ptrEPK13__nv_bfloat16PS2_iiiiPKi_param_6];
	mul.lo.s32 	%r6, %r4, %r2;
	mov.u32 	%r7, %ctaid.x;
	mov.u32 	%r8, %ntid.x;
	mov.u32 	%r9, %tid.x;
	mad.lo.s32 	%r1, %r7, %r8, %r9;
	setp.ge.s32 	%p1, %r1, %r6;
	@%p1 bra 	$L__BB57_2;
	cvta.to.global.u64 	%rd4, %rd3;
	cvta.to.global.u64 	%rd5, %rd1;
	cvta.to.global.u64 	%rd6, %rd2;
	ld.global.nc.u32 	%r10, [%rd4];
	div.s32 	%r11, %r1, %r4;
	mul.lo.s32 	%r12, %r11, %r4;
	sub.s32 	%r13, %r1, %r12;
	div.s32 	%r14, %r2, %r3;
	div.s32 	%r15, %r11, %r14;
	mad.lo.s32 	%r16, %r15, %r4, %r13;
	mad.lo.s32 	%r17, %r11, %r5, %r10;
	mad.lo.s32 	%r18, %r17, %r4, %r13;
	mul.wide.s32 	%rd7, %r18, 2;
	add.s64 	%rd8, %rd6, %rd7;
	mul.wide.s32 	%rd9, %r16, 2;
	add.s64 	%rd10, %rd5, %rd9;
	ld.global.nc.u16 	%rs1, [%rd10];
	st.global.u16 	[%rd8], %rs1;
$L__BB57_2:
	ret;

}
	// .globl	_ZN8pygpukit3ops2nn34kv_cache_update_gqa_f32_kernel_ptrEPKfPfiiiiPKi
.visible .entry _ZN8pygpukit3ops2nn34kv_cache_update_gqa_f32_kernel_ptrEPKfPfiiiiPKi(
	.param .u64 .ptr .align 1 _ZN8pygpukit3ops2nn34kv_cache_update_gqa_f32_kernel_ptrEPKfPfiiiiPKi_param_0,
	.param .u64 .ptr .align 1 _ZN8pygpukit3ops2nn34kv_cache_update_gqa_f32_kernel_ptrEPKfPfiiiiPKi_param_1,
	.param .u32 _ZN8pygpukit3ops2nn34kv_cache_update_gqa_f32_kernel_ptrEPKfPfiiiiPKi_param_2,
	.param .u32 _ZN8pygpukit3ops2nn34kv_cache_update_gqa_f32_kernel_ptrEPKfPfiiiiPKi_param_3,
	.param .u32 _ZN8pygpukit3ops2nn34kv_cache_update_gqa_f32_kernel_ptrEPKfPfiiiiPKi_param_4,
	.param .u32 _ZN8pygpukit3ops2nn34kv_cache_update_gqa_f32_kernel_ptrEPKfPfiiiiPKi_param_5,
	.param .u64 .ptr .align 1 _ZN8pygpukit3ops2nn34kv_cache_update_gqa_f32_kernel_ptrEPKfPfiiiiPKi_param_6
)
{
	.reg .pred 	%p<2>;
	.reg .b32 	%r<19>;
	.reg .b32 	%f<2>;
	.reg .b64 	%rd<11>;

	ld.param.u64 	%rd1, [_ZN8pygpukit3ops2nn34kv_cache_update_gqa_f32_kernel_ptrEPKfPfiiiiPKi_param_0];
	ld.param.u64 	%rd2, [_ZN8pygpukit3ops2nn34kv_cache_update_gqa_f32_kernel_ptrEPKfPfiiiiPKi_param_1];
	ld.param.u32 	%r2, [_ZN8pygpukit3ops2nn34kv_cache_update_gqa_f32_kernel_ptrEPKfPfiiiiPKi_param_2];
	ld.param.u32 	%r3, [_ZN8pygpukit3ops2nn34kv_cache_update_gqa_f32_kernel_ptrEPKfPfiiiiPKi_param_3];
	ld.param.u32 	%r4, [_ZN8pygpukit3ops2nn34kv_cache_update_gqa_f32_kernel_ptrEPKfPfiiiiPKi_param_4];
	ld.param.u32 	%r5, [_ZN8pygpukit3ops2nn34kv_cache_update_gqa_f32_kernel_ptrEPKfPfiiiiPKi_param_5];
	ld.param.u64 	%rd3, [_ZN8pygpukit3ops2nn34kv_cache_update_gqa_f32_kernel_ptrEPKfPfiiiiPKi_param_6];
	mul.lo.s32 	%r6, %r4, %r2;
	mov.u32 	%r7, %ctaid.x;
	mov.u32 	%r8, %ntid.x;
	mov.u32 	%r9, %tid.x;
	mad.lo.s32 	%r1, %r7, %r8, %r9;
	setp.ge.s32 	%p1, %r1, %r6;
	@%p1 bra 	$L__BB58_2;
	cvta.to.global.u64 	%rd4, %rd3;
	cvta.to.global.u64 	%rd5, %rd1;
	cvta.to.global.u64 	%rd6, %rd2;
	ld.global.nc.u32 	%r10, [%rd4];
	div.s32 	%r11, %r1, %r4;
	mul.lo.s32 	%r12, %r11, %r4;
	sub.s32 	%r13, %r1, %r12;
	div.s32 	%r14, %r2, %r3;
	div.s32 	%r15, %r11, %r14;
	mad.lo.s32 	%r16, %r15, %r4, %r13;
	mad.lo.s32 	%r17, %r11, %r5, %r10;
	mad.lo.s32 	%r18, %r17, %r4, %r13;
	mul.wide.s32 	%rd7, %r16, 4;
	add.s64 	%rd8, %rd5, %rd7;
	ld.global.nc.f32 	%f1, [%rd8];
	mul.wide.s32 	%rd9, %r18, 4;
	add.s64 	%rd10, %rd6, %rd9;
	st.global.f32 	[%rd10], %f1;
$L__BB58_2:
	ret;

}
	// .globl	_ZN8pygpukit3ops2nn31kv_cache_prefill_gqa_f16_kernelEPK6__halfPS2_iiiiii
.visible .entry _ZN8pygpukit3ops2nn31kv_cache_prefill_gqa_f16_kernelEPK6__halfPS2_iiiiii(
	.param .u64 .ptr .align 1 _ZN8pygpukit3ops2nn31kv_cache_prefill_gqa_f16_kernelEPK6__halfPS2_iiiiii_param_0,
	.param .u64 .ptr .align 1 _ZN8pygpukit3ops2nn31kv_cache_prefill_gqa_f16_kernelEPK6__halfPS2_iiiiii_param_1,
	.param .u32 _ZN8pygpukit3ops2nn31kv_cache_prefill_gqa_f16_kernelEPK6__halfPS2_iiiiii_param_2,
	.param .u32 _ZN8pygpukit3ops2nn31kv_cache_prefill_gqa_f16_kernelEPK6__halfPS2_iiiiii_param_3,
	.param .u32 _ZN8pygpukit3ops2nn31kv_cache_prefill_gqa_f16_kernelEPK6__halfPS2_iiiiii_param_4,
	.param .u32 _ZN8pygpukit3ops2nn31kv_cache_prefill_gqa_f16_kernelEPK6__halfPS2_iiiiii_param_5,
	.param .u32 _ZN8pygpukit3ops2nn31kv_cache_prefill_gqa_f16_kernelEPK6__halfPS2_iiiiii_param_6,
	.param .u32 _ZN8pygpukit3ops2nn31kv_cache_prefill_gqa_f16_kernelEPK6__halfPS2_iiiiii_param_7
)
{
	.reg .pred 	%p<2>;
	.reg .b16 	%rs<2>;
	.reg .b32 	%r<26>;
	.reg .b64 	%rd<9>;

	ld.param.u64 	%rd1, [_ZN8pygpukit3ops2nn31kv_cache_prefill_gqa_f16_kernelEPK6__halfPS2_iiiiii_param_0];
	ld.param.u64 	%rd2, [_ZN8pygpukit3ops2nn31kv_cache_prefill_gqa_f16_kernelEPK6__halfPS2_iiiiii_param_1];
	ld.param.u32 	%r3, [_ZN8pygpukit3ops2nn31kv_cache_prefill_gqa_f16_kernelEPK6__halfPS2_iiiiii_param_2];
	ld.param.u32 	%r4, [_ZN8pygpukit3ops2nn31kv_cache_prefill_gqa_f16_kernelEPK6__halfPS2_iiiiii_param_3];
	ld.param.u32 	%r5, [_ZN8pygpukit3ops2nn31kv_cache_prefill_gqa_f16_kernelEPK6__halfPS2_iiiiii_param_4];
	ld.param.u32 	%r6, [_ZN8pygpukit3ops2nn31kv_cache_prefill_gqa_f16_kernelEPK6__halfPS2_iiiiii_param_5];
	ld.param.u32 	%r7, [_ZN8pygpukit3ops2nn31kv_cache_prefill_gqa_f16_kernelEPK6__halfPS2_iiiiii_param_6];
	ld.param.u32 	%r8, [_ZN8pygpukit3ops2nn31kv_cache_prefill_gqa_f16_kernelEPK6__halfPS2_iiiiii_param_7];
	mul.lo.s32 	%r1, %r5, %r3;
	mul.lo.s32 	%r9, %r1, %r8;
	mov.u32 	%r10, %ctaid.x;
	mov.u32 	%r11, %ntid.x;
	mov.u32 	%r12, %tid.x;
	mad.lo.s32 	%r2, %r10, %r11, %r12;
	setp.ge.s32 	%p1, %r2, %r9;
	@%p1 bra 	$L__BB59_2;
	cvta.to.global.u64 	%rd3, %rd1;
	cvta.to.global.u64 	%rd4, %rd2;
	div.s32 	%r13, %r2, %r1;
	mul.lo.s32 	%r14, %r13, %r1;
	sub.s32 	%r15, %r2, %r14;
	div.s32 	%r16, %r15, %r5;
	mul.lo.s32 	%r17, %r16, %r5;
	sub.s32 	%r18, %r15, %r17;
	div.s32 	%r19, %r3, %r4;
	div.s32 	%r20, %r16, %r19;
	mad.lo.s32 	%r21, %r13, %r4, %r20;
	mad.lo.s32 	%r22, %r21, %r5, %r18;
	add.s32 	%r23, %r13, %r7;
	mad.lo.s32 	%r24, %r16, %r6, %r23;
	mad.lo.s32 	%r25, %r24, %r5, %r18;
	mul.wide.s32 	%rd5, %r25, 2;
	add.s64 	%rd6, %rd4, %rd5;
	mul.wide.s32 	%rd7, %r22, 2;
	add.s64 	%rd8, %rd3, %rd7;
	ld.global.nc.u16 	%rs1, [%rd8];
	st.global.u16 	[%rd6], %rs1;
$L__BB59_2:
	ret;

}
	// .globl	_ZN8pygpukit3ops2nn32kv_cache_prefill_gqa_bf16_kernelEPK13__nv_bfloat16PS2_iiiiii
.visible .entry _ZN8pygpukit3ops2nn32kv_cache_prefill_gqa_bf16_kernelEPK13__nv_bfloat16PS2_iiiiii(
	.param .u64 .ptr .align 1 _ZN8pygpukit3ops2nn32kv_cache_prefill_gqa_bf16_kernelEPK13__nv_bfloat16PS2_iiiiii_param_0,
	.param .u64 .ptr .align 1 _ZN8pygpukit3ops2nn32kv_cache_prefill_gqa_bf16_kernelEPK13__nv_bfloat16PS2_iiiiii_param_1,
	.param .u32 _ZN8pygpukit3ops2nn32kv_cache_prefill_gqa_bf16_kernelEPK13__nv_bfloat16PS2_iiiiii_param_2,
	.param .u32 _ZN8pygpukit3ops2nn32kv_cache_prefill_gqa_bf16_kernelEPK13__nv_bfloat16PS2_iiiiii_param_3,
	.param .u32 _ZN8pygpukit3ops2nn32kv_cache_prefill_gqa_bf16_kernelEPK13__nv_bfloat16PS2_iiiiii_param_4,
	.param .u32 _ZN8pygpukit3ops2nn32kv_cache_prefill_gqa_bf16_kernelEPK13__nv_bfloat16PS2_iiiiii_param_5,
	.param .u32 _ZN8pygpukit3ops2nn32kv_cache_prefill_gqa_bf16_kernelEPK13__nv_bfloat16PS2_iiiiii_param_6,
	.param .u32 _ZN8pygpukit3ops2nn32kv_cache_prefill_gqa_bf16_kernelEPK13__nv_bfloat16PS2_iiiiii_param_7
)
{
	.reg .pred 	%p<2>;
	.reg .b16 	%rs<2>;
	.reg .b32 	%r<26>;
	.reg .b64 	%rd<9>;

	ld.param.u64 	%rd1, [_ZN8pygpukit3ops2nn32kv_cache_prefill_gqa_bf16_kernelEPK13__nv_bfloat16PS2_iiiiii_param_0];
	ld.param.u64 	%rd2, [_ZN8pygpukit3ops2nn32kv_cache_prefill_gqa_bf16_kernelEPK13__nv_bfloat16PS2_iiiiii_param_1];
	ld.param.u32 	%r3, [_ZN8pygpukit3ops2nn32kv_cache_prefill_gqa_bf16_kernelEPK13__nv_bfloat16PS2_iiiiii_param_2];
	ld.param.u32 	%r4, [_ZN8pygpukit3ops2nn32kv_cache_prefill_gqa_bf16_kernelEPK13__nv_bfloat16PS2_iiiiii_param_3];
	ld.param.u32 	%r5, [_ZN8pygpukit3ops2nn32kv_cache_prefill_gqa_bf16_kernelEPK13__nv_bfloat16PS2_iiiiii_param_4];
	ld.param.u32 	%r6, [_ZN8pygpukit3ops2nn32kv_cache_prefill_gqa_bf16_kernelEPK13__nv_bfloat16PS2_iiiiii_param_5];
	ld.param.u32 	%r7, [_ZN8pygpukit3ops2nn32kv_cache_prefill_gqa_bf16_kernelEPK13__nv_bfloat16PS2_iiiiii_param_6];
	ld.param.u32 	%r8, [_ZN8pygpukit3ops2nn32kv_cache_prefill_gqa_bf16_kernelEPK13__nv_bfloat16PS2_iiiiii_param_7];
	mul.lo.s32 	%r1, %r5, %r3;
	mul.lo.s32 	%r9, %r1, %r8;
	mov.u32 	%r10, %ctaid.x;
	mov.u32 	%r11, %ntid.x;
	mov.u32 	%r12, %tid.x;
	mad.lo.s32 	%r2, %r10, %r11, %r12;
	setp.ge.s32 	%p1, %r2, %r9;
	@%p1 bra 	$L__BB60_2;
	cvta.to.global.u64 	%rd3, %rd1;
	cvta.to.global.u64 	%rd4, %rd2;
	div.s32 	%r13, %r2, %r1;
	mul.lo.s32 	%r14, %r13, %r1;
	sub.s32 	%r15, %r2, %r14;
	div.s32 	%r16, %r15, %r5;
	mul.lo.s32 	%r17, %r16, %r5;
	sub.s32 	%r18, %r15, %r17;
	div.s32 	%r19, %r3, %r4;
	div.s32 	%r20, %r16, %r19;
	mad.lo.s32 	%r21, %r13, %r4, %r20;
	mad.lo.s32 	%r22, %r21, %r5, %r18;
	add.s32 	%r23, %r13, %r7;
	mad.lo.s32 	%r24, %r16, %r6, %r23;
	mad.lo.s32 	%r25, %r24, %r5, %r18;
	mul.wide.s32 	%rd5, %r25, 2;
	add.s64 	%rd6, %rd4, %rd5;
	mul.wide.s32 	%rd7, %r22, 2;
	add.s64 	%rd8, %rd3, %rd7;
	ld.global.nc.u16 	%rs1, [%rd8];
	st.global.u16 	[%rd6], %rs1;
$L__BB60_2:
	ret;

}
	// .globl	_ZN8pygpukit3ops2nn31kv_cache_prefill_gqa_f32_kernelEPKfPfiiiiii
.visible .entry _ZN8pygpukit3ops2nn31kv_cache_prefill_gqa_f32_kernelEPKfPfiiiiii(
	.param .u64 .ptr .align 1 _ZN8pygpukit3ops2nn31kv_cache_prefill_gqa_f32_kernelEPKfPfiiiiii_param_0,
	.param .u64 .ptr .align 1 _ZN8pygpukit3ops2nn31kv_cache_prefill_gqa_f32_kernelEPKfPfiiiiii_param_1,
	.param .u32 _ZN8pygpukit3ops2nn31kv_cache_prefill_gqa_f32_kernelEPKfPfiiiiii_param_2,
	.param .u32 _ZN8pygpukit3ops2nn31kv_cache_prefill_gqa_f32_kernelEPKfPfiiiiii_param_3,
	.param .u32 _ZN8pygpukit3ops2nn31kv_cache_prefill_gqa_f32_kernelEPKfPfiiiiii_param_4,
	.param .u32 _ZN8pygpukit3ops2nn31kv_cache_prefill_gqa_f32_kernelEPKfPfiiiiii_param_5,
	.param .u32 _ZN8pygpukit3ops2nn31kv_cache_prefill_gqa_f32_kernelEPKfPfiiiiii_param_6,
	.param .u32 _ZN8pygpukit3ops2nn31kv_cache_prefill_gqa_f32_kernelEPKfPfiiiiii_param_7
)
{
	.reg .pred 	%p<2>;
	.reg .b32 	%r<26>;
	.reg .b32 	%f<2>;
	.reg .b64 	%rd<9>;

	ld.param.u64 	%rd1, [_ZN8pygpukit3ops2nn31kv_cache_prefill_gqa_f32_kernelEPKfPfiiiiii_param_0];
	ld.param.u64 	%rd2, [_ZN8pygpukit3ops2nn31kv_cache_prefill_gqa_f32_kernelEPKfPfiiiiii_param_1];
	ld.param.u32 	%r3, [_ZN8pygpukit3ops2nn31kv_cache_prefill_gqa_f32_kernelEPKfPfiiiiii_param_2];
	ld.param.u32 	%r4, [_ZN8pygpukit3ops2nn31kv_cache_prefill_gqa_f32_kernelEPKfPfiiiiii_param_3];
	ld.param.u32 	%r5, [_ZN8pygpukit3ops2nn31kv_cache_prefill_gqa_f32_kernelEPKfPfiiiiii_param_4];
	ld.param.u32 	%r6, [_ZN8pygpukit3ops2nn31kv_cache_prefill_gqa_f32_kernelEPKfPfiiiiii_param_5];
	ld.param.u32 	%r7, [_ZN8pygpukit3ops2nn31kv_cache_prefill_gqa_f32_kernelEPKfPfiiiiii_param_6];
	ld.param.u32 	%r8, [_ZN8pygpukit3ops2nn31kv_cache_prefill_gqa_f32_kernelEPKfPfiiiiii_param_7];
	mul.lo.s32 	%r1, %r5, %r3;
	mul.lo.s32 	%r9, %r1, %r8;
	mov.u32 	%r10, %ctaid.x;
	mov.u32 	%r11, %ntid.x;
	mov.u32 	%r12, %tid.x;
	mad.lo.s32 	%r2, %r10, %r11, %r12;
	setp.ge.s32 	%p1, %r2, %r9;
	@%p1 bra 	$L__BB61_2;
	cvta.to.global.u64 	%rd3, %rd1;
	cvta.to.global.u64 	%rd4, %rd2;
	div.s32 	%r13, %r2, %r1;
	mul.lo.s32 	%r14, %r13, %r1;
	sub.s32 	%r15, %r2, %r14;
	div.s32 	%r16, %r15, %r5;
	mul.lo.s32 	%r17, %r16, %r5;
	sub.s32 	%r18, %r15, %r17;
	div.s32 	%r19, %r3, %r4;
	div.s32 	%r20, %r16, %r19;
	mad.lo.s32 	%r21, %r13, %r4, %r20;
	mad.lo.s32 	%r22, %r21, %r5, %r18;
	add.s32 	%r23, %r13, %r7;
	mad.lo.s32 	%r24, %r16, %r6, %r23;
	mad.lo.s32 	%r25, %r24, %r5, %r18;
	mul.wide.s32 	%rd5, %r22, 4;
	add.s64 	%rd6, %rd3, %rd5;
	ld.global.nc.f32 	%f1, [%rd6];
	mul.wide.s32 	%rd7, %r25, 4;
	add.s64 	%rd8, %rd4, %rd7;
	st.global.f32 	[%rd8], %f1;
$L__BB61_2:
	ret;

}
	// .globl	_ZN8pygpukit3ops2nn27embedding_lookup_f16_kernelEPK6__halfPS2_ii
.visible .entry _ZN8pygpukit3ops2nn27embedding_lookup_f16_kernelEPK6__halfPS2_ii(
	.param .u64 .ptr .align 1 _ZN8pygpukit3ops2nn27embedding_lookup_f16_kernelEPK6__halfPS2_ii_param_0,
	.param .u64 .ptr .align 1 _ZN8pygpukit3ops2nn27embedding_lookup_f16_kernelEPK6__halfPS2_ii_param_1,
	.param .u32 _ZN8pygpukit3ops2nn27embedding_lookup_f16_kernelEPK6__halfPS2_ii_param_2,
	.param .u32 _ZN8pygpukit3ops2nn27embedding_lookup_f16_kernelEPK6__halfPS2_ii_param_3
)
{
	.reg .pred 	%p<2>;
	.reg .b16 	%rs<2>;
	.reg .b32 	%r<8>;
	.reg .b64 	%rd<9>;

	ld.param.u64 	%rd1, [_ZN8pygpukit3ops2nn27embedding_lookup_f16_kernelEPK6__halfPS2_ii_param_0];
	ld.param.u64 	%rd2, [_ZN8pygpukit3ops2nn27embedding_lookup_f16_kernelEPK6__halfPS2_ii_param_1];
	ld.param.u32 	%r2, [_ZN8pygpukit3ops2nn27embedding_lookup_f16_kernelEPK6__halfPS2_ii_param_2];
	ld.param.u32 	%r3, [_ZN8pygpukit3ops2nn27embedding_lookup_f16_kernelEPK6__halfPS2_ii_param_3];
	mov.u32 	%r4, %ctaid.x;
	mov.u32 	%r5, %ntid.x;
	mov.u32 	%r6, %tid.x;
	mad.lo.s32 	%r1, %r4, %r5, %r6;
	setp.ge.s32 	%p1, %r1, %r2;
	@%p1 bra 	$L__BB62_2;
	cvta.to.global.u64 	%rd3, %rd1;
	cvta.to.global.u64 	%rd4, %rd2;
	mul.wide.s32 	%rd5, %r1, 2;
	add.s64 	%rd6, %rd4, %rd5;
	mad.lo.s32 	%r7, %r3, %r2, %r1;
	mul.wide.s32 	%rd7, %r7, 2;
	add.s64 	%rd8, %rd3, %rd7;
	ld.global.nc.u16 	%rs1, [%rd8];
	st.global.u16 	[%rd6], %rs1;
$L__BB62_2:
	ret;

}
	// .globl	_ZN8pygpukit3ops2nn28embedding_lookup_bf16_kernelEPK13__nv_bfloat16PS2_ii
.visible .entry _ZN8pygpukit3ops2nn28embedding_lookup_bf16_kernelEPK13__nv_bfloat16PS2_ii(
	.param .u64 .ptr .align 1 _ZN8pygpukit3ops2nn28embedding_lookup_bf16_kernelEPK13__nv_bfloat16PS2_ii_param_0,
	.param .u64 .ptr .align 1 _ZN8pygpukit3ops2nn28embedding_lookup_bf16_kernelEPK13__nv_bfloat16PS2_ii_param_1,
	.param .u32 _ZN8pygpukit3ops2nn28embedding_lookup_bf16_kernelEPK13__nv_bfloat16PS2_ii_param_2,
	.param .u32 _ZN8pygpukit3ops2nn28embedding_lookup_bf16_kernelEPK13__nv_bfloat16PS2_ii_param_3
)
{
	.reg .pred 	%p<2>;
	.reg .b16 	%rs<2>;
	.reg .b32 	%r<8>;
	.reg .b64 	%rd<9>;

	ld.param.u64 	%rd1, [_ZN8pygpukit3ops2nn28embedding_lookup_bf16_kernelEPK13__nv_bfloat16PS2_ii_param_0];
	ld.param.u64 	%rd2, [_ZN8pygpukit3ops2nn28embedding_lookup_bf16_kernelEPK13__nv_bfloat16PS2_ii_param_1];
	ld.param.u32 	%r2, [_ZN8pygpukit3ops2nn28embedding_lookup_bf16_kernelEPK13__nv_bfloat16PS2_ii_param_2];
	ld.param.u32 	%r3, [_ZN8pygpukit3ops2nn28embedding_lookup_bf16_kernelEPK13__nv_bfloat16PS2_ii_param_3];
	mov.u32 	%r4, %ctaid.x;
	mov.u32 	%r5, %ntid.x;
	mov.u32 	%r6, %tid.x;
	mad.lo.s32 	%r1, %r4, %r5, %r6;
	setp.ge.s32 	%p1, %r1, %r2;
	@%p1 bra 	$L__BB63_2;
	cvta.to.global.u64 	%rd3, %rd1;
	cvta.to.global.u64 	%rd4, %rd2;
	mul.wide.s32 	%rd5, %r1, 2;
	add.s64 	%rd6, %rd4, %rd5;
	mad.lo.s32 	%r7, %r3, %r2, %r1;
	mul.wide.s32 	%rd7, %r7, 2;
	add.s64 	%rd8, %rd3, %rd7;
	ld.global.nc.u16 	%rs1, [%rd8];
	st.global.u16 	[%rd6], %rs1;
$L__BB63_2:
	ret;

}
	// .globl	_ZN8pygpukit3ops2nn27embedding_lookup_f32_kernelEPKfPfii
.visible .entry _ZN8pygpukit3ops2nn27embedding_lookup_f32_kernelEPKfPfii(
	.param .u64 .ptr .align 1 _ZN8pygpukit3ops2nn27embedding_lookup_f32_kernelEPKfPfii_param_0,
	.param .u64 .ptr .align 1 _ZN8pygpukit3ops2nn27embedding_lookup_f32_kernelEPKfPfii_param_1,
	.param .u32 _ZN8pygpukit3ops2nn27embedding_lookup_f32_kernelEPKfPfii_param_2,
	.param .u32 _ZN8pygpukit3ops2nn27embedding_lookup_f32_kernelEPKfPfii_param_3
)
{
	.reg .pred 	%p<2>;
	.reg .b32 	%r<8>;
	.reg .b32 	%f<2>;
	.reg .b64 	%rd<9>;

	ld.param.u64 	%rd1, [_ZN8pygpukit3ops2nn27embedding_lookup_f32_kernelEPKfPfii_param_0];
	ld.param.u64 	%rd2, [_ZN8pygpukit3ops2nn27embedding_lookup_f32_kernelEPKfPfii_param_1];
	ld.param.u32 	%r2, [_ZN8pygpukit3ops2nn27embedding_lookup_f32_kernelEPKfPfii_param_2];
	ld.param.u32 	%r3, [_ZN8pygpukit3ops2nn27embedding_lookup_f32_kernelEPKfPfii_param_3];
	mov.u32 	%r4, %ctaid.x;
	mov.u32 	%r5, %ntid.x;
	mov.u32 	%r6, %tid.x;
	mad.lo.s32 	%r1, %r4, %r5, %r6;
	setp.ge.s32 	%p1, %r1, %r2;
	@%p1 bra 	$L__BB64_2;
	cvta.to.global.u64 	%rd3, %rd1;
	cvta.to.global.u64 	%rd4, %rd2;
	mad.lo.s32 	%r7, %r3, %r2, %r1;
	mul.wide.s32 	%rd5, %r7, 4;
	add.s64 	%rd6, %rd3, %rd5;
	ld.global.nc.f32 	%f1, [%rd6];
	mul.wide.s32 	%rd7, %r1, 4;
	add.s64 	%rd8, %rd4, %rd7;
	st.global.f32 	[%rd8], %f1;
$L__BB64_2:
	ret;

}
	// .globl	_ZN8pygpukit3ops2nn31embedding_lookup_f16_kernel_ptrEPK6__halfPS2_iPKi
.visible .entry _ZN8pygpukit3ops2nn31embedding_lookup_f16_kernel_ptrEPK6__halfPS2_iPKi(
	.param .u64 .ptr .align 1 _ZN8pygpukit3ops2nn31embedding_lookup_f16_kernel_ptrEPK6__halfPS2_iPKi_param_0,
	.param .u64 .ptr .align 1 _ZN8pygpukit3ops2nn31embedding_lookup_f16_kernel_ptrEPK6__halfPS2_iPKi_param_1,
	.param .u32 _ZN8pygpukit3ops2nn31embedding_lookup_f16_kernel_ptrEPK6__halfPS2_iPKi_param_2,
	.param .u64 .ptr .align 1 _ZN8pygpukit3ops2nn31embedding_lookup_f16_kernel_ptrEPK6__halfPS2_iPKi_param_3
)
{
	.reg .pred 	%p<2>;
	.reg .b16 	%rs<2>;
	.reg .b32 	%r<8>;
	.reg .b64 	%rd<11>;

	ld.param.u64 	%rd1, [_ZN8pygpukit3ops2nn31embedding_lookup_f16_kernel_ptrEPK6__halfPS2_iPKi_param_0];
	ld.param.u64 	%rd2, [_ZN8pygpukit3ops2nn31embedding_lookup_f16_kernel_ptrEPK6__halfPS2_iPKi_param_1];
	ld.param.u32 	%r2, [_ZN8pygpukit3ops2nn31embedding_lookup_f16_kernel_ptrEPK6__halfPS2_iPKi_param_2];
	ld.param.u64 	%rd3, [_ZN8pygpukit3ops2nn31embedding_lookup_f16_kernel_ptrEPK6__halfPS2_iPKi_param_3];
	mov.u32 	%r3, %ctaid.x;
	mov.u32 	%r4, %ntid.x;
	mov.u32 	%r5, %tid.x;
	mad.lo.s32 	%r1, %r3, %r4, %r5;
	setp.ge.s32 	%p1, %r1, %r2;
	@%p1 bra 	$L__BB65_2;
	cvta.to.global.u64 	%rd4, %rd3;
	cvta.to.global.u64 	%rd5, %rd1;
	cvta.to.global.u64 	%rd6, %rd2;
	ld.global.nc.u32 	%r6, [%rd4];
	mul.wide.s32 	%rd7, %r1, 2;
	add.s64 	%rd8, %rd6, %rd7;
	mad.lo.s32 	%r7, %r6, %r2, %r1;
	mul.wide.s32 	%rd9, %r7, 2;
	add.s64 	%rd10, %rd5, %rd9;
	ld.global.nc.u16 	%rs1, [%rd10];
	st.global.u16 	[%rd8], %rs1;
$L__BB65_2:
	ret;

}
	// .globl	_ZN8pygpukit3ops2nn32embedding_lookup_bf16_kernel_ptrEPK13__nv_bfloat16PS2_iPKi
.visible .entry _ZN8pygpukit3ops2nn32embedding_lookup_bf16_kernel_ptrEPK13__nv_bfloat16PS2_iPKi(
	.param .u64 .ptr .align 1 _ZN8pygpukit3ops2nn32embedding_lookup_bf16_kernel_ptrEPK13__nv_bfloat16PS2_iPKi_param_0,
	.param .u64 .ptr .align 1 _ZN8pygpukit3ops2nn32embedding_lookup_bf16_kernel_ptrEPK13__nv_bfloat16PS2_iPKi_param_1,
	.param .u32 _ZN8pygpukit3ops2nn32embedding_lookup_bf16_kernel_ptrEPK13__nv_bfloat16PS2_iPKi_param_2,
	.param .u64 .ptr .align 1 _ZN8pygpukit3ops2nn32embedding_lookup_bf16_kernel_ptrEPK13__nv_bfloat16PS2_iPKi_param_3
)
{
	.reg .pred 	%p<2>;
	.reg .b16 	%rs<2>;
	.reg .b32 	%r<8>;
	.reg .b64 	%rd<11>;

	ld.param.u64 	%rd1, [_ZN8pygpukit3ops2nn32embedding_lookup_bf16_kernel_ptrEPK13__nv_bfloat16PS2_iPKi_param_0];
	ld.param.u64 	%rd2, [_ZN8pygpukit3ops2nn32embedding_lookup_bf16_kernel_ptrEPK13__nv_bfloat16PS2_iPKi_param_1];
	ld.param.u32 	%r2, [_ZN8pygpukit3ops2nn32embedding_lookup_bf16_kernel_ptrEPK13__nv_bfloat16PS2_iPKi_param_2];
	ld.param.u64 	%rd3, [_ZN8pygpukit3ops2nn32embedding_lookup_bf16_kernel_ptrEPK13__nv_bfloat16PS2_iPKi_param_3];
	mov.u32 	%r3, %ctaid.x;
	mov.u32 	%r4, %ntid.x;
	mov.u32 	%r5, %tid.x;
	mad.lo.s32 	%r1, %r3, %r4, %r5;
	setp.ge.s32 	%p1, %r1, %r2;
	@%p1 bra 	$L__BB66_2;
	cvta.to.global.u64 	%rd4, %rd3;
	cvta.to.global.u64 	%rd5, %rd1;
	cvta.to.global.u64 	%rd6, %rd2;
	ld.global.nc.u32 	%r6, [%rd4];
	mul.wide.s32 	%rd7, %r1, 2;
	add.s64 	%rd8, %rd6, %rd7;
	mad.lo.s32 	%r7, %r6, %r2, %r1;
	mul.wide.s32 	%rd9, %r7, 2;
	add.s64 	%rd10, %rd5, %rd9;
	ld.global.nc.u16 	%rs1, [%rd10];
	st.global.u16 	[%rd8], %rs1;
$L__BB66_2:
	ret;

}
	// .globl	_ZN8pygpukit3ops2nn31embedding_lookup_f32_kernel_ptrEPKfPfiPKi
.visible .entry _ZN8pygpukit3ops2nn31embedding_lookup_f32_kernel_ptrEPKfPfiPKi(
	.param .u64 .ptr .align 1 _ZN8pygpukit3ops2nn31embedding_lookup_f32_kernel_ptrEPKfPfiPKi_param_0,
	.param .u64 .ptr .align 1 _ZN8pygpukit3ops2nn31embedding_lookup_f32_kernel_ptrEPKfPfiPKi_param_1,
	.param .u32 _ZN8pygpukit3ops2nn31embedding_lookup_f32_kernel_ptrEPKfPfiPKi_param_2,
	.param .u64 .ptr .align 1 _ZN8pygpukit3ops2nn31embedding_lookup_f32_kernel_ptrEPKfPfiPKi_param_3
)
{
	.reg .pred 	%p<2>;
	.reg .b32 	%r<8>;
	.reg .b32 	%f<2>;
	.reg .b64 	%rd<11>;

	ld.param.u64 	%rd1, [_ZN8pygpukit3ops2nn31embedding_lookup_f32_kernel_ptrEPKfPfiPKi_param_0];
	ld.param.u64 	%rd2, [_ZN8pygpukit3ops2nn31embedding_lookup_f32_kernel_ptrEPKfPfiPKi_param_1];
	ld.param.u32 	%r2, [_ZN8pygpukit3ops2nn31embedding_lookup_f32_kernel_ptrEPKfPfiPKi_param_2];
	ld.param.u64 	%rd3, [_ZN8pygpukit3ops2nn31embedding_lookup_f32_kernel_ptrEPKfPfiPKi_param_3];
	mov.u32 	%r3, %ctaid.x;
	mov.u32 	%r4, %ntid.x;
	mov.u32 	%r5, %tid.x;
	mad.lo.s32 	%r1, %r3, %r4, %r5;
	setp.ge.s32 	%p1, %r1, %r2;
	@%p1 bra 	$L__BB67_2;
	cvta.to.global.u64 	%rd4, %rd3;
	cvta.to.global.u64 	%rd5, %rd1;
	cvta.to.global.u64 	%rd6, %rd2;
	ld.global.nc.u32 	%r6, [%rd4];
	mad.lo.s32 	%r7, %r6, %r2, %r1;
	mul.wide.s32 	%rd7, %r7, 4;
	add.s64 	%rd8, %rd5, %rd7;
	ld.global.nc.f32 	%f1, [%rd8];
	mul.wide.s32 	%rd9, %r1, 4;
	add.s64 	%rd10, %rd6, %rd9;
	st.global.f32 	[%rd10], %f1;
$L__BB67_2:
	ret;

}
	// .globl	_ZN8pygpukit3ops2nn22add_inplace_f16_kernelEP6__halfPKS2_m
.visible .entry _ZN8pygpukit3ops2nn22add_inplace_f16_kernelEP6__halfPKS2_m(
	.param .u64 .ptr .align 1 _ZN8pygpukit3ops2nn22add_inplace_f16_kernelEP6__halfPKS2_m_param_0,
	.param .u64 .ptr .align 1 _ZN8pygpukit3ops2nn22add_inplace_f16_kernelEP6__halfPKS2_m_param_1,
	.param .u64 _ZN8pygpukit3ops2nn22add_inplace_f16_kernelEP6__halfPKS2_m_param_2
)
{
	.reg .pred 	%p<2>;
	.reg .b16 	%rs<4>;
	.reg .b32 	%r<5>;
	.reg .b64 	%rd<10>;

	ld.param.u64 	%rd2, [_ZN8pygpukit3ops2nn22add_inplace_f16_kernelEP6__halfPKS2_m_param_0];
	ld.param.u64 	%rd3, [_ZN8pygpukit3ops2nn22add_inplace_f16_kernelEP6__halfPKS2_m_param_1];
	ld.param.u64 	%rd4, [_ZN8pygpukit3ops2nn22add_inplace_f16_kernelEP6__halfPKS2_m_param_2];
	mov.u32 	%r1, %ctaid.x;
	mov.u32 	%r2, %ntid.x;
	mov.u32 	%r3, %tid.x;
	mad.lo.s32 	%r4, %r1, %r2, %r3;
	cvt.u64.u32 	%rd1, %r4;
	setp.le.u64 	%p1, %rd4, %rd1;
	@%p1 bra 	$L__BB68_2;
	cvta.to.global.u64 	%rd5, %rd2;
	cvta.to.global.u64 	%rd6, %rd3;
	shl.b64 	%rd7, %rd1, 1;
	add.s64 	%rd8, %rd5, %rd7;
	ld.global.u16 	%rs2, [%rd8];
	add.s64 	%rd9, %rd6, %rd7;
	ld.global.nc.u16 	%rs3, [%rd9];
	// begin inline asm
	{add.f16 %rs1,%rs2,%rs3;
}
	// end inline asm
	st.global.u16 	[%rd8], %rs1;
$L__BB68_2:
	ret;

}
	// .globl	_ZN8pygpukit3ops2nn23add_inplace_bf16_kernelEP13__nv_bfloat16PKS2_m
.visible .entry _ZN8pygpukit3ops2nn23add_inplace_bf16_kernelEP13__nv_bfloat16PKS2_m(
	.param .u64 .ptr .align 1 _ZN8pygpukit3ops2nn23add_inplace_bf16_kernelEP13__nv_bfloat16PKS2_m_param_0,
	.param .u64 .ptr .align 1 _ZN8pygpukit3ops2nn23add_inplace_bf16_kernelEP13__nv_bfloat16PKS2_m_param_1,
	.param .u64 _ZN8pygpukit3ops2nn23add_inplace_bf16_kernelEP13__nv_bfloat16PKS2_m_param_2
)
{
	.reg .pred 	%p<2>;
	.reg .b16 	%rs<4>;
	.reg .b32 	%r<5>;
	.reg .b64 	%rd<10>;

	ld.param.u64 	%rd2, [_ZN8pygpukit3ops2nn23add_inplace_bf16_kernelEP13__nv_bfloat16PKS2_m_param_0];
	ld.param.u64 	%rd3, [_ZN8pygpukit3ops2nn23add_inplace_bf16_kernelEP13__nv_bfloat16PKS2_m_param_1];
	ld.param.u64 	%rd4, [_ZN8pygpukit3ops2nn23add_inplace_bf16_kernelEP13__nv_bfloat16PKS2_m_param_2];
	mov.u32 	%r1, %ctaid.x;
	mov.u32 	%r2, %ntid.x;
	mov.u32 	%r3, %tid.x;
	mad.lo.s32 	%r4, %r1, %r2, %r3;
	cvt.u64.u32 	%rd1, %r4;
	setp.le.u64 	%p1, %rd4, %rd1;
	@%p1 bra 	$L__BB69_2;
	cvta.to.global.u64 	%rd5, %rd2;
	cvta.to.global.u64 	%rd6, %rd3;
	shl.b64 	%rd7, %rd1, 1;
	add.s64 	%rd8, %rd5, %rd7;
	ld.global.u16 	%rs2, [%rd8];
	add.s64 	%rd9, %rd6, %rd7;
	ld.global.nc.u16 	%rs3, [%rd9];
	// begin inline asm
	{ add.bf16 %rs1,%rs2,%rs3; }

	// end inline asm
	st.global.u16 	[%rd8], %rs1;
$L__BB69_2:
	ret;

}
	// .globl	_ZN8pygpukit3ops2nn22add_inplace_f32_kernelEPfPKfm
.visible .entry _ZN8pygpukit3ops2nn22add_inplace_f32_kernelEPfPKfm(
	.param .u64 .ptr .align 1 _ZN8pygpukit3ops2nn22add_inplace_f32_kernelEPfPKfm_param_0,
	.param .u64 .ptr .align 1 _ZN8pygpukit3ops2nn22add_inplace_f32_kernelEPfPKfm_param_1,
	.param .u64 _ZN8pygpukit3ops2nn22add_inplace_f32_kernelEPfPKfm_param_2
)
{
	.reg .pred 	%p<2>;
	.reg .b32 	%r<5>;
	.reg .b32 	%f<4>;
	.reg .b64 	%rd<10>;

	ld.param.u64 	%rd2, [_ZN8pygpukit3ops2nn22add_inplace_f32_kernelEPfPKfm_param_0];
	ld.param.u64 	%rd3, [_ZN8pygpukit3ops2nn22add_inplace_f32_kernelEPfPKfm_param_1];
	ld.param.u64 	%rd4, [_ZN8pygpukit3ops2nn22add_inplace_f32_kernelEPfPKfm_param_2];
	mov.u32 	%r1, %ctaid.x;
	mov.u32 	%r2, %ntid.x;
	mov.u32 	%r3, %tid.x;
	mad.lo.s32 	%r4, %r1, %r2, %r3;
	cvt.u64.u32 	%rd1, %r4;
	setp.le.u64 	%p1, %rd4, %rd1;
	@%p1 bra 	$L__BB70_2;
	cvta.to.global.u64 	%rd5, %rd2;
	cvta.to.global.u64 	%rd6, %rd3;
	shl.b64 	%rd7, %rd1, 2;
	add.s64 	%rd8, %rd5, %rd7;
	ld.global.f32 	%f1, [%rd8];
	add.s64 	%rd9, %rd6, %rd7;
	ld.global.nc.f32 	%f2, [%rd9];
	add.f32 	%f3, %f1, %f2;
	st.global.f32 	[%rd8], %f3;
$L__BB70_2:
	ret;

}
	// .globl	_ZN8pygpukit3ops2nn22add_inplace_f64_kernelEPdPKdm
.visible .entry _ZN8pygpukit3ops2nn22add_inplace_f64_kernelEPdPKdm(
	.param .u64 .ptr .align 1 _ZN8pygpukit3ops2nn22add_inplace_f64_kernelEPdPKdm_param_0,
	.param .u64 .ptr .align 1 _ZN8pygpukit3ops2nn22add_inplace_f64_kernelEPdPKdm_param_1,
	.param .u64 _ZN8pygpukit3ops2nn22add_inplace_f64_kernelEPdPKdm_param_2
)
{
	.reg .pred 	%p<2>;
	.reg .b32 	%r<5>;
	.reg .b64 	%rd<10>;
	.reg .b64 	%fd<4>;

	ld.param.u64 	%rd2, [_ZN8pygpukit3ops2nn22add_inplace_f64_kernelEPdPKdm_param_0];
	ld.param.u64 	%rd3, [_ZN8pygpukit3ops2nn22add_inplace_f64_kernelEPdPKdm_param_1];
	ld.param.u64 	%rd4, [_ZN8pygpukit3ops2nn22add_inplace_f64_kernelEPdPKdm_param_2];
	mov.u32 	%r1, %ctaid.x;
	mov.u32 	%r2, %ntid.x;
	mov.u32 	%r3, %tid.x;
	mad.lo.s32 	%r4, %r1, %r2, %r3;
	cvt.u64.u32 	%rd1, %r4;
	setp.le.u64 	%p1, %rd4, %rd1;
	@%p1 bra 	$L__BB71_2;
	cvta.to.global.u64 	%rd5, %rd2;
	cvta.to.global.u64 	%rd6, %rd3;
	shl.b64 	%rd7, %rd1, 3;
	add.s64 	%rd8, %rd5, %rd7;
	ld.global.f64 	%fd1, [%rd8];
	add.s64 	%rd9, %rd6, %rd7;
	ld.global.nc.f64 	%fd2, [%rd9];
	add.f64 	%fd3, %fd1, %fd2;
	st.global.f64 	[%rd8], %fd3;
$L__BB71_2:
	ret;

}
	// .globl	_ZN8pygpukit3ops2nn22mul_inplace_f16_kernelEP6__halfPKS2_m
.visible .entry _ZN8pygpukit3ops2nn22mul_inplace_f16_kernelEP6__halfPKS2_m(
	.param .u64 .ptr .align 1 _ZN8pygpukit3ops2nn22mul_inplace_f16_kernelEP6__halfPKS2_m_param_0,
	.param .u64 .ptr .align 1 _ZN8pygpukit3ops2nn22mul_inplace_f16_kernelEP6__halfPKS2_m_param_1,
	.param .u64 _ZN8pygpukit3ops2nn22mul_inplace_f16_kernelEP6__halfPKS2_m_param_2
)
{
	.reg .pred 	%p<2>;
	.reg .b16 	%rs<4>;
	.reg .b32 	%r<5>;
	.reg .b64 	%rd<10>;

	ld.param.u64 	%rd2, [_ZN8pygpukit3ops2nn22mul_inplace_f16_kernelEP6__halfPKS2_m_param_0];
	ld.param.u64 	%rd3, [_ZN8pygpukit3ops2nn22mul_inplace_f16_kernelEP6__halfPKS2_m_param_1];
	ld.param.u64 	%rd4, [_ZN8pygpukit3ops2nn22mul_inplace_f16_kernelEP6__halfPKS2_m_param_2];
	mov.u32 	%r1, %ctaid.x;
	mov.u32 	%r2, %ntid.x;
	mov.u32 	%r3, %tid.x;
	mad.lo.s32 	%r4, %r1, %r2, %r3;
	cvt.u64.u32 	%rd1, %r4;
	setp.le.u64 	%p1, %rd4, %rd1;
	@%p1 bra 	$L__BB72_2;
	cvta.to.global.u64 	%rd5, %rd2;
	cvta.to.global.u64 	%rd6, %rd3;
	shl.b64 	%rd7, %rd1, 1;
	add.s64 	%rd8, %rd5, %rd7;
	ld.global.u16 	%rs2, [%rd8];
	add.s64 	%rd9, %rd6, %rd7;
	ld.global.nc.u16 	%rs3, [%rd9];
	// begin inline asm
	{mul.f16 %rs1,%rs2,%rs3;
}
	// end inline asm
	st.global.u16 	[%rd8], %rs1;
$L__BB72_2:
	ret;

}
	// .globl	_ZN8pygpukit3ops2nn23mul_inplace_bf16_kernelEP13__nv_bfloat16PKS2_m
.visible .entry _ZN8pygpukit3ops2nn23mul_inplace_bf16_kernelEP13__nv_bfloat16PKS2_m(
	.param .u64 .ptr .align 1 _ZN8pygpukit3ops2nn23mul_inplace_bf16_kernelEP13__nv_bfloat16PKS2_m_param_0,
	.param .u64 .ptr .align 1 _ZN8pygpukit3ops2nn23mul_inplace_bf16_kernelEP13__nv_bfloat16PKS2_m_param_1,
	.param .u64 _ZN8pygpukit3ops2nn23mul_inplace_bf16_kernelEP13__nv_bfloat16PKS2_m_param_2
)
{
	.reg .pred 	%p<2>;
	.reg .b16 	%rs<4>;
	.reg .b32 	%r<5>;
	.reg .b64 	%rd<10>;

	ld.param.u64 	%rd2, [_ZN8pygpukit3ops2nn23mul_inplace_bf16_kernelEP13__nv_bfloat16PKS2_m_param_0];
	ld.param.u64 	%rd3, [_ZN8pygpukit3ops2nn23mul_inplace_bf16_kernelEP13__nv_bfloat16PKS2_m_param_1];
	ld.param.u64 	%rd4, [_ZN8pygpukit3ops2nn23mul_inplace_bf16_kernelEP13__nv_bfloat16PKS2_m_param_2];
	mov.u32 	%r1, %ctaid.x;
	mov.u32 	%r2, %ntid.x;
	mov.u32 	%r3, %tid.x;
	mad.lo.s32 	%r4, %r1, %r2, %r3;
	cvt.u64.u32 	%rd1, %r4;
	setp.le.u64 	%p1, %rd4, %rd1;
	@%p1 bra 	$L__BB73_2;
	cvta.to.global.u64 	%rd5, %rd2;
	cvta.to.global.u64 	%rd6, %rd3;
	shl.b64 	%rd7, %rd1, 1;
	add.s64 	%rd8, %rd5, %rd7;
	ld.global.u16 	%rs2, [%rd8];
	add.s64 	%rd9, %rd6, %rd7;
	ld.global.nc.u16 	%rs3, [%rd9];
	// begin inline asm
	{ mul.bf16 %rs1,%rs2,%rs3; }

	// end inline asm
	st.global.u16 	[%rd8], %rs1;
$L__BB73_2:
	ret;

}
	// .globl	_ZN8pygpukit3ops2nn22mul_inplace_f32_kernelEPfPKfm
.visible .entry _ZN8pygpukit3ops2nn22mul_inplace_f32_kernelEPfPKfm(
	.param .u64 .ptr .align 1 _ZN8pygpukit3ops2nn22mul_inplace_f32_kernelEPfPKfm_param_0,
	.param .u64 .ptr .align 1 _ZN8pygpukit3ops2nn22mul_inplace_f32_kernelEPfPKfm_param_1,
	.param .u64 _ZN8pygpukit3ops2nn22mul_inplace_f32_kernelEPfPKfm_param_2
)
{
	.reg .pred 	%p<2>;
	.reg .b32 	%r<5>;
	.reg .b32 	%f<4>;
	.reg .b64 	%rd<10>;

	ld.param.u64 	%rd2, [_ZN8pygpukit3ops2nn22mul_inplace_f32_kernelEPfPKfm_param_0];
	ld.param.u64 	%rd3, [_ZN8pygpukit3ops2nn22mul_inplace_f32_kernelEPfPKfm_param_1];
	ld.param.u64 	%rd4, [_ZN8pygpukit3ops2nn22mul_inplace_f32_kernelEPfPKfm_param_2];
	mov.u32 	%r1, %ctaid.x;
	mov.u32 	%r2, %ntid.x;
	mov.u32 	%r3, %tid.x;
	mad.lo.s32 	%r4, %r1, %r2, %r3;
	cvt.u64.u32 	%rd1, %r4;
	setp.le.u64 	%p1, %rd4, %rd1;
	@%p1 bra 	$L__BB74_2;
	cvta.to.global.u64 	%rd5, %rd2;
	cvta.to.global.u64 	%rd6, %rd3;
	shl.b64 	%rd7, %rd1, 2;
	add.s64 	%rd8, %rd5, %rd7;
	ld.global.f32 	%f1, [%rd8];
	add.s64 	%rd9, %rd6, %rd7;
	ld.global.nc.f32 	%f2, [%rd9];
	mul.f32 	%f3, %f1, %f2;
	st.global.f32 	[%rd8], %f3;
$L__BB74_2:
	ret;

}
	// .globl	_ZN8pygpukit3ops2nn22mul_inplace_f64_kernelEPdPKdm
.visible .entry _ZN8pygpukit3ops2nn22mul_inplace_f64_kernelEPdPKdm(
	.param .u64 .ptr .align 1 _ZN8pygpukit3ops2nn22mul_inplace_f64_kernelEPdPKdm_param_0,
	.param .u64 .ptr .align 1 _ZN8pygpukit3ops2nn22mul_inplace_f64_kernelEPdPKdm_param_1,
	.param .u64 _ZN8pygpukit3ops2nn22mul_inplace_f64_kernelEPdPKdm_param_2
)
{
	.reg .pred 	%p<2>;
	.reg .b32 	%r<5>;
	.reg .b64 	%rd<10>;
	.reg .b64 	%fd<4>;

	ld.param.u64 	%rd2, [_ZN8pygpukit3ops2nn22mul_inplace_f64_kernelEPdPKdm_param_0];
	ld.param.u64 	%rd3, [_ZN8pygpukit3ops2nn22mul_inplace_f64_kernelEPdPKdm_param_1];
	ld.param.u64 	%rd4, [_ZN8pygpukit3ops2nn22mul_inplace_f64_kernelEPdPKdm_param_2];
	mov.u32 	%r1, %ctaid.x;
	mov.u32 	%r2, %ntid.x;
	mov.u32 	%r3, %tid.x;
	mad.lo.s32 	%r4, %r1, %r2, %r3;
	cvt.u64.u32 	%rd1, %r4;
	setp.le.u64 	%p1, %rd4, %rd1;
	@%p1 bra 	$L__BB75_2;
	cvta.to.global.u64 	%rd5, %rd2;
	cvta.to.global.u64 	%rd6, %rd3;
	shl.b64 	%rd7, %rd1, 3;
	add.s64 	%rd8, %rd5, %rd7;
	ld.global.f64 	%fd1, [%rd8];
	add.s64 	%rd9, %rd6, %rd7;
	ld.global.nc.f64 	%fd2, [%rd9];
	mul.f64 	%fd3, %fd1, %fd2;
	st.global.f64 	[%rd8], %fd3;
$L__BB75_2:
	ret;

}


// ===== COMPILED SASS (sm_100) =====

	.target	sm_100

	.elftype	@"ET_EXEC"


//--------------------- .note.nv.tkinfo           --------------------------
	.section	.note.nv.tkinfo,"",@"SHT_NOTE"
	.sectionflags	@"SHF_NOTE_NV_TKINFO"
	.tkinfo
        /*0018*/ 	.word	0x00000002
        /*0030*/ 	.string	""
        /*0030*/ 	.string	"ptxas"
        /*0030*/ 	.string	"Cuda compilation tools, release 13.0, V13.0.88"
        /*0030*/ 	.string	"Build cuda_13.0.r13.0/compiler.36424714_0"
        /*0030*/ 	.string	"-arch sm_100 -m 64 "



//--------------------- .note.nv.cuinfo           --------------------------
	.section	.note.nv.cuinfo,"",@"SHT_NOTE"
	.sectionflags	@"SHF_NOTE_NV_CUINFO"
        /*0018*/ 	.short	0x0002
        /*001a*/ 	.short	0x0064
        /*001c*/ 	.short	0x0082
	.zero		2


//--------------------- .nv.info                  --------------------------
	.section	.nv.info,"",@"SHT_CUDA_INFO"
	.align	4


	//----- nvinfo : EIATTR_REGCOUNT
	.align		4
        /*0000*/ 	.byte	0x04, 0x2f
        /*0002*/ 	.short	(.L_1 - .L_0)
	.align		4
.L_0:
        /*0004*/ 	.word	index@(_ZN8pygpukit3ops2nn15gelu_f32_kernelEPKfPfm)
        /*0008*/ 	.word	0x0000000d


	//----- nvinfo : EIATTR_FRAME_SIZE
	.align		4
.L_1:
        /*000c*/ 	.byte	0x04, 0x11
        /*000e*/ 	.short	(.L_3 - .L_2)
	.align		4
.L_2:
        /*0010*/ 	.word	index@(_ZN8pygpukit3ops2nn15gelu_f32_kernelEPKfPfm)
        /*0014*/ 	.word	0x00000000


	//----- nvinfo : EIATTR_REGCOUNT
	.align		4
.L_3:
        /*0018*/ 	.byte	0x04, 0x2f
        /*001a*/ 	.short	(.L_5 - .L_4)
	.align		4
.L_4:
        /*001c*/ 	.word	index@(_ZN8pygpukit3ops2nn15gelu_f64_kernelEPKdPdm)
        /*0020*/ 	.word	0x00000014


	//----- nvinfo : EIATTR_FRAME_SIZE
	.align		4
.L_5:
        /*0024*/ 	.byte	0x04, 0x11
        /*0026*/ 	.short	(.L_7 - .L_6)
	.align		4
.L_6:
        /*0028*/ 	.word	index@(_ZN8pygpukit3ops2nn15gelu_f64_kernelEPKdPdm)
        /*002c*/ 	.word	0x00000000


	//----- nvinfo : EIATTR_REGCOUNT
	.align		4
.L_7:
        /*0030*/ 	.byte	0x04, 0x2f
        /*0032*/ 	.short	(.L_9 - .L_8)
	.align		4
.L_8:
        /*0034*/ 	.word	index@(_ZN8pygpukit3ops2nn15gelu_f16_kernelEPK6__halfPS2_m)
        /*0038*/ 	.word	0x0000000d


	//----- nvinfo : EIATTR_FRAME_SIZE
	.align		4
.L_9:
        /*003c*/ 	.byte	0x04, 0x11
        /*003e*/ 	.short	(.L_11 - .L_10)
	.align		4
.L_10:
        /*0040*/ 	.word	index@(_ZN8pygpukit3ops2nn15gelu_f16_kernelEPK6__halfPS2_m)
        /*0044*/ 	.word	0x00000000


	//----- nvinfo : EIATTR_REGCOUNT
	.align		4
.L_11:
        /*0048*/ 	.byte	0x04, 0x2f
        /*004a*/ 	.short	(.L_13 - .L_12)
	.align		4
.L_12:
        /*004c*/ 	.word	index@(_ZN8pygpukit3ops2nn16gelu_bf16_kernelEPK13__nv_bfloat16PS2_m)
        /*0050*/ 	.word	0x0000000d


	//----- nvinfo : EIATTR_FRAME_SIZE
	.align		4
.L_13:
        /*0054*/ 	.byte	0x04, 0x11
        /*0056*/ 	.short	(.L_15 - .L_14)
	.align		4
.L_14:
        /*0058*/ 	.word	index@(_ZN8pygpukit3ops2nn16gelu_bf16_kernelEPK13__nv_bfloat16PS2_m)
        /*005c*/ 	.word	0x00000000


	//----- nvinfo : EIATTR_REGCOUNT
	.align		4
.L_15:
        /*0060*/ 	.byte	0x04, 0x2f
        /*0062*/ 	.short	(.L_17 - .L_16)
	.align		4
.L_16:
        /*0064*/ 	.word	index@(_ZN8pygpukit3ops2nn19bias_add_f32_kernelEPfPKfmm)
        /*0068*/ 	.word	0x00000012


	//----- nvinfo : EIATTR_FRAME_SIZE
	.align		4
.L_17:
        /*006c*/ 	.byte	0x04, 0x11
        /*006e*/ 	.short	(.L_19 - .L_18)
	.align		4
.L_18:
        /*0070*/ 	.word	index@($__internal_30_$__cuda_sm20_rem_u64)
        /*0074*/ 	.word	0x00000000


	//----- nvinfo : EIATTR_FRAME_SIZE
	.align		4
.L_19:
        /*0078*/ 	.byte	0x04, 0x11
        /*007a*/ 	.short	(.L_21 - .L_20)
	.align		4
.L_20:
        /*007c*/ 	.word	index@(_ZN8pygpukit3ops2nn19bias_add_f32_kernelEPfPKfmm)
        /*0080*/ 	.word	0x00000000


	//----- nvinfo : EIATTR_REGCOUNT
	.align		4
.L_21:
        /*0084*/ 	.byte	0x04, 0x2f
        /*0086*/ 	.short	(.L_23 - .L_22)
	.align		4
.L_22:
        /*0088*/ 	.word	index@(_ZN8pygpukit3ops2nn19bias_add_f64_kernelEPdPKdmm)
        /*008c*/ 	.word	0x00000012


	//----- nvinfo : EIATTR_FRAME_SIZE
	.align		4
.L_23:
        /*0090*/ 	.byte	0x04, 0x11
        /*0092*/ 	.short	(.L_25 - .L_24)
	.align		4
.L_24:
        /*0094*/ 	.word	index@($__internal_29_$__cuda_sm20_rem_u64)
        /*0098*/ 	.word	0x00000000


	//----- nvinfo : EIATTR_FRAME_SIZE
	.align		4
.L_25:
        /*009c*/ 	.byte	0x04, 0x11
        /*009e*/ 	.short	(.L_27 - .L_26)
	.align		4
.L_26:
        /*00a0*/ 	.word	index@(_ZN8pygpukit3ops2nn19bias_add_f64_kernelEPdPKdmm)
        /*00a4*/ 	.word	0x00000000


	//----- nvinfo : EIATTR_REGCOUNT
	.align		4
.L_27:
        /*00a8*/ 	.byte	0x04, 0x2f
        /*00aa*/ 	.short	(.L_29 - .L_28)
	.align		4
.L_28:
        /*00ac*/ 	.word	index@(_ZN8pygpukit3ops2nn19bias_add_f16_kernelEP6__halfPKS2_mm)
        /*00b0*/ 	.word	0x00000012


	//----- nvinfo : EIATTR_FRAME_SIZE
	.align		4
.L_29:
        /*00b4*/ 	.byte	0x04, 0x11
        /*00b6*/ 	.short	(.L_31 - .L_30)
	.align		4
.L_30:
        /*00b8*/ 	.word	index@($__internal_28_$__cuda_sm20_rem_u64)
        /*00bc*/ 	.word	0x00000000


	//----- nvinfo : EIATTR_FRAME_SIZE
	.align		4
.L_31:
        /*00c0*/ 	.byte	0x04, 0x11
        /*00c2*/ 	.short	(.L_33 - .L_32)
	.align		4
.L_32:
        /*00c4*/ 	.word	index@(_ZN8pygpukit3ops2nn19bias_add_f16_kernelEP6__halfPKS2_mm)
        /*00c8*/ 	.word	0x00000000


	//----- nvinfo : EIATTR_REGCOUNT
	.align		4
.L_33:
        /*00cc*/ 	.byte	0x04, 0x2f
        /*00ce*/ 	.short	(.L_35 - .L_34)
	.align		4
.L_34:
        /*00d0*/ 	.word	index@(_ZN8pygpukit3ops2nn20bias_add_bf16_kernelEP13__nv_bfloat16PKS2_mm)
        /*00d4*/ 	.word	0x00000012


	//----- nvinfo : EIATTR_FRAME_SIZE
	.align		4
.L_35:
        /*00d8*/ 	.byte	0x04, 0x11
        /*00da*/ 	.short	(.L_37 - .L_36)
	.align		4
.L_36:
        /*00dc*/ 	.word	index@($__internal_27_$__cuda_sm20_rem_u64)
        /*00e0*/ 	.word	0x00000000


	//----- nvinfo : EIATTR_FRAME_SIZE
	.align		4
.L_37:
        /*00e4*/ 	.byte	0x04, 0x11
        /*00e6*/ 	.short	(.L_39 - .L_38)
	.align		4
.L_38:
        /*00e8*/ 	.word	index@(_ZN8pygpukit3ops2nn20bias_add_bf16_kernelEP13__nv_bfloat16PKS2_mm)
        /*00ec*/ 	.word	0x00000000


	//----- nvinfo : EIATTR_REGCOUNT
	.align		4
.L_39:
        /*00f0*/ 	.byte	0x04, 0x2f
        /*00f2*/ 	.short	(.L_41 - .L_40)
	.align		4
.L_40:
        /*00f4*/ 	.word	index@(_ZN8pygpukit3ops2nn20layernorm_f32_kernelEPKfS3_S3_Pfmmf)
        /*00f8*/ 	.word	0x00000014


	//----- nvinfo : EIATTR_FRAME_SIZE
	.align		4
.L_41:
        /*00fc*/ 	.byte	0x04, 0x11
        /*00fe*/ 	.short	(.L_43 - .L_42)
	.align		4
.L_42:
        /*0100*/ 	.word	index@($__internal_26_$__cuda_sm3x_div_rn_noftz_f32_slowpath)
        /*0104*/ 	.word	0x00000000


	//----- nvinfo : EIATTR_FRAME_SIZE
	.align		4
.L_43:
        /*0108*/ 	.byte	0x04, 0x11
        /*010a*/ 	.short	(.L_45 - .L_44)
	.align		4
.L_44:
        /*010c*/ 	.word	index@(_ZN8pygpukit3ops2nn20layernorm_f32_kernelEPKfS3_S3_Pfmmf)
        /*0110*/ 	.word	0x00000000


	//----- nvinfo : EIATTR_REGCOUNT
	.align		4
.L_45:
        /*0114*/ 	.byte	0x04, 0x2f
        /*0116*/ 	.short	(.L_47 - .L_46)
	.align		4
.L_46:
        /*0118*/ 	.word	index@(_ZN8pygpukit3ops2nn20layernorm_f64_kernelEPKdS3_S3_Pdmmd)
        /*011c*/ 	.word	0x0000001c


	//----- nvinfo : EIATTR_FRAME_SIZE
	.align		4
.L_47:
        /*0120*/ 	.byte	0x04, 0x11
        /*0122*/ 	.short	(.L_49 - .L_48)
	.align		4
.L_48:
        /*0124*/ 	.word	index@($__internal_25_$__cuda_sm20_drsqrt_f64_slowpath_v2)
        /*0128*/ 	.word	0x00000000


	//----- nvinfo : EIATTR_FRAME_SIZE
	.align		4
.L_49:
        /*012c*/ 	.byte	0x04, 0x11
        /*012e*/ 	.short	(.L_51 - .L_50)
	.align		4
.L_50:
        /*0130*/ 	.word	index@($__internal_24_$__cuda_sm20_div_rn_f64_full)
        /*0134*/ 	.word	0x00000000


	//----- nvinfo : EIATTR_FRAME_SIZE
	.align		4
.L_51:
        /*0138*/ 	.byte	0x04, 0x11
        /*013a*/ 	.short	(.L_53 - .L_52)
	.align		4
.L_52:
        /*013c*/ 	.word	index@(_ZN8pygpukit3ops2nn20layernorm_f64_kernelEPKdS3_S3_Pdmmd)
        /*0140*/ 	.word	0x00000000


	//----- nvinfo : EIATTR_REGCOUNT
	.align		4
.L_53:
        /*0144*/ 	.byte	0x04, 0x2f
        /*0146*/ 	.short	(.L_55 - .L_54)
	.align		4
.L_54:
        /*0148*/ 	.word	index@(_ZN8pygpukit3ops2nn20layernorm_f16_kernelEPK6__halfS4_S4_PS2_mmf)
        /*014c*/ 	.word	0x00000014


	//----- nvinfo : EIATTR_FRAME_SIZE
	.align		4
.L_55:
        /*0150*/ 	.byte	0x04, 0x11
        /*0152*/ 	.short	(.L_57 - .L_56)
	.align		4
.L_56:
        /*0154*/ 	.word	index@($__internal_23_$__cuda_sm3x_div_rn_noftz_f32_slowpath)
        /*0158*/ 	.word	0x00000000


	//----- nvinfo : EIATTR_FRAME_SIZE
	.align		4
.L_57:
        /*015c*/ 	.byte	0x04, 0x11
        /*015e*/ 	.short	(.L_59 - .L_58)
	.align		4
.L_58:
        /*0160*/ 	.word	index@(_ZN8pygpukit3ops2nn20layernorm_f16_kernelEPK6__halfS4_S4_PS2_mmf)
        /*0164*/ 	.word	0x00000000


	//----- nvinfo : EIATTR_REGCOUNT
	.align		4
.L_59:
        /*0168*/ 	.byte	0x04, 0x2f
        /*016a*/ 	.short	(.L_61 - .L_60)
	.align		4
.L_60:
        /*016c*/ 	.word	index@(_ZN8pygpukit3ops2nn21layernorm_bf16_kernelEPK13__nv_bfloat16S4_S4_PS2_mmf)
        /*0170*/ 	.word	0x00000014


	//----- nvinfo : EIATTR_FRAME_SIZE
	.align		4
.L_61:
        /*0174*/ 	.byte	0x04, 0x11
        /*0176*/ 	.short	(.L_63 - .L_62)
	.align		4
.L_62:
        /*0178*/ 	.word	index@($__internal_22_$__cuda_sm3x_div_rn_noftz_f32_slowpath)
        /*017c*/ 	.word	0x00000000


	//----- nvinfo : EIATTR_FRAME_SIZE
	.align		4
.L_63:
        /*0180*/ 	.byte	0x04, 0x11
        /*0182*/ 	.short	(.L_65 - .L_64)
	.align		4
.L_64:
        /*0184*/ 	.word	index@(_ZN8pygpukit3ops2nn21layernorm_bf16_kernelEPK13__nv_bfloat16S4_S4_PS2_mmf)
        /*0188*/ 	.word	0x00000000


	//----- nvinfo : EIATTR_REGCOUNT
	.align		4
.L_65:
        /*018c*/ 	.byte	0x04, 0x2f
        /*018e*/ 	.short	(.L_67 - .L_66)
	.align		4
.L_66:
        /*0190*/ 	.word	index@(_ZN8pygpukit3ops2nn18rmsnorm_f32_kernelEPKfS3_Pfmmf)
        /*0194*/ 	.word	0x00000012


	//----- nvinfo : EIATTR_FRAME_SIZE
	.align		4
.L_67:
        /*0198*/ 	.byte	0x04, 0x11
        /*019a*/ 	.short	(.L_69 - .L_68)
	.align		4
.L_68:
        /*019c*/ 	.word	index@($__internal_21_$__cuda_sm3x_div_rn_noftz_f32_slowpath)
        /*01a0*/ 	.word	0x00000000


	//----- nvinfo : EIATTR_FRAME_SIZE
	.align		4
.L_69:
        /*01a4*/ 	.byte	0x04, 0x11
        /*01a6*/ 	.short	(.L_71 - .L_70)
	.align		4
.L_70:
        /*01a8*/ 	.word	index@(_ZN8pygpukit3ops2nn18rmsnorm_f32_kernelEPKfS3_Pfmmf)
        /*01ac*/ 	.word	0x00000000


	//----- nvinfo : EIATTR_REGCOUNT
	.align		4
.L_71:
        /*01b0*/ 	.byte	0x04, 0x2f
        /*01b2*/ 	.short	(.L_73 - .L_72)
	.align		4
.L_72:
        /*01b4*/ 	.word	index@(_ZN8pygpukit3ops2nn18rmsnorm_f64_kernelEPKdS3_Pdmmd)
        /*01b8*/ 	.word	0x0000001a


	//----- nvinfo : EIATTR_FRAME_SIZE
	.align		4
.L_73:
        /*01bc*/ 	.byte	0x04, 0x11
        /*01be*/ 	.short	(.L_75 - .L_74)
	.align		4
.L_74:
        /*01c0*/ 	.word	index@($__internal_20_$__cuda_sm20_drsqrt_f64_slowpath_v2)
        /*01c4*/ 	.word	0x00000000


	//----- nvinfo : EIATTR_FRAME_SIZE
	.align		4
.L_75:
        /*01c8*/ 	.byte	0x04, 0x11
        /*01ca*/ 	.short	(.L_77 - .L_76)
	.align		4
.L_76:
        /*01cc*/ 	.word	index@($__internal_19_$__cuda_sm20_div_rn_f64_full)
        /*01d0*/ 	.word	0x00000000


	//----- nvinfo : EIATTR_FRAME_SIZE
	.align		4
.L_77:
        /*01d4*/ 	.byte	0x04, 0x11
        /*01d6*/ 	.short	(.L_79 - .L_78)
	.align		4
.L_78:
        /*01d8*/ 	.word	index@(_ZN8pygpukit3ops2nn18rmsnorm_f64_kernelEPKdS3_Pdmmd)
        /*01dc*/ 	.word	0x00000000


	//----- nvinfo : EIATTR_REGCOUNT
	.align		4
.L_79:
        /*01e0*/ 	.byte	0x04, 0x2f
        /*01e2*/ 	.short	(.L_81 - .L_80)
	.align		4
.L_80:
        /*01e4*/ 	.word	index@(_ZN8pygpukit3ops2nn18rmsnorm_f16_kernelEPK6__halfS4_PS2_mmf)
        /*01e8*/ 	.word	0x00000012


	//----- nvinfo : EIATTR_FRAME_SIZE
	.align		4
.L_81:
        /*01ec*/ 	.byte	0x04, 0x11
        /*01ee*/ 	.short	(.L_83 - .L_82)
	.align		4
.L_82:
        /*01f0*/ 	.word	index@($__internal_18_$__cuda_sm3x_div_rn_noftz_f32_slowpath)
        /*01f4*/ 	.word	0x00000000


	//----- nvinfo : EIATTR_FRAME_SIZE
	.align		4
.L_83:
        /*01f8*/ 	.byte	0x04, 0x11
        /*01fa*/ 	.short	(.L_85 - .L_84)
	.align		4
.L_84:
        /*01fc*/ 	.word	index@(_ZN8pygpukit3ops2nn18rmsnorm_f16_kernelEPK6__halfS4_PS2_mmf)
        /*0200*/ 	.word	0x00000000


	//----- nvinfo : EIATTR_REGCOUNT
	.align		4
.L_85:
        /*0204*/ 	.byte	0x04, 0x2f
        /*0206*/ 	.short	(.L_87 - .L_86)
	.align		4
.L_86:
        /*0208*/ 	.word	index@(_ZN8pygpukit3ops2nn19rmsnorm_bf16_kernelEPK13__nv_bfloat16S4_PS2_mmf)
        /*020c*/ 	.word	0x00000012


	//----- nvinfo : EIATTR_FRAME_SIZE
	.align		4
.L_87:
        /*0210*/ 	.byte	0x04, 0x11
        /*0212*/ 	.short	(.L_89 - .L_88)
	.align		4
.L_88:
        /*0214*/ 	.word	index@($__internal_17_$__cuda_sm3x_div_rn_noftz_f32_slowpath)
        /*0218*/ 	.word	0x00000000


	//----- nvinfo : EIATTR_FRAME_SIZE
	.align		4
.L_89:
        /*021c*/ 	.byte	0x04, 0x11
        /*021e*/ 	.short	(.L_91 - .L_90)
	.align		4
.L_90:
        /*0220*/ 	.word	index@(_ZN8pygpukit3ops2nn19rmsnorm_bf16_kernelEPK13__nv_bfloat16S4_PS2_mmf)
        /*0224*/ 	.word	0x00000000


	//----- nvinfo : EIATTR_REGCOUNT
	.align		4
.L_91:
        /*0228*/ 	.byte	0x04, 0x2f
        /*022a*/ 	.short	(.L_93 - .L_92)
	.align		4
.L_92:
        /*022c*/ 	.word	index@(_ZN8pygpukit3ops2nn18softmax_f32_kernelEPKfPfmm)
        /*0230*/ 	.word	0x00000013


	//----- nvinfo : EIATTR_FRAME_SIZE
	.align		4
.L_93:
        /*0234*/ 	.byte	0x04, 0x11
        /*0236*/ 	.short	(.L_95 - .L_94)
	.align		4
.L_94:
        /*0238*/ 	.word	index@($__internal_16_$__cuda_sm20_rcp_rn_f32_slowpath)
        /*023c*/ 	.word	0x00000000


	//----- nvinfo : EIATTR_FRAME_SIZE
	.align		4
.L_95:
        /*0240*/ 	.byte	0x04, 0x11
        /*0242*/ 	.short	(.L_97 - .L_96)
	.align		4
.L_96:
        /*0244*/ 	.word	index@(_ZN8pygpukit3ops2nn18softmax_f32_kernelEPKfPfmm)
        /*0248*/ 	.word	0x00000000


	//----- nvinfo : EIATTR_REGCOUNT
	.align		4
.L_97:
        /*024c*/ 	.byte	0x04, 0x2f
        /*024e*/ 	.short	(.L_99 - .L_98)
	.align		4
.L_98:
        /*0250*/ 	.word	index@(_ZN8pygpukit3ops2nn18softmax_f64_kernelEPKdPdmm)
        /*0254*/ 	.word	0x0000001e


	//----- nvinfo : EIATTR_FRAME_SIZE
	.align		4
.L_99:
        /*0258*/ 	.byte	0x04, 0x11
        /*025a*/ 	.short	(.L_101 - .L_100)
	.align		4
.L_100:
        /*025c*/ 	.word	index@($__internal_15_$__cuda_sm20_dblrcp_rn_slowpath_v3)
        /*0260*/ 	.word	0x00000000


	//----- nvinfo : EIATTR_FRAME_SIZE
	.align		4
.L_101:
        /*0264*/ 	.byte	0x04, 0x11
        /*0266*/ 	.short	(.L_103 - .L_102)
	.align		4
.L_102:
        /*0268*/ 	.word	index@(_ZN8pygpukit3ops2nn18softmax_f64_kernelEPKdPdmm)
        /*026c*/ 	.word	0x00000000


	//----- nvinfo : EIATTR_REGCOUNT
	.align		4
.L_103:
        /*0270*/ 	.byte	0x04, 0x2f
        /*0272*/ 	.short	(.L_105 - .L_104)
	.align		4
.L_104:
        /*0274*/ 	.word	index@(_ZN8pygpukit3ops2nn18softmax_f16_kernelEPK6__halfPS2_mm)
        /*0278*/ 	.word	0x00000013


	//----- nvinfo : EIATTR_FRAME_SIZE
	.align		4
.L_105:
        /*027c*/ 	.byte	0x04, 0x11
        /*027e*/ 	.short	(.L_107 - .L_106)
	.align		4
.L_106:
        /*0280*/ 	.word	index@($__internal_14_$__cuda_sm20_rcp_rn_f32_slowpath)
        /*0284*/ 	.word	0x00000000


	//----- nvinfo : EIATTR_FRAME_SIZE
	.align		4
.L_107:
        /*0288*/ 	.byte	0x04, 0x11
        /*028a*/ 	.short	(.L_109 - .L_108)
	.align		4
.L_108:
        /*028c*/ 	.word	index@(_ZN8pygpukit3ops2nn18softmax_f16_kernelEPK6__halfPS2_mm)
        /*0290*/ 	.word	0x00000000


	//----- nvinfo : EIATTR_REGCOUNT
	.align		4
.L_109:
        /*0294*/ 	.byte	0x04, 0x2f
        /*0296*/ 	.short	(.L_111 - .L_110)
	.align		4
.L_110:
        /*0298*/ 	.word	index@(_ZN8pygpukit3ops2nn19softmax_bf16_kernelEPK13__nv_bfloat16PS2_mm)
        /*029c*/ 	.word	0x00000013


	//----- nvinfo : EIATTR_FRAME_SIZE
	.align		4
.L_111:
        /*02a0*/ 	.byte	0x04, 0x11
        /*02a2*/ 	.short	(.L_113 - .L_112)
	.align		4
.L_112:
        /*02a4*/ 	.word	index@($__internal_13_$__cuda_sm20_rcp_rn_f32_slowpath)
        /*02a8*/ 	.word	0x00000000


	//----- nvinfo : EIATTR_FRAME_SIZE
	.align		4
.L_113:
        /*02ac*/ 	.byte	0x04, 0x11
        /*02ae*/ 	.short	(.L_115 - .L_114)
	.align		4
.L_114:
        /*02b0*/ 	.word	index@(_ZN8pygpukit3ops2nn19softmax_bf16_kernelEPK13__nv_bfloat16PS2_mm)
        /*02b4*/ 	.word	0x00000000


	//----- nvinfo : EIATTR_REGCOUNT
	.align		4
.L_115:
        /*02b8*/ 	.byte	0x04, 0x2f
        /*02ba*/ 	.short	(.L_117 - .L_116)
	.align		4
.L_116:
        /*02bc*/ 	.word	index@(_ZN8pygpukit3ops2nn20transpose_f32_kernelEPKfPfii)
        /*02c0*/ 	.word	0x0000001a


	//----- nvinfo : EIATTR_FRAME_SIZE
	.align		4
.L_117:
        /*02c4*/ 	.byte	0x04, 0x11
        /*02c6*/ 	.short	(.L_119 - .L_118)
	.align		4
.L_118:
        /*02c8*/ 	.word	index@(_ZN8pygpukit3ops2nn20transpose_f32_kernelEPKfPfii)
        /*02cc*/ 	.word	0x00000000


	//----- nvinfo : EIATTR_REGCOUNT
	.align		4
.L_119:
        /*02d0*/ 	.byte	0x04, 0x2f
        /*02d2*/ 	.short	(.L_121 - .L_120)
	.align		4
.L_120:
        /*02d4*/ 	.word	index@(_ZN8pygpukit3ops2nn20transpose_f64_kernelEPKdPdii)
        /*02d8*/ 	.word	0x0000001e


	//----- nvinfo : EIATTR_FRAME_SIZE
	.align		4
.L_121:
        /*02dc*/ 	.byte	0x04, 0x11
        /*02de*/ 	.short	(.L_123 - .L_122)
	.align		4
.L_122:
        /*02e0*/ 	.word	index@(_ZN8pygpukit3ops2nn20transpose_f64_kernelEPKdPdii)
        /*02e4*/ 	.word	0x00000000


	//----- nvinfo : EIATTR_REGCOUNT
	.align		4
.L_123:
        /*02e8*/ 	.byte	0x04, 0x2f
        /*02ea*/ 	.short	(.L_125 - .L_124)
	.align		4
.L_124:
        /*02ec*/ 	.word	index@(_ZN8pygpukit3ops2nn20transpose_f16_kernelEPK6__halfPS2_ii)
        /*02f0*/ 	.word	0x0000001a


	//----- nvinfo : EIATTR_FRAME_SIZE
	.align		4
.L_125:
        /*02f4*/ 	.byte	0x04, 0x11
        /*02f6*/ 	.short	(.L_127 - .L_126)
	.align		4
.L_126:
        /*02f8*/ 	.word	index@(_ZN8pygpukit3ops2nn20transpose_f16_kernelEPK6__halfPS2_ii)
        /*02fc*/ 	.word	0x00000000


	//----- nvinfo : EIATTR_REGCOUNT
	.align		4
.L_127:
        /*0300*/ 	.byte	0x04, 0x2f
        /*0302*/ 	.short	(.L_129 - .L_128)
	.align		4
.L_128:
        /*0304*/ 	.word	index@(_ZN8pygpukit3ops2nn21transpose_bf16_kernelEPK13__nv_bfloat16PS2_ii)
        /*0308*/ 	.word	0x0000001a


	//----- nvinfo : EIATTR_FRAME_SIZE
	.align		4
.L_129:
        /*030c*/ 	.byte	0x04, 0x11
        /*030e*/ 	.short	(.L_131 - .L_130)
	.align		4
.L_130:
        /*0310*/ 	.word	index@(_ZN8pygpukit3ops2nn21transpose_bf16_kernelEPK13__nv_bfloat16PS2_ii)
        /*0314*/ 	.word	0x00000000


	//----- nvinfo : EIATTR_REGCOUNT
	.align		4
.L_131:
        /*0318*/ 	.byte	0x04, 0x2f
        /*031a*/ 	.short	(.L_133 - .L_132)
	.align		4
.L_132:
        /*031c*/ 	.word	index@(_ZN8pygpukit3ops2nn23concat_axis0_f32_kernelEPKfS3_Pfmmm)
        /*0320*/ 	.word	0x00000008


	//----- nvinfo : EIATTR_FRAME_SIZE
	.align		4
.L_133:
        /*0324*/ 	.byte	0x04, 0x11
        /*0326*/ 	.short	(.L_135 - .L_134)
	.align		4
.L_134:
        /*0328*/ 	.word	index@(_ZN8pygpukit3ops2nn23concat_axis0_f32_kernelEPKfS3_Pfmmm)
        /*032c*/ 	.word	0x00000000


	//----- nvinfo : EIATTR_REGCOUNT
	.align		4
.L_135:
        /*0330*/ 	.byte	0x04, 0x2f
        /*0332*/ 	.short	(.L_137 - .L_136)
	.align		4
.L_136:
        /*0334*/ 	.word	index@(_ZN8pygpukit3ops2nn23concat_axis0_f16_kernelEPK6__halfS4_PS2_mmm)
        /*0338*/ 	.word	0x00000008


	//----- nvinfo : EIATTR_FRAME_SIZE
	.align		4
.L_137:
        /*033c*/ 	.byte	0x04, 0x11
        /*033e*/ 	.short	(.L_139 - .L_138)
	.align		4
.L_138:
        /*0340*/ 	.word	index@(_ZN8pygpukit3ops2nn23concat_axis0_f16_kernelEPK6__halfS4_PS2_mmm)
        /*0344*/ 	.word	0x00000000


	//----- nvinfo : EIATTR_REGCOUNT
	.align		4
.L_139:
        /*0348*/ 	.byte	0x04, 0x2f
        /*034a*/ 	.short	(.L_141 - .L_140)
	.align		4
.L_140:
        /*034c*/ 	.word	index@(_ZN8pygpukit3ops2nn24concat_axis0_bf16_kernelEPK13__nv_bfloat16S4_PS2_mmm)
        /*0350*/ 	.word	0x00000008


	//----- nvinfo : EIATTR_FRAME_SIZE
	.align		4
.L_141:
        /*0354*/ 	.byte	0x04, 0x11
        /*0356*/ 	.short	(.L_143 - .L_142)
	.align		4
.L_142:
        /*0358*/ 	.word	index@(_ZN8pygpukit3ops2nn24concat_axis0_bf16_kernelEPK13__nv_bfloat16S4_PS2_mmm)
        /*035c*/ 	.word	0x00000000


	//----- nvinfo : EIATTR_REGCOUNT
	.align		4
.L_143:
        /*0360*/ 	.byte	0x04, 0x2f
        /*0362*/ 	.short	(.L_145 - .L_144)
	.align		4
.L_144:
        /*0364*/ 	.word	index@(_ZN8pygpukit3ops2nn34repeat_interleave_axis1_f32_kernelEPKfPfmmmm)
        /*0368*/ 	.word	0x00000018


	//----- nvinfo : EIATTR_FRAME_SIZE
	.align		4
.L_145:
        /*036c*/ 	.byte	0x04, 0x11
        /*036e*/ 	.short	(.L_147 - .L_146)
	.align		4
.L_146:
        /*0370*/ 	.word	index@($__internal_12_$__cuda_sm20_div_u64)
        /*0374*/ 	.word	0x00000000


	//----- nvinfo : EIATTR_FRAME_SIZE
	.align		4
.L_147:
        /*0378*/ 	.byte	0x04, 0x11
        /*037a*/ 	.short	(.L_149 - .L_148)
	.align		4
.L_148:
        /*037c*/ 	.word	index@(_ZN8pygpukit3ops2nn34repeat_interleave_axis1_f32_kernelEPKfPfmmmm)
        /*0380*/ 	.word	0x00000000


	//----- nvinfo : EIATTR_REGCOUNT
	.align		4
.L_149:
        /*0384*/ 	.byte	0x04, 0x2f
        /*0386*/ 	.short	(.L_151 - .L_150)
	.align		4
.L_150:
        /*0388*/ 	.word	index@(_ZN8pygpukit3ops2nn34repeat_interleave_axis1_f16_kernelEPK6__halfPS2_mmmm)
        /*038c*/ 	.word	0x00000018


	//----- nvinfo : EIATTR_FRAME_SIZE
	.align		4
.L_151:
        /*0390*/ 	.byte	0x04, 0x11
        /*0392*/ 	.short	(.L_153 - .L_152)
	.align		4
.L_152:
        /*0394*/ 	.word	index@($__internal_11_$__cuda_sm20_div_u64)
        /*0398*/ 	.word	0x00000000


	//----- nvinfo : EIATTR_FRAME_SIZE
	.align		4
.L_153:
        /*039c*/ 	.byte	0x04, 0x11
        /*039e*/ 	.short	(.L_155 - .L_154)
	.align		4
.L_154:
        /*03a0*/ 	.word	index@(_ZN8pygpukit3ops2nn34repeat_interleave_axis1_f16_kernelEPK6__halfPS2_mmmm)
        /*03a4*/ 	.word	0x00000000


	//----- nvinfo : EIATTR_REGCOUNT
	.align		4
.L_155:
        /*03a8*/ 	.byte	0x04, 0x2f
        /*03aa*/ 	.short	(.L_157 - .L_156)
	.align		4
.L_156:
        /*03ac*/ 	.word	index@(_ZN8pygpukit3ops2nn35repeat_interleave_axis1_bf16_kernelEPK13__nv_bfloat16PS2_mmmm)
        /*03b0*/ 	.word	0x00000018


	//----- nvinfo : EIATTR_FRAME_SIZE
	.align		4
.L_157:
        /*03b4*/ 	.byte	0x04, 0x11
        /*03b6*/ 	.short	(.L_159 - .L_158)
	.align		4
.L_158:
        /*03b8*/ 	.word	index@($__internal_10_$__cuda_sm20_div_u64)
        /*03bc*/ 	.word	0x00000000


	//----- nvinfo : EIATTR_FRAME_SIZE
	.align		4
.L_159:
        /*03c0*/ 	.byte	0x04, 0x11
        /*03c2*/ 	.short	(.L_161 - .L_160)
	.align		4
.L_160:
        /*03c4*/ 	.word	index@(_ZN8pygpukit3ops2nn35repeat_interleave_axis1_bf16_kernelEPK13__nv_bfloat16PS2_mmmm)
        /*03c8*/ 	.word	0x00000000


	//----- nvinfo : EIATTR_REGCOUNT
	.align		4
.L_161:
        /*03cc*/ 	.byte	0x04, 0x2f
        /*03ce*/ 	.short	(.L_163 - .L_162)
	.align		4
.L_162:
        /*03d0*/ 	.word	index@(_ZN8pygpukit3ops2nn24transpose_021_f32_kernelEPKfPfmmm)
        /*03d4*/ 	.word	0x00000016


	//----- nvinfo : EIATTR_FRAME_SIZE
	.align		4
.L_163:
        /*03d8*/ 	.byte	0x04, 0x11
        /*03da*/ 	.short	(.L_165 - .L_164)
	.align		4
.L_164:
        /*03dc*/ 	.word	index@($__internal_9_$__cuda_sm20_div_u64)
        /*03e0*/ 	.word	0x00000000


	//----- nvinfo : EIATTR_FRAME_SIZE
	.align		4
.L_165:
        /*03e4*/ 	.byte	0x04, 0x11
        /*03e6*/ 	.short	(.L_167 - .L_166)
	.align		4
.L_166:
        /*03e8*/ 	.word	index@(_ZN8pygpukit3ops2nn24transpose_021_f32_kernelEPKfPfmmm)
        /*03ec*/ 	.word	0x00000000


	//----- nvinfo : EIATTR_REGCOUNT
	.align		4
.L_167:
        /*03f0*/ 	.byte	0x04, 0x2f
        /*03f2*/ 	.short	(.L_169 - .L_168)
	.align		4
.L_168:
        /*03f4*/ 	.word	index@(_ZN8pygpukit3ops2nn24transpose_021_f16_kernelEPK6__halfPS2_mmm)
        /*03f8*/ 	.word	0x00000016


	//----- nvinfo : EIATTR_FRAME_SIZE
	.align		4
.L_169:
        /*03fc*/ 	.byte	0x04, 0x11
        /*03fe*/ 	.short	(.L_171 - .L_170)
	.align		4
.L_170:
        /*0400*/ 	.word	index@($__internal_8_$__cuda_sm20_div_u64)
        /*0404*/ 	.word	0x00000000


	//----- nvinfo : EIATTR_FRAME_SIZE
	.align		4
.L_171:
        /*0408*/ 	.byte	0x04, 0x11
        /*040a*/ 	.short	(.L_173 - .L_172)
	.align		4
.L_172:
        /*040c*/ 	.word	index@(_ZN8pygpukit3ops2nn24transpose_021_f16_kernelEPK6__halfPS2_mmm)
        /*0410*/ 	.word	0x00000000


	//----- nvinfo : EIATTR_REGCOUNT
	.align		4
.L_173:
        /*0414*/ 	.byte	0x04, 0x2f
        /*0416*/ 	.short	(.L_175 - .L_174)
	.align		4
.L_174:
        /*0418*/ 	.word	index@(_ZN8pygpukit3ops2nn25transpose_021_bf16_kernelEPK13__nv_bfloat16PS2_mmm)
        /*041c*/ 	.word	0x00000016


	//----- nvinfo : EIATTR_FRAME_SIZE
	.align		4
.L_175:
        /*0420*/ 	.byte	0x04, 0x11
        /*0422*/ 	.short	(.L_177 - .L_176)
	.align		4
.L_176:
        /*0424*/ 	.word	index@($__internal_7_$__cuda_sm20_div_u64)
        /*0428*/ 	.word	0x00000000


	//----- nvinfo : EIATTR_FRAME_SIZE
	.align		4
.L_177:
        /*042c*/ 	.byte	0x04, 0x11
        /*042e*/ 	.short	(.L_179 - .L_178)
	.align		4
.L_178:
        /*0430*/ 	.word	index@(_ZN8pygpukit3ops2nn25transpose_021_bf16_kernelEPK13__nv_bfloat16PS2_mmm)
        /*0434*/ 	.word	0x00000000


	//----- nvinfo : EIATTR_REGCOUNT
	.align		4
.L_179:
        /*0438*/ 	.byte	0x04, 0x2f
        /*043a*/ 	.short	(.L_181 - .L_180)
	.align		4
.L_180:
        /*043c*/ 	.word	index@(_ZN8pygpukit3ops2nn15copy_f32_kernelEPKfPfm)
        /*0440*/ 	.word	0x00000008


	//----- nvinfo : EIATTR_FRAME_SIZE
	.align		4
.L_181:
        /*0444*/ 	.byte	0x04, 0x11
        /*0446*/ 	.short	(.L_183 - .L_182)
	.align		4
.L_182:
        /*0448*/ 	.word	index@(_ZN8pygpukit3ops2nn15copy_f32_kernelEPKfPfm)
        /*044c*/ 	.word	0x00000000


	//----- nvinfo : EIATTR_REGCOUNT
	.align		4
.L_183:
        /*0450*/ 	.byte	0x04, 0x2f
        /*0452*/ 	.short	(.L_185 - .L_184)
	.align		4
.L_184:
        /*0454*/ 	.word	index@(_ZN8pygpukit3ops2nn15copy_f16_kernelEPK6__halfPS2_m)
        /*0458*/ 	.word	0x00000008


	//----- nvinfo : EIATTR_FRAME_SIZE
	.align		4
.L_185:
        /*045c*/ 	.byte	0x04, 0x11
        /*045e*/ 	.short	(.L_187 - .L_186)
	.align		4
.L_186:
        /*0460*/ 	.word	index@(_ZN8pygpukit3ops2nn15copy_f16_kernelEPK6__halfPS2_m)
        /*0464*/ 	.word	0x00000000


	//----- nvinfo : EIATTR_REGCOUNT
	.align		4
.L_187:
        /*0468*/ 	.byte	0x04, 0x2f
        /*046a*/ 	.short	(.L_189 - .L_188)
	.align		4
.L_188:
        /*046c*/ 	.word	index@(_ZN8pygpukit3ops2nn16copy_bf16_kernelEPK13__nv_bfloat16PS2_m)
        /*0470*/ 	.word	0x00000008


	//----- nvinfo : EIATTR_FRAME_SIZE
	.align		4
.L_189:
        /*0474*/ 	.byte	0x04, 0x11
        /*0476*/ 	.short	(.L_191 - .L_190)
	.align		4
.L_190:
        /*0478*/ 	.word	index@(_ZN8pygpukit3ops2nn16copy_bf16_kernelEPK13__nv_bfloat16PS2_m)
        /*047c*/ 	.word	0x00000000


	//----- nvinfo : EIATTR_REGCOUNT
	.align		4
.L_191:
        /*0480*/ 	.byte	0x04, 0x2f
        /*0482*/ 	.short	(.L_193 - .L_192)
	.align		4
.L_192:
        /*0484*/ 	.word	index@(_ZN8pygpukit3ops2nn15copy_i32_kernelEPKiPim)
        /*0488*/ 	.word	0x00000008


	//----- nvinfo : EIATTR_FRAME_SIZE
	.align		4
.L_193:
        /*048c*/ 	.byte	0x04, 0x11
        /*048e*/ 	.short	(.L_195 - .L_194)
	.align		4
.L_194:
        /*0490*/ 	.word	index@(_ZN8pygpukit3ops2nn15copy_i32_kernelEPKiPim)
        /*0494*/ 	.word	0x00000000


	//----- nvinfo : EIATTR_REGCOUNT
	.align		4
.L_195:
        /*0498*/ 	.byte	0x04, 0x2f
        /*049a*/ 	.short	(.L_197 - .L_196)
	.align		4
.L_196:
        /*049c*/ 	.word	index@(_ZN8pygpukit3ops2nn15rope_f32_kernelEPfS2_PKfS4_iiii)
        /*04a0*/ 	.word	0x00000014


	//----- nvinfo : EIATTR_FRAME_SIZE
	.align		4
.L_197:
        /*04a4*/ 	.byte	0x04, 0x11
        /*04a6*/ 	.short	(.L_199 - .L_198)
	.align		4
.L_198:
        /*04a8*/ 	.word	index@(_ZN8pygpukit3ops2nn15rope_f32_kernelEPfS2_PKfS4_iiii)
        /*04ac*/ 	.word	0x00000000


	//----- nvinfo : EIATTR_REGCOUNT
	.align		4
.L_199:
        /*04b0*/ 	.byte	0x04, 0x2f
        /*04b2*/ 	.short	(.L_201 - .L_200)
	.align		4
.L_200:
        /*04b4*/ 	.word	index@(_ZN8pygpukit3ops2nn15rope_f16_kernelEP6__halfS3_PKS2_S5_iiii)
        /*04b8*/ 	.word	0x00000016


	//----- nvinfo : EIATTR_FRAME_SIZE
	.align		4
.L_201:
        /*04bc*/ 	.byte	0x04, 0x11
        /*04be*/ 	.short	(.L_203 - .L_202)
	.align		4
.L_202:
        /*04c0*/ 	.word	index@(_ZN8pygpukit3ops2nn15rope_f16_kernelEP6__halfS3_PKS2_S5_iiii)
        /*04c4*/ 	.word	0x00000000


	//----- nvinfo : EIATTR_REGCOUNT
	.align		4
.L_203:
        /*04c8*/ 	.byte	0x04, 0x2f
        /*04ca*/ 	.short	(.L_205 - .L_204)
	.align		4
.L_204:
        /*04cc*/ 	.word	index@(_ZN8pygpukit3ops2nn16rope_bf16_kernelEP13__nv_bfloat16S3_PKS2_S5_iiii)
        /*04d0*/ 	.word	0x00000016


	//----- nvinfo : EIATTR_FRAME_SIZE
	.align		4
.L_205:
        /*04d4*/ 	.byte	0x04, 0x11
        /*04d6*/ 	.short	(.L_207 - .L_206)
	.align		4
.L_206:
        /*04d8*/ 	.word	index@(_ZN8pygpukit3ops2nn16rope_bf16_kernelEP13__nv_bfloat16S3_PKS2_S5_iiii)
        /*04dc*/ 	.word	0x00000000


	//----- nvinfo : EIATTR_REGCOUNT
	.align		4
.L_207:
        /*04e0*/ 	.byte	0x04, 0x2f
        /*04e2*/ 	.short	(.L_209 - .L_208)
	.align		4
.L_208:
        /*04e4*/ 	.word	index@(_ZN8pygpukit3ops2nn15silu_f32_kernelEPKfPfm)
        /*04e8*/ 	.word	0x00000010


	//----- nvinfo : EIATTR_FRAME_SIZE
	.align		4
.L_209:
        /*04ec*/ 	.byte	0x04, 0x11
        /*04ee*/ 	.short	(.L_211 - .L_210)
	.align		4
.L_210:
        /*04f0*/ 	.word	index@($__internal_6_$__cuda_sm3x_div_rn_noftz_f32_slowpath)
        /*04f4*/ 	.word	0x00000000


	//----- nvinfo : EIATTR_FRAME_SIZE
	.align		4
.L_211:
        /*04f8*/ 	.byte	0x04, 0x11
        /*04fa*/ 	.short	(.L_213 - .L_212)
	.align		4
.L_212:
        /*04fc*/ 	.word	index@(_ZN8pygpukit3ops2nn15silu_f32_kernelEPKfPfm)
        /*0500*/ 	.word	0x00000000


	//----- nvinfo : EIATTR_REGCOUNT
	.align		4
.L_213:
        /*0504*/ 	.byte	0x04, 0x2f
        /*0506*/ 	.short	(.L_215 - .L_214)
	.align		4
.L_214:
        /*0508*/ 	.word	index@(_ZN8pygpukit3ops2nn15silu_f64_kernelEPKdPdm)
        /*050c*/ 	.word	0x0000001a


	//----- nvinfo : EIATTR_FRAME_SIZE
	.align		4
.L_215:
        /*0510*/ 	.byte	0x04, 0x11
        /*0512*/ 	.short	(.L_217 - .L_216)
	.align		4
.L_216:
        /*0514*/ 	.word	index@($__internal_5_$__cuda_sm20_div_rn_f64_full)
        /*0518*/ 	.word	0x00000000


	//----- nvinfo : EIATTR_FRAME_SIZE
	.align		4
.L_217:
        /*051c*/ 	.byte	0x04, 0x11
        /*051e*/ 	.short	(.L_219 - .L_218)
	.align		4
.L_218:
        /*0520*/ 	.word	index@(_ZN8pygpukit3ops2nn15silu_f64_kernelEPKdPdm)
        /*0524*/ 	.word	0x00000000


	//----- nvinfo : EIATTR_REGCOUNT
	.align		4
.L_219:
        /*0528*/ 	.byte	0x04, 0x2f
        /*052a*/ 	.short	(.L_221 - .L_220)
	.align		4
.L_220:
        /*052c*/ 	.word	index@(_ZN8pygpukit3ops2nn15silu_f16_kernelEPK6__halfPS2_m)
        /*0530*/ 	.word	0x00000010


	//----- nvinfo : EIATTR_FRAME_SIZE
	.align		4
.L_221:
        /*0534*/ 	.byte	0x04, 0x11
        /*0536*/ 	.short	(.L_223 - .L_222)
	.align		4
.L_222:
        /*0538*/ 	.word	index@($__internal_4_$__cuda_sm3x_div_rn_noftz_f32_slowpath)
        /*053c*/ 	.word	0x00000000


	//----- nvinfo : EIATTR_FRAME_SIZE
	.align		4
.L_223:
        /*0540*/ 	.byte	0x04, 0x11
        /*0542*/ 	.short	(.L_225 - .L_224)
	.align		4
.L_224:
        /*0544*/ 	.word	index@(_ZN8pygpukit3ops2nn15silu_f16_kernelEPK6__halfPS2_m)
        /*0548*/ 	.word	0x00000000


	//----- nvinfo : EIATTR_REGCOUNT
	.align		4
.L_225:
        /*054c*/ 	.byte	0x04, 0x2f
        /*054e*/ 	.short	(.L_227 - .L_226)
	.align		4
.L_226:
        /*0550*/ 	.word	index@(_ZN8pygpukit3ops2nn16silu_bf16_kernelEPK13__nv_bfloat16PS2_m)
        /*0554*/ 	.word	0x00000010


	//----- nvinfo : EIATTR_FRAME_SIZE
	.align		4
.L_227:
        /*0558*/ 	.byte	0x04, 0x11
        /*055a*/ 	.short	(.L_229 - .L_228)
	.align		4
.L_228:
        /*055c*/ 	.word	index@($__internal_3_$__cuda_sm3x_div_rn_noftz_f32_slowpath)
        /*0560*/ 	.word	0x00000000


	//----- nvinfo : EIATTR_FRAME_SIZE
	.align		4
.L_229:
        /*0564*/ 	.byte	0x04, 0x11
        /*0566*/ 	.short	(.L_231 - .L_230)
	.align		4
.L_230:
        /*0568*/ 	.word	index@(_ZN8pygpukit3ops2nn16silu_bf16_kernelEPK13__nv_bfloat16PS2_m)
        /*056c*/ 	.word	0x00000000


	//----- nvinfo : EIATTR_REGCOUNT
	.align		4
.L_231:
        /*0570*/ 	.byte	0x04, 0x2f
        /*0572*/ 	.short	(.L_233 - .L_232)
	.align		4
.L_232:
        /*0574*/ 	.word	index@(_ZN8pygpukit3ops2nn22sdpa_causal_f32_kernelEPKfS3_S3_Pfiiiiifi)
        /*0578*/ 	.word	0x00000020


	//----- nvinfo : EIATTR_FRAME_SIZE
	.align		4
.L_233:
        /*057c*/ 	.byte	0x04, 0x11
        /*057e*/ 	.short	(.L_235 - .L_234)
	.align		4
.L_234:
        /*0580*/ 	.word	index@($__internal_2_$__cuda_sm20_rcp_rn_f32_slowpath)
        /*0584*/ 	.word	0x00000000


	//----- nvinfo : EIATTR_FRAME_SIZE
	.align		4
.L_235:
        /*0588*/ 	.byte	0x04, 0x11
        /*058a*/ 	.short	(.L_237 - .L_236)
	.align		4
.L_236:
        /*058c*/ 	.word	index@(_ZN8pygpukit3ops2nn22sdpa_causal_f32_kernelEPKfS3_S3_Pfiiiiifi)
        /*0590*/ 	.word	0x00000000


	//----- nvinfo : EIATTR_REGCOUNT
	.align		4
.L_237:
        /*0594*/ 	.byte	0x04, 0x2f
        /*0596*/ 	.short	(.L_239 - .L_238)
	.align		4
.L_238:
        /*0598*/ 	.word	index@(_ZN8pygpukit3ops2nn22sdpa_causal_f16_kernelEPK6__halfS4_S4_PS2_iiiiifi)
        /*059c*/ 	.word	0x00000020


	//----- nvinfo : EIATTR_FRAME_SIZE
	.align		4
.L_239:
        /*05a0*/ 	.byte	0x04, 0x11
        /*05a2*/ 	.short	(.L_241 - .L_240)
	.align		4
.L_240:
        /*05a4*/ 	.word	index@($__internal_1_$__cuda_sm20_rcp_rn_f32_slowpath)
        /*05a8*/ 	.word	0x00000000


	//----- nvinfo : EIATTR_FRAME_SIZE
	.align		4
.L_241:
        /*05ac*/ 	.byte	0x04, 0x11
        /*05ae*/ 	.short	(.L_243 - .L_242)
	.align		4
.L_242:
        /*05b0*/ 	.word	index@(_ZN8pygpukit3ops2nn22sdpa_causal_f16_kernelEPK6__halfS4_S4_PS2_iiiiifi)
        /*05b4*/ 	.word	0x00000000


	//----- nvinfo : EIATTR_REGCOUNT
	.align		4
.L_243:
        /*05b8*/ 	.byte	0x04, 0x2f
        /*05ba*/ 	.short	(.L_245 - .L_244)
	.align		4
.L_244:
        /*05bc*/ 	.word	index@(_ZN8pygpukit3ops2nn23sdpa_causal_bf16_kernelEPK13__nv_bfloat16S4_S4_PS2_iiiiifi)
        /*05c0*/ 	.word	0x00000020


	//----- nvinfo : EIATTR_FRAME_SIZE
	.align		4
.L_245:
        /*05c4*/ 	.byte	0x04, 0x11
        /*05c6*/ 	.short	(.L_247 - .L_246)
	.align		4
.L_246:
        /*05c8*/ 	.word	index@($__internal_0_$__cuda_sm20_rcp_rn_f32_slowpath)
        /*05cc*/ 	.word	0x00000000


	//----- nvinfo : EIATTR_FRAME_SIZE
	.align		4
.L_247:
        /*05d0*/ 	.byte	0x04, 0x11
        /*05d2*/ 	.short	(.L_249 - .L_248)
	.align		4
.L_248:
        /*05d4*/ 	.word	index@(_ZN8pygpukit3ops2nn23sdpa_causal_bf16_kernelEPK13__nv_bfloat16S4_S4_PS2_iiiiifi)
        /*05d8*/ 	.word	0x00000000


	//----- nvinfo : EIATTR_REGCOUNT
	.align		4
.L_249:
        /*05dc*/ 	.byte	0x04, 0x2f
        /*05de*/ 	.short	(.L_251 - .L_250)
	.align		4
.L_250:
        /*05e0*/ 	.word	index@(_ZN8pygpukit3ops2nn26kv_cache_update_f16_kernelEPK6__halfPS2_iii)
        /*05e4*/ 	.word	0x0000000a


	//----- nvinfo : EIATTR_FRAME_SIZE
	.align		4
.L_251:
        /*05e8*/ 	.byte	0x04, 0x11
        /*05ea*/ 	.short	(.L_253 - .L_252)
	.align		4
.L_252:
        /*05ec*/ 	.word	index@(_ZN8pygpukit3ops2nn26kv_cache_update_f16_kernelEPK6__halfPS2_iii)
        /*05f0*/ 	.word	0x00000000


	//----- nvinfo : EIATTR_REGCOUNT
	.align		4
.L_253:
        /*05f4*/ 	.byte	0x04, 0x2f
        /*05f6*/ 	.short	(.L_255 - .L_254)
	.align		4
.L_254:
        /*05f8*/ 	.word	index@(_ZN8pygpukit3ops2nn27kv_cache_update_bf16_kernelEPK13__nv_bfloat16PS2_iii)
        /*05fc*/ 	.word	0x0000000a


	//----- nvinfo : EIATTR_FRAME_SIZE
	.align		4
.L_255:
        /*0600*/ 	.byte	0x04, 0x11
        /*0602*/ 	.short	(.L_257 - .L_256)
	.align		4
.L_256:
        /*0604*/ 	.word	index@(_ZN8pygpukit3ops2nn27kv_cache_update_bf16_kernelEPK13__nv_bfloat16PS2_iii)
        /*0608*/ 	.word	0x00000000


	//----- nvinfo : EIATTR_REGCOUNT
	.align		4
.L_257:
        /*060c*/ 	.byte	0x04, 0x2f
        /*060e*/ 	.short	(.L_259 - .L_258)
	.align		4
.L_258:
        /*0610*/ 	.word	index@(_ZN8pygpukit3ops2nn26kv_cache_update_f32_kernelEPKfPfiii)
        /*0614*/ 	.word	0x0000000a


	//----- nvinfo : EIATTR_FRAME_SIZE
	.align		4
.L_259:
        /*0618*/ 	.byte	0x04, 0x11
        /*061a*/ 	.short	(.L_261 - .L_260)
	.align		4
.L_260:
        /*061c*/ 	.word	index@(_ZN8pygpukit3ops2nn26kv_cache_update_f32_kernelEPKfPfiii)
        /*0620*/ 	.word	0x00000000


	//----- nvinfo : EIATTR_REGCOUNT
	.align		4
.L_261:
        /*0624*/ 	.byte	0x04, 0x2f
        /*0626*/ 	.short	(.L_263 - .L_262)
	.align		4
.L_262:
        /*0628*/ 	.word	index@(_ZN8pygpukit3ops2nn27kv_cache_prefill_f16_kernelEPK6__halfPS2_iiii)
        /*062c*/ 	.word	0x0000000e


	//----- nvinfo : EIATTR_FRAME_SIZE
	.align		4
.L_263:
        /*0630*/ 	.byte	0x04, 0x11
        /*0632*/ 	.short	(.L_265 - .L_264)
	.align		4
.L_264:
        /*0634*/ 	.word	index@(_ZN8pygpukit3ops2nn27kv_cache_prefill_f16_kernelEPK6__halfPS2_iiii)
        /*0638*/ 	.word	0x00000000


	//----- nvinfo : EIATTR_REGCOUNT
	.align		4
.L_265:
        /*063c*/ 	.byte	0x04, 0x2f
        /*063e*/ 	.short	(.L_267 - .L_266)
	.align		4
.L_266:
        /*0640*/ 	.word	index@(_ZN8pygpukit3ops2nn28kv_cache_prefill_bf16_kernelEPK13__nv_bfloat16PS2_iiii)
        /*0644*/ 	.word	0x0000000e


	//----- nvinfo : EIATTR_FRAME_SIZE
	.align		4
.L_267:
        /*0648*/ 	.byte	0x04, 0x11
        /*064a*/ 	.short	(.L_269 - .L_268)
	.align		4
.L_268:
        /*064c*/ 	.word	index@(_ZN8pygpukit3ops2nn28kv_cache_prefill_bf16_kernelEPK13__nv_bfloat16PS2_iiii)
        /*0650*/ 	.word	0x00000000


	//----- nvinfo : EIATTR_REGCOUNT
	.align		4
.L_269:
        /*0654*/ 	.byte	0x04, 0x2f
        /*0656*/ 	.short	(.L_271 - .L_270)
	.align		4
.L_270:
        /*0658*/ 	.word	index@(_ZN8pygpukit3ops2nn27kv_cache_prefill_f32_kernelEPKfPfiiii)
        /*065c*/ 	.word	0x0000000e


	//----- nvinfo : EIATTR_FRAME_SIZE
	.align		4
.L_271:
        /*0660*/ 	.byte	0x04, 0x11
        /*0662*/ 	.short	(.L_273 - .L_272)
	.align		4
.L_272:
        /*0664*/ 	.word	index@(_ZN8pygpukit3ops2nn27kv_cache_prefill_f32_kernelEPKfPfiiii)
        /*0668*/ 	.word	0x00000000


	//----- nvinfo : EIATTR_REGCOUNT
	.align		4
.L_273:
        /*066c*/ 	.byte	0x04, 0x2f
        /*066e*/ 	.short	(.L_275 - .L_274)
	.align		4
.L_274:
        /*0670*/ 	.word	index@(_ZN8pygpukit3ops2nn30kv_cache_update_gqa_f16_kernelEPK6__halfPS2_iiiii)
        /*0674*/ 	.word	0x00000010


	//----- nvinfo : EIATTR_FRAME_SIZE
	.align		4
.L_275:
        /*0678*/ 	.byte	0x04, 0x11
        /*067a*/ 	.short	(.L_277 - .L_276)
	.align		4
.L_276:
        /*067c*/ 	.word	index@(_ZN8pygpukit3ops2nn30kv_cache_update_gqa_f16_kernelEPK6__halfPS2_iiiii)
        /*0680*/ 	.word	0x00000000


	//----- nvinfo : EIATTR_REGCOUNT
	.align		4
.L_277:
        /*0684*/ 	.byte	0x04, 0x2f
        /*0686*/ 	.short	(.L_279 - .L_278)
	.align		4
.L_278:
        /*0688*/ 	.word	index@(_ZN8pygpukit3ops2nn31kv_cache_update_gqa_bf16_kernelEPK13__nv_bfloat16PS2_iiiii)
        /*068c*/ 	.word	0x00000010


	//----- nvinfo : EIATTR_FRAME_SIZE
	.align		4
.L_279:
        /*0690*/ 	.byte	0x04, 0x11
        /*0692*/ 	.short	(.L_281 - .L_280)
	.align		4
.L_280:
        /*0694*/ 	.word	index@(_ZN8pygpukit3ops2nn31kv_cache_update_gqa_bf16_kernelEPK13__nv_bfloat16PS2_iiiii)
        /*0698*/ 	.word	0x00000000


	//----- nvinfo : EIATTR_REGCOUNT
	.align		4
.L_281:
        /*069c*/ 	.byte	0x04, 0x2f
        /*069e*/ 	.short	(.L_283 - .L_282)
	.align		4
.L_282:
        /*06a0*/ 	.word	index@(_ZN8pygpukit3ops2nn30kv_cache_update_gqa_f32_kernelEPKfPfiiiii)
        /*06a4*/ 	.word	0x00000010


	//----- nvinfo : EIATTR_FRAME_SIZE
	.align		4
.L_283:
        /*06a8*/ 	.byte	0x04, 0x11
        /*06aa*/ 	.short	(.L_285 - .L_284)
	.align		4
.L_284:
        /*06ac*/ 	.word	index@(_ZN8pygpukit3ops2nn30kv_cache_update_gqa_f32_kernelEPKfPfiiiii)
        /*06b0*/ 	.word	0x00000000


	//----- nvinfo : EIATTR_REGCOUNT
	.align		4
.L_285:
        /*06b4*/ 	.byte	0x04, 0x2f
        /*06b6*/ 	.short	(.L_287 - .L_286)
	.align		4
.L_286:
        /*06b8*/ 	.word	index@(_ZN8pygpukit3ops2nn34kv_cache_update_gqa_f16_kernel_ptrEPK6__halfPS2_iiiiPKi)
        /*06bc*/ 	.word	0x00000010


	//----- nvinfo : EIATTR_FRAME_SIZE
	.align		4
.L_287:
        /*06c0*/ 	.byte	0x04, 0x11
        /*06c2*/ 	.short	(.L_289 - .L_288)
	.align		4
.L_288:
        /*06c4*/ 	.word	index@(_ZN8pygpukit3ops2nn34kv_cache_update_gqa_f16_kernel_ptrEPK6__halfPS2_iiiiPKi)
        /*06c8*/ 	.word	0x00000000


	//----- nvinfo : EIATTR_REGCOUNT
	.align		4
.L_289:
        /*06cc*/ 	.byte	0x04, 0x2f
        /*06ce*/ 	.short	(.L_291 - .L_290)
	.align		4
.L_290:
        /*06d0*/ 	.word	index@(_ZN8pygpukit3ops2nn35kv_cache_update_gqa_bf16_kernel_ptrEPK13__nv_bfloat16PS2_iiiiPKi)
        /*06d4*/ 	.word	0x00000010


	//----- nvinfo : EIATTR_FRAME_SIZE
	.align		4
.L_291:
        /*06d8*/ 	.byte	0x04, 0x11
        /*06da*/ 	.short	(.L_293 - .L_292)
	.align		4
.L_292:
        /*06dc*/ 	.word	index@(_ZN8pygpukit3ops2nn35kv_cache_update_gqa_bf16_kernel_ptrEPK13__nv_bfloat16PS2_iiiiPKi)
        /*06e0*/ 	.word	0x00000000


	//----- nvinfo : EIATTR_REGCOUNT
	.align		4
.L_293:
        /*06e4*/ 	.byte	0x04, 0x2f
        /*06e6*/ 	.short	(.L_295 - .L_294)
	.align		4
.L_294:
        /*06e8*/ 	.word	index@(_ZN8pygpukit3ops2nn34kv_cache_update_gqa_f32_kernel_ptrEPKfPfiiiiPKi)
        /*06ec*/ 	.word	0x00000010


	//----- nvinfo : EIATTR_FRAME_SIZE
	.align		4
.L_295:
        /*06f0*/ 	.byte	0x04, 0x11
        /*06f2*/ 	.short	(.L_297 - .L_296)
	.align		4
.L_296:
        /*06f4*/ 	.word	index@(_ZN8pygpukit3ops2nn34kv_cache_update_gqa_f32_kernel_ptrEPKfPfiiiiPKi)
        /*06f8*/ 	.word	0x00000000


	//----- nvinfo : EIATTR_REGCOUNT
	.align		4
.L_297:
        /*06fc*/ 	.byte	0x04, 0x2f
        /*06fe*/ 	.short	(.L_299 - .L_298)
	.align		4
.L_298:
        /*0700*/ 	.word	index@(_ZN8pygpukit3ops2nn31kv_cache_prefill_gqa_f16_kernelEPK6__halfPS2_iiiiii)
        /*0704*/ 	.word	0x00000015


	//----- nvinfo : EIATTR_FRAME_SIZE
	.align		4
.L_299:
        /*0708*/ 	.byte	0x04, 0x11
        /*070a*/ 	.short	(.L_301 - .L_300)
	.align		4
.L_300:
        /*070c*/ 	.word	index@(_ZN8pygpukit3ops2nn31kv_cache_prefill_gqa_f16_kernelEPK6__halfPS2_iiiiii)
        /*0710*/ 	.word	0x00000000


	//----- nvinfo : EIATTR_REGCOUNT
	.align		4
.L_301:
        /*0714*/ 	.byte	0x04, 0x2f
        /*0716*/ 	.short	(.L_303 - .L_302)
	.align		4
.L_302:
        /*0718*/ 	.word	index@(_ZN8pygpukit3ops2nn32kv_cache_prefill_gqa_bf16_kernelEPK13__nv_bfloat16PS2_iiiiii)
        /*071c*/ 	.word	0x00000015


	//----- nvinfo : EIATTR_FRAME_SIZE
	.align		4
.L_303:
        /*0720*/ 	.byte	0x04, 0x11
        /*0722*/ 	.short	(.L_305 - .L_304)
	.align		4
.L_304:
        /*0724*/ 	.word	index@(_ZN8pygpukit3ops2nn32kv_cache_prefill_gqa_bf16_kernelEPK13__nv_bfloat16PS2_iiiiii)
        /*0728*/ 	.word	0x00000000


	//----- nvinfo : EIATTR_REGCOUNT
	.align		4
.L_305:
        /*072c*/ 	.byte	0x04, 0x2f
        /*072e*/ 	.short	(.L_307 - .L_306)
	.align		4
.L_306:
        /*0730*/ 	.word	index@(_ZN8pygpukit3ops2nn31kv_cache_prefill_gqa_f32_kernelEPKfPfiiiiii)
        /*0734*/ 	.word	0x00000015


	//----- nvinfo : EIATTR_FRAME_SIZE
	.align		4
.L_307:
        /*0738*/ 	.byte	0x04, 0x11
        /*073a*/ 	.short	(.L_309 - .L_308)
	.align		4
.L_308:
        /*073c*/ 	.word	index@(_ZN8pygpukit3ops2nn31kv_cache_prefill_gqa_f32_kernelEPKfPfiiiiii)
        /*0740*/ 	.word	0x00000000


	//----- nvinfo : EIATTR_REGCOUNT
	.align		4
.L_309:
        /*0744*/ 	.byte	0x04, 0x2f
        /*0746*/ 	.short	(.L_311 - .L_310)
	.align		4
.L_310:
        /*0748*/ 	.word	index@(_ZN8pygpukit3ops2nn27embedding_lookup_f16_kernelEPK6__halfPS2_ii)
        /*074c*/ 	.word	0x0000000a


	//----- nvinfo : EIATTR_FRAME_SIZE
	.align		4
.L_311:
        /*0750*/ 	.byte	0x04, 0x11
        /*0752*/ 	.short	(.L_313 - .L_312)
	.align		4
.L_312:
        /*0754*/ 	.word	index@(_ZN8pygpukit3ops2nn27embedding_lookup_f16_kernelEPK6__halfPS2_ii)
        /*0758*/ 	.word	0x00000000


	//----- nvinfo : EIATTR_REGCOUNT
	.align		4
.L_313:
        /*075c*/ 	.byte	0x04, 0x2f
        /*075e*/ 	.short	(.L_315 - .L_314)
	.align		4
.L_314:
        /*0760*/ 	.word	index@(_ZN8pygpukit3ops2nn28embedding_lookup_bf16_kernelEPK13__nv_bfloat16PS2_ii)
        /*0764*/ 	.word	0x0000000a


	//----- nvinfo : EIATTR_FRAME_SIZE
	.align		4
.L_315:
        /*0768*/ 	.byte	0x04, 0x11
        /*076a*/ 	.short	(.L_317 - .L_316)
	.align		4
.L_316:
        /*076c*/ 	.word	index@(_ZN8pygpukit3ops2nn28embedding_lookup_bf16_kernelEPK13__nv_bfloat16PS2_ii)
        /*0770*/ 	.word	0x00000000


	//----- nvinfo : EIATTR_REGCOUNT
	.align		4
.L_317:
        /*0774*/ 	.byte	0x04, 0x2f
        /*0776*/ 	.short	(.L_319 - .L_318)
	.align		4
.L_318:
        /*0778*/ 	.word	index@(_ZN8pygpukit3ops2nn27embedding_lookup_f32_kernelEPKfPfii)
        /*077c*/ 	.word	0x0000000a


	//----- nvinfo : EIATTR_FRAME_SIZE
	.align		4
.L_319:
        /*0780*/ 	.byte	0x04, 0x11
        /*0782*/ 	.short	(.L_321 - .L_320)
	.align		4
.L_320:
        /*0784*/ 	.word	index@(_ZN8pygpukit3ops2nn27embedding_lookup_f32_kernelEPKfPfii)
        /*0788*/ 	.word	0x00000000


	//----- nvinfo : EIATTR_REGCOUNT
	.align		4
.L_321:
        /*078c*/ 	.byte	0x04, 0x2f
        /*078e*/ 	.short	(.L_323 - .L_322)
	.align		4
.L_322:
        /*0790*/ 	.word	index@(_ZN8pygpukit3ops2nn31embedding_lookup_f16_kernel_ptrEPK6__halfPS2_iPKi)
        /*0794*/ 	.word	0x0000000c


	//----- nvinfo : EIATTR_FRAME_SIZE
	.align		4
.L_323:
        /*0798*/ 	.byte	0x04, 0x11
        /*079a*/ 	.short	(.L_325 - .L_324)
	.align		4
.L_324:
        /*079c*/ 	.word	index@(_ZN8pygpukit3ops2nn31embedding_lookup_f16_kernel_ptrEPK6__halfPS2_iPKi)
        /*07a0*/ 	.word	0x00000000


	//----- nvinfo : EIATTR_REGCOUNT
	.align		4
.L_325:
        /*07a4*/ 	.byte	0x04, 0x2f
        /*07a6*/ 	.short	(.L_327 - .L_326)
	.align		4
.L_326:
        /*07a8*/ 	.word	index@(_ZN8pygpukit3ops2nn32embedding_lookup_bf16_kernel_ptrEPK13__nv_bfloat16PS2_iPKi)
        /*07ac*/ 	.word	0x0000000c


	//----- nvinfo : EIATTR_FRAME_SIZE
	.align		4
.L_327:
        /*07b0*/ 	.byte	0x04, 0x11
        /*07b2*/ 	.short	(.L_329 - .L_328)
	.align		4
.L_328:
        /*07b4*/ 	.word	index@(_ZN8pygpukit3ops2nn32embedding_lookup_bf16_kernel_ptrEPK13__nv_bfloat16PS2_iPKi)
        /*07b8*/ 	.word	0x00000000


	//----- nvinfo : EIATTR_REGCOUNT
	.align		4
.L_329:
        /*07bc*/ 	.byte	0x04, 0x2f
        /*07be*/ 	.short	(.L_331 - .L_330)
	.align		4
.L_330:
        /*07c0*/ 	.word	index@(_ZN8pygpukit3ops2nn31embedding_lookup_f32_kernel_ptrEPKfPfiPKi)
        /*07c4*/ 	.word	0x0000000c


	//----- nvinfo : EIATTR_FRAME_SIZE
	.align		4
.L_331:
        /*07c8*/ 	.byte	0x04, 0x11
        /*07ca*/ 	.short	(.L_333 - .L_332)
	.align		4
.L_332:
        /*07cc*/ 	.word	index@(_ZN8pygpukit3ops2nn31embedding_lookup_f32_kernel_ptrEPKfPfiPKi)
        /*07d0*/ 	.word	0x00000000


	//----- nvinfo : EIATTR_REGCOUNT
	.align		4
.L_333:
        /*07d4*/ 	.byte	0x04, 0x2f
        /*07d6*/ 	.short	(.L_335 - .L_334)
	.align		4
.L_334:
        /*07d8*/ 	.word	index@(_ZN8pygpukit3ops2nn22add_inplace_f16_kernelEP6__halfPKS2_m)
        /*07dc*/ 	.word	0x00000008


	//----- nvinfo : EIATTR_FRAME_SIZE
	.align		4
.L_335:
        /*07e0*/ 	.byte	0x04, 0x11
        /*07e2*/ 	.short	(.L_337 - .L_336)
	.align		4
.L_336:
        /*07e4*/ 	.word	index@(_ZN8pygpukit3ops2nn22add_inplace_f16_kernelEP6__halfPKS2_m)
        /*07e8*/ 	.word	0x00000000


	//----- nvinfo : EIATTR_REGCOUNT
	.align		4
.L_337:
        /*07ec*/ 	.byte	0x04, 0x2f
        /*07ee*/ 	.short	(.L_339 - .L_338)
	.align		4
.L_338:
        /*07f0*/ 	.word	index@(_ZN8pygpukit3ops2nn23add_inplace_bf16_kernelEP13__nv_bfloat16PKS2_m)
        /*07f4*/ 	.word	0x00000008


	//----- nvinfo : EIATTR_FRAME_SIZE
	.align		4
.L_339:
        /*07f8*/ 	.byte	0x04, 0x11
        /*07fa*/ 	.short	(.L_341 - .L_340)
	.align		4
.L_340:
        /*07fc*/ 	.word	index@(_ZN8pygpukit3ops2nn23add_inplace_bf16_kernelEP13__nv_bfloat16PKS2_m)
        /*0800*/ 	.word	0x00000000


	//----- nvinfo : EIATTR_REGCOUNT
	.align		4
.L_341:
        /*0804*/ 	.byte	0x04, 0x2f
        /*0806*/ 	.short	(.L_343 - .L_342)
	.align		4
.L_342:
        /*0808*/ 	.word	index@(_ZN8pygpukit3ops2nn22add_inplace_f32_kernelEPfPKfm)
        /*080c*/ 	.word	0x0000000a


	//----- nvinfo : EIATTR_FRAME_SIZE
	.align		4
.L_343:
        /*0810*/ 	.byte	0x04, 0x11
        /*0812*/ 	.short	(.L_345 - .L_344)
	.align		4
.L_344:
        /*0814*/ 	.word	index@(_ZN8pygpukit3ops2nn22add_inplace_f32_kernelEPfPKfm)
        /*0818*/ 	.word	0x00000000


	//----- nvinfo : EIATTR_REGCOUNT
	.align		4
.L_345:
        /*081c*/ 	.byte	0x04, 0x2f
        /*081e*/ 	.short	(.L_347 - .L_346)
	.align		4
.L_346:
        /*0820*/ 	.word	index@(_ZN8pygpukit3ops2nn22add_inplace_f64_kernelEPdPKdm)
        /*0824*/ 	.word	0x0000000a


	//----- nvinfo : EIATTR_FRAME_SIZE
	.align		4
.L_347:
        /*0828*/ 	.byte	0x04, 0x11
        /*082a*/ 	.short	(.L_349 - .L_348)
	.align		4
.L_348:
        /*082c*/ 	.word	index@(_ZN8pygpukit3ops2nn22add_inplace_f64_kernelEPdPKdm)
        /*0830*/ 	.word	0x00000000


	//----- nvinfo : EIATTR_REGCOUNT
	.align		4
.L_349:
        /*0834*/ 	.byte	0x04, 0x2f
        /*0836*/ 	.short	(.L_351 - .L_350)
	.align		4
.L_350:
        /*0838*/ 	.word	index@(_ZN8pygpukit3ops2nn22mul_inplace_f16_kernelEP6__halfPKS2_m)
        /*083c*/ 	.word	0x00000008


	//----- nvinfo : EIATTR_FRAME_SIZE
	.align		4
.L_351:
        /*0840*/ 	.byte	0x04, 0x11
        /*0842*/ 	.short	(.L_353 - .L_352)
	.align		4
.L_352:
        /*0844*/ 	.word	index@(_ZN8pygpukit3ops2nn22mul_inplace_f16_kernelEP6__halfPKS2_m)
        /*0848*/ 	.word	0x00000000


	//----- nvinfo : EIATTR_REGCOUNT
	.align		4
.L_353:
        /*084c*/ 	.byte	0x04, 0x2f
        /*084e*/ 	.short	(.L_355 - .L_354)
	.align		4
.L_354:
        /*0850*/ 	.word	index@(_ZN8pygpukit3ops2nn23mul_inplace_bf16_kernelEP13__nv_bfloat16PKS2_m)
        /*0854*/ 	.word	0x00000008


	//----- nvinfo : EIATTR_FRAME_SIZE
	.align		4
.L_355:
        /*0858*/ 	.byte	0x04, 0x11
        /*085a*/ 	.short	(.L_357 - .L_356)
	.align		4
.L_356:
        /*085c*/ 	.word	index@(_ZN8pygpukit3ops2nn23mul_inplace_bf16_kernelEP13__nv_bfloat16PKS2_m)
        /*0860*/ 	.word	0x00000000


	//----- nvinfo : EIATTR_REGCOUNT
	.align		4
.L_357:
        /*0864*/ 	.byte	0x04, 0x2f
        /*0866*/ 	.short	(.L_359 - .L_358)
	.align		4
.L_358:
        /*0868*/ 	.word	index@(_ZN8pygpukit3ops2nn22mul_inplace_f32_kernelEPfPKfm)
        /*086c*/ 	.word	0x0000000a


	//----- nvinfo : EIATTR_FRAME_SIZE
	.align		4
.L_359:
        /*0870*/ 	.byte	0x04, 0x11
        /*0872*/ 	.short	(.L_361 - .L_360)
	.align		4
.L_360:
        /*0874*/ 	.word	index@(_ZN8pygpukit3ops2nn22mul_inplace_f32_kernelEPfPKfm)
        /*0878*/ 	.word	0x00000000


	//----- nvinfo : EIATTR_REGCOUNT
	.align		4
.L_361:
        /*087c*/ 	.byte	0x04, 0x2f
        /*087e*/ 	.short	(.L_363 - .L_362)
	.align		4
.L_362:
        /*0880*/ 	.word	index@(_ZN8pygpukit3ops2nn22mul_inplace_f64_kernelEPdPKdm)
        /*0884*/ 	.word	0x0000000a


	//----- nvinfo : EIATTR_FRAME_SIZE
	.align		4
.L_363:
        /*0888*/ 	.byte	0x04, 0x11
        /*088a*/ 	.short	(.L_365 - .L_364)
	.align		4
.L_364:
        /*088c*/ 	.word	index@(_ZN8pygpukit3ops2nn22mul_inplace_f64_kernelEPdPKdm)
        /*0890*/ 	.word	0x00000000


	//----- nvinfo : EIATTR_MIN_STACK_SIZE
	.align		4
.L_365:
        /*0894*/ 	.byte	0x04, 0x12
        /*0896*/ 	.short	(.L_367 - .L_366)
	.align		4
.L_366:
        /*0898*/ 	.word	index@(_ZN8pygpukit3ops2nn22mul_inplace_f64_kernelEPdPKdm)
        /*089c*/ 	.word	0x00000000


	//----- nvinfo : EIATTR_MIN_STACK_SIZE
	.align		4
.L_367:
        /*08a0*/ 	.byte	0x04, 0x12
        /*08a2*/ 	.short	(.L_369 - .L_368)
	.align		4
.L_368:
        /*08a4*/ 	.word	index@(_ZN8pygpukit3ops2nn22mul_inplace_f32_kernelEPfPKfm)
        /*08a8*/ 	.word	0x00000000


	//----- nvinfo : EIATTR_MIN_STACK_SIZE
	.align		4
.L_369:
        /*08ac*/ 	.byte	0x04, 0x12
        /*08ae*/ 	.short	(.L_371 - .L_370)
	.align		4
.L_370:
        /*08b0*/ 	.word	index@(_ZN8pygpukit3ops2nn23mul_inplace_bf16_kernelEP13__nv_bfloat16PKS2_m)
        /*08b4*/ 	.word	0x00000000


	//----- nvinfo : EIATTR_MIN_STACK_SIZE
	.align		4
.L_371:
        /*08b8*/ 	.byte	0x04, 0x12
        /*08ba*/ 	.short	(.L_373 - .L_372)
	.align		4
.L_372:
        /*08bc*/ 	.word	index@(_ZN8pygpukit3ops2nn22mul_inplace_f16_kernelEP6__halfPKS2_m)
        /*08c0*/ 	.word	0x00000000


	//----- nvinfo : EIATTR_MIN_STACK_SIZE
	.align		4
.L_373:
        /*08c4*/ 	.byte	0x04, 0x12
        /*08c6*/ 	.short	(.L_375 - .L_374)
	.align		4
.L_374:
        /*08c8*/ 	.word	index@(_ZN8pygpukit3ops2nn22add_inplace_f64_kernelEPdPKdm)
        /*08cc*/ 	.word	0x00000000


	//----- nvinfo : EIATTR_MIN_STACK_SIZE
	.align		4
.L_375:
        /*08d0*/ 	.byte	0x04, 0x12
        /*08d2*/ 	.short	(.L_377 - .L_376)
	.align		4
.L_376:
        /*08d4*/ 	.word	index@(_ZN8pygpukit3ops2nn22add_inplace_f32_kernelEPfPKfm)
        /*08d8*/ 	.word	0x00000000


	//----- nvinfo : EIATTR_MIN_STACK_SIZE
	.align		4
.L_377:
        /*08dc*/ 	.byte	0x04, 0x12
        /*08de*/ 	.short	(.L_379 - .L_378)
	.align		4
.L_378:
        /*08e0*/ 	.word	index@(_ZN8pygpukit3ops2nn23add_inplace_bf16_kernelEP13__nv_bfloat16PKS2_m)
        /*08e4*/ 	.word	0x00000000


	//----- nvinfo : EIATTR_MIN_STACK_SIZE
	.align		4
.L_379:
        /*08e8*/ 	.byte	0x04, 0x12
        /*08ea*/ 	.short	(.L_381 - .L_380)
	.align		4
.L_380:
        /*08ec*/ 	.word	index@(_ZN8pygpukit3ops2nn22add_inplace_f16_kernelEP6__halfPKS2_m)
        /*08f0*/ 	.word	0x00000000


	//----- nvinfo : EIATTR_MIN_STACK_SIZE
	.align		4
.L_381:
        /*08f4*/ 	.byte	0x04, 0x12
        /*08f6*/ 	.short	(.L_383 - .L_382)
	.align		4
.L_382:
        /*08f8*/ 	.word	index@(_ZN8pygpukit3ops2nn31embedding_lookup_f32_kernel_ptrEPKfPfiPKi)
        /*08fc*/ 	.word	0x00000000


	//----- nvinfo : EIATTR_MIN_STACK_SIZE
	.align		4
.L_383:
        /*0900*/ 	.byte	0x04, 0x12
        /*0902*/ 	.short	(.L_385 - .L_384)
	.align		4
.L_384:
        /*0904*/ 	.word	index@(_ZN8pygpukit3ops2nn32embedding_lookup_bf16_kernel_ptrEPK13__nv_bfloat16PS2_iPKi)
        /*0908*/ 	.word	0x00000000


	//----- nvinfo : EIATTR_MIN_STACK_SIZE
	.align		4
.L_385:
        /*090c*/ 	.byte	0x04, 0x12
        /*090e*/ 	.short	(.L_387 - .L_386)
	.align		4
.L_386:
        /*0910*/ 	.word	index@(_ZN8pygpukit3ops2nn31embedding_lookup_f16_kernel_ptrEPK6__halfPS2_iPKi)
        /*0914*/ 	.word	0x00000000


	//----- nvinfo : EIATTR_MIN_STACK_SIZE
	.align		4
.L_387:
        /*0918*/ 	.byte	0x04, 0x12
        /*091a*/ 	.short	(.L_389 - .L_388)
	.align		4
.L_388:
        /*091c*/ 	.word	index@(_ZN8pygpukit3ops2nn27embedding_lookup_f32_kernelEPKfPfii)
        /*0920*/ 	.word	0x00000000


	//----- nvinfo : EIATTR_MIN_STACK_SIZE
	.align		4
.L_389:
        /*0924*/ 	.byte	0x04, 0x12
        /*0926*/ 	.short	(.L_391 - .L_390)
	.align		4
.L_390:
        /*0928*/ 	.word	index@(_ZN8pygpukit3ops2nn28embedding_lookup_bf16_kernelEPK13__nv_bfloat16PS2_ii)
        /*092c*/ 	.word	0x00000000


	//----- nvinfo : EIATTR_MIN_STACK_SIZE
	.align		4
.L_391:
        /*0930*/ 	.byte	0x04, 0x12
        /*0932*/ 	.short	(.L_393 - .L_392)
	.align		4
.L_392:
        /*0934*/ 	.word	index@(_ZN8pygpukit3ops2nn27embedding_lookup_f16_kernelEPK6__halfPS2_ii)
        /*0938*/ 	.word	0x00000000


	//----- nvinfo : EIATTR_MIN_STACK_SIZE
	.align		4
.L_393:
        /*093c*/ 	.byte	0x04, 0x12
        /*093e*/ 	.short	(.L_395 - .L_394)
	.align		4
.L_394:
        /*0940*/ 	.word	index@(_ZN8pygpukit3ops2nn31kv_cache_prefill_gqa_f32_kernelEPKfPfiiiiii)
        /*0944*/ 	.word	0x00000000


	//----- nvinfo : EIATTR_MIN_STACK_SIZE
	.align		4
.L_395:
        /*0948*/ 	.byte	0x04, 0x12
        /*094a*/ 	.short	(.L_397 - .L_396)
	.align		4
.L_396:
        /*094c*/ 	.word	index@(_ZN8pygpukit3ops2nn32kv_cache_prefill_gqa_bf16_kernelEPK13__nv_bfloat16PS2_iiiiii)
        /*0950*/ 	.word	0x00000000


	//----- nvinfo : EIATTR_MIN_STACK_SIZE
	.align		4
.L_397:
        /*0954*/ 	.byte	0x04, 0x12
        /*0956*/ 	.short	(.L_399 - .L_398)
	.align		4
.L_398:
        /*0958*/ 	.word	index@(_ZN8pygpukit3ops2nn31kv_cache_prefill_gqa_f16_kernelEPK6__halfPS2_iiiiii)
        /*095c*/ 	.word	0x00000000


	//----- nvinfo : EIATTR_MIN_STACK_SIZE
	.align		4
.L_399:
        /*0960*/ 	.byte	0x04, 0x12
        /*0962*/ 	.short	(.L_401 - .L_400)
	.align		4
.L_400:
        /*0964*/ 	.word	index@(_ZN8pygpukit3ops2nn34kv_cache_update_gqa_f32_kernel_ptrEPKfPfiiiiPKi)
        /*0968*/ 	.word	0x00000000


	//----- nvinfo : EIATTR_MIN_STACK_SIZE
	.align		4
.L_401:
        /*096c*/ 	.byte	0x04, 0x12
        /*096e*/ 	.short	(.L_403 - .L_402)
	.align		4
.L_402:
        /*0970*/ 	.word	index@(_ZN8pygpukit3ops2nn35kv_cache_update_gqa_bf16_kernel_ptrEPK13__nv_bfloat16PS2_iiiiPKi)
        /*0974*/ 	.word	0x00000000


	//----- nvinfo : EIATTR_MIN_STACK_SIZE
	.align		4
.L_403:
        /*0978*/ 	.byte	0x04, 0x12
        /*097a*/ 	.short	(.L_405 - .L_404)
	.align		4
.L_404:
        /*097c*/ 	.word	index@(_ZN8pygpukit3ops2nn34kv_cache_update_gqa_f16_kernel_ptrEPK6__halfPS2_iiiiPKi)
        /*0980*/ 	.word	0x00000000


	//----- nvinfo : EIATTR_MIN_STACK_SIZE
	.align		4
.L_405:
        /*0984*/ 	.byte	0x04, 0x12
        /*0986*/ 	.short	(.L_407 - .L_406)
	.align		4
.L_406:
        /*0988*/ 	.word	index@(_ZN8pygpukit3ops2nn30kv_cache_update_gqa_f32_kernelEPKfPfiiiii)
        /*098c*/ 	.word	0x00000000


	//----- nvinfo : EIATTR_MIN_STACK_SIZE
	.align		4
.L_407:
        /*0990*/ 	.byte	0x04, 0x12
        /*0992*/ 	.short	(.L_409 - .L_408)
	.align		4
.L_408:
        /*0994*/ 	.word	index@(_ZN8pygpukit3ops2nn31kv_cache_update_gqa_bf16_kernelEPK13__nv_bfloat16PS2_iiiii)
        /*0998*/ 	.word	0x00000000


	//----- nvinfo : EIATTR_MIN_STACK_SIZE
	.align		4
.L_409:
        /*099c*/ 	.byte	0x04, 0x12
        /*099e*/ 	.short	(.L_411 - .L_410)
	.align		4
.L_410:
        /*09a0*/ 	.word	index@(_ZN8pygpukit3ops2nn30kv_cache_update_gqa_f16_kernelEPK6__halfPS2_iiiii)
        /*09a4*/ 	.word	0x00000000


	//----- nvinfo : EIATTR_MIN_STACK_SIZE
	.align		4
.L_411:
        /*09a8*/ 	.byte	0x04, 0x12
        /*09aa*/ 	.short	(.L_413 - .L_412)
	.align		4
.L_412:
        /*09ac*/ 	.word	index@(_ZN8pygpukit3ops2nn27kv_cache_prefill_f32_kernelEPKfPfiiii)
        /*09b0*/ 	.word	0x00000000


	//----- nvinfo : EIATTR_MIN_STACK_SIZE
	.align		4
.L_413:
        /*09b4*/ 	.byte	0x04, 0x12
        /*09b6*/ 	.short	(.L_415 - .L_414)
	.align		4
.L_414:
        /*09b8*/ 	.word	index@(_ZN8pygpukit3ops2nn28kv_cache_prefill_bf16_kernelEPK13__nv_bfloat16PS2_iiii)
        /*09bc*/ 	.word	0x00000000


	//----- nvinfo : EIATTR_MIN_STACK_SIZE
	.align		4
.L_415:
        /*09c0*/ 	.byte	0x04, 0x12
        /*09c2*/ 	.short	(.L_417 - .L_416)
	.align		4
.L_416:
        /*09c4*/ 	.word	index@(_ZN8pygpukit3ops2nn27kv_cache_prefill_f16_kernelEPK6__halfPS2_iiii)
        /*09c8*/ 	.word	0x00000000


	//----- nvinfo : EIATTR_MIN_STACK_SIZE
	.align		4
.L_417:
        /*09cc*/ 	.byte	0x04, 0x12
        /*09ce*/ 	.short	(.L_419 - .L_418)
	.align		4
.L_418:
        /*09d0*/ 	.word	index@(_ZN8pygpukit3ops2nn26kv_cache_update_f32_kernelEPKfPfiii)
        /*09d4*/ 	.word	0x00000000


	//----- nvinfo : EIATTR_MIN_STACK_SIZE
	.align		4
.L_419:
        /*09d8*/ 	.byte	0x04, 0x12
        /*09da*/ 	.short	(.L_421 - .L_420)
	.align		4
.L_420:
        /*09dc*/ 	.word	index@(_ZN8pygpukit3ops2nn27kv_cache_update_bf16_kernelEPK13__nv_bfloat16PS2_iii)
        /*09e0*/ 	.word	0x00000000


	//----- nvinfo : EIATTR_MIN_STACK_SIZE
	.align		4
.L_421:
        /*09e4*/ 	.byte	0x04, 0x12
        /*09e6*/ 	.short	(.L_423 - .L_422)
	.align		4
.L_422:
        /*09e8*/ 	.word	index@(_ZN8pygpukit3ops2nn26kv_cache_update_f16_kernelEPK6__halfPS2_iii)
        /*09ec*/ 	.word	0x00000000


	//----- nvinfo : EIATTR_MIN_STACK_SIZE
	.align		4
.L_423:
        /*09f0*/ 	.byte	0x04, 0x12
        /*09f2*/ 	.short	(.L_425 - .L_424)
	.align		4
.L_424:
        /*09f4*/ 	.word	index@(_ZN8pygpukit3ops2nn23sdpa_causal_bf16_kernelEPK13__nv_bfloat16S4_S4_PS2_iiiiifi)
        /*09f8*/ 	.word	0x00000000


	//----- nvinfo : EIATTR_MIN_STACK_SIZE
	.align		4
.L_425:
        /*09fc*/ 	.byte	0x04, 0x12
        /*09fe*/ 	.short	(.L_427 - .L_426)
	.align		4
.L_426:
        /*0a00*/ 	.word	index@(_ZN8pygpukit3ops2nn22sdpa_causal_f16_kernelEPK6__halfS4_S4_PS2_iiiiifi)
        /*0a04*/ 	.word	0x00000000


	//----- nvinfo : EIATTR_MIN_STACK_SIZE
	.align		4
.L_427:
        /*0a08*/ 	.byte	0x04, 0x12
        /*0a0a*/ 	.short	(.L_429 - .L_428)
	.align		4
.L_428:
        /*0a0c*/ 	.word	index@(_ZN8pygpukit3ops2nn22sdpa_causal_f32_kernelEPKfS3_S3_Pfiiiiifi)
        /*0a10*/ 	.word	0x00000000


	//----- nvinfo : EIATTR_MIN_STACK_SIZE
	.align		4
.L_429:
        /*0a14*/ 	.byte	0x04, 0x12
        /*0a16*/ 	.short	(.L_431 - .L_430)
	.align		4
.L_430:
        /*0a18*/ 	.word	index@(_ZN8pygpukit3ops2nn16silu_bf16_kernelEPK13__nv_bfloat16PS2_m)
        /*0a1c*/ 	.word	0x00000000


	//----- nvinfo : EIATTR_MIN_STACK_SIZE
	.align		4
.L_431:
        /*0a20*/ 	.byte	0x04, 0x12
        /*0a22*/ 	.short	(.L_433 - .L_432)
	.align		4
.L_432:
        /*0a24*/ 	.word	index@(_ZN8pygpukit3ops2nn15silu_f16_kernelEPK6__halfPS2_m)
        /*0a28*/ 	.word	0x00000000


	//----- nvinfo : EIATTR_MIN_STACK_SIZE
	.align		4
.L_433:
        /*0a2c*/ 	.byte	0x04, 0x12
        /*0a2e*/ 	.short	(.L_435 - .L_434)
	.align		4
.L_434:
        /*0a30*/ 	.word	index@(_ZN8pygpukit3ops2nn15silu_f64_kernelEPKdPdm)
        /*0a34*/ 	.word	0x00000000


	//----- nvinfo : EIATTR_MIN_STACK_SIZE
	.align		4
.L_435:
        /*0a38*/ 	.byte	0x04, 0x12
        /*0a3a*/ 	.short	(.L_437 - .L_436)
	.align		4
.L_436:
        /*0a3c*/ 	.word	index@(_ZN8pygpukit3ops2nn15silu_f32_kernelEPKfPfm)
        /*0a40*/ 	.word	0x00000000


	//----- nvinfo : EIATTR_MIN_STACK_SIZE
	.align		4
.L_437:
        /*0a44*/ 	.byte	0x04, 0x12
        /*0a46*/ 	.short	(.L_439 - .L_438)
	.align		4
.L_438:
        /*0a48*/ 	.word	index@(_ZN8pygpukit3ops2nn16rope_bf16_kernelEP13__nv_bfloat16S3_PKS2_S5_iiii)
        /*0a4c*/ 	.word	0x00000000


	//----- nvinfo : EIATTR_MIN_STACK_SIZE
	.align		4
.L_439:
        /*0a50*/ 	.byte	0x04, 0x12
        /*0a52*/ 	.short	(.L_441 - .L_440)
	.align		4
.L_440:
        /*0a54*/ 	.word	index@(_ZN8pygpukit3ops2nn15rope_f16_kernelEP6__halfS3_PKS2_S5_iiii)
        /*0a58*/ 	.word	0x00000000


	//----- nvinfo : EIATTR_MIN_STACK_SIZE
	.align		4
.L_441:
        /*0a5c*/ 	.byte	0x04, 0x12
        /*0a5e*/ 	.short	(.L_443 - .L_442)
	.align		4
.L_442:
        /*0a60*/ 	.word	index@(_ZN8pygpukit3ops2nn15rope_f32_kernelEPfS2_PKfS4_iiii)
        /*0a64*/ 	.word	0x00000000


	//----- nvinfo : EIATTR_MIN_STACK_SIZE
	.align		4
.L_443:
        /*0a68*/ 	.byte	0x04, 0x12
        /*0a6a*/ 	.short	(.L_445 - .L_444)
	.align		4
.L_444:
        /*0a6c*/ 	.word	index@(_ZN8pygpukit3ops2nn15copy_i32_kernelEPKiPim)
        /*0a70*/ 	.word	0x00000000


	//----- nvinfo : EIATTR_MIN_STACK_SIZE
	.align		4
.L_445:
        /*0a74*/ 	.byte	0x04, 0x12
        /*0a76*/ 	.short	(.L_447 - .L_446)
	.align		4
.L_446:
        /*0a78*/ 	.word	index@(_ZN8pygpukit3ops2nn16copy_bf16_kernelEPK13__nv_bfloat16PS2_m)
        /*0a7c*/ 	.word	0x00000000


	//----- nvinfo : EIATTR_MIN_STACK_SIZE
	.align		4
.L_447:
        /*0a80*/ 	.byte	0x04, 0x12
        /*0a82*/ 	.short	(.L_449 - .L_448)
	.align		4
.L_448:
        /*0a84*/ 	.word	index@(_ZN8pygpukit3ops2nn15copy_f16_kernelEPK6__halfPS2_m)
        /*0a88*/ 	.word	0x00000000


	//----- nvinfo : EIATTR_MIN_STACK_SIZE
	.align		4
.L_449:
        /*0a8c*/ 	.byte	0x04, 0x12
        /*0a8e*/ 	.short	(.L_451 - .L_450)
	.align		4
.L_450:
        /*0a90*/ 	.word	index@(_ZN8pygpukit3ops2nn15copy_f32_kernelEPKfPfm)
        /*0a94*/ 	.word	0x00000000


	//----- nvinfo : EIATTR_MIN_STACK_SIZE
	.align		4
.L_451:
        /*0a98*/ 	.byte	0x04, 0x12
        /*0a9a*/ 	.short	(.L_453 - .L_452)
	.align		4
.L_452:
        /*0a9c*/ 	.word	index@(_ZN8pygpukit3ops2nn25transpose_021_bf16_kernelEPK13__nv_bfloat16PS2_mmm)
        /*0aa0*/ 	.word	0x00000000


	//----- nvinfo : EIATTR_MIN_STACK_SIZE
	.align		4
.L_453:
        /*0aa4*/ 	.byte	0x04, 0x12
        /*0aa6*/ 	.short	(.L_455 - .L_454)
	.align		4
.L_454:
        /*0aa8*/ 	.word	index@(_ZN8pygpukit3ops2nn24transpose_021_f16_kernelEPK6__halfPS2_mmm)
        /*0aac*/ 	.word	0x00000000


	//----- nvinfo : EIATTR_MIN_STACK_SIZE
	.align		4
.L_455:
        /*0ab0*/ 	.byte	0x04, 0x12
        /*0ab2*/ 	.short	(.L_457 - .L_456)
	.align		4
.L_456:
        /*0ab4*/ 	.word	index@(_ZN8pygpukit3ops2nn24transpose_021_f32_kernelEPKfPfmmm)
        /*0ab8*/ 	.word	0x00000000


	//----- nvinfo : EIATTR_MIN_STACK_SIZE
	.align		4
.L_457:
        /*0abc*/ 	.byte	0x04, 0x12
        /*0abe*/ 	.short	(.L_459 - .L_458)
	.align		4
.L_458:
        /*0ac0*/ 	.word	index@(_ZN8pygpukit3ops2nn35repeat_interleave_axis1_bf16_kernelEPK13__nv_bfloat16PS2_mmmm)
        /*0ac4*/ 	.word	0x00000000


	//----- nvinfo : EIATTR_MIN_STACK_SIZE
	.align		4
.L_459:
        /*0ac8*/ 	.byte	0x04, 0x12
        /*0aca*/ 	.short	(.L_461 - .L_460)
	.align		4
.L_460:
        /*0acc*/ 	.word	index@(_ZN8pygpukit3ops2nn34repeat_interleave_axis1_f16_kernelEPK6__halfPS2_mmmm)
        /*0ad0*/ 	.word	0x00000000


	//----- nvinfo : EIATTR_MIN_STACK_SIZE
	.align		4
.L_461:
        /*0ad4*/ 	.byte	0x04, 0x12
        /*0ad6*/ 	.short	(.L_463 - .L_462)
	.align		4
.L_462:
        /*0ad8*/ 	.word	index@(_ZN8pygpukit3ops2nn34repeat_interleave_axis1_f32_kernelEPKfPfmmmm)
        /*0adc*/ 	.word	0x00000000


	//----- nvinfo : EIATTR_MIN_STACK_SIZE
	.align		4
.L_463:
        /*0ae0*/ 	.byte	0x04, 0x12
        /*0ae2*/ 	.short	(.L_465 - .L_464)
	.align		4
.L_464:
        /*0ae4*/ 	.word	index@(_ZN8pygpukit3ops2nn24concat_axis0_bf16_kernelEPK13__nv_bfloat16S4_PS2_mmm)
        /*0ae8*/ 	.word	0x00000000


	//----- nvinfo : EIATTR_MIN_STACK_SIZE
	.align		4
.L_465:
        /*0aec*/ 	.byte	0x04, 0x12
        /*0aee*/ 	.short	(.L_467 - .L_466)
	.align		4
.L_466:
        /*0af0*/ 	.word	index@(_ZN8pygpukit3ops2nn23concat_axis0_f16_kernelEPK6__halfS4_PS2_mmm)
        /*0af4*/ 	.word	0x00000000


	//----- nvinfo : EIATTR_MIN_STACK_SIZE
	.align		4
.L_467:
        /*0af8*/ 	.byte	0x04, 0x12
        /*0afa*/ 	.short	(.L_469 - .L_468)
	.align		4
.L_468:
        /*0afc*/ 	.word	index@(_ZN8pygpukit3ops2nn23concat_axis0_f32_kernelEPKfS3_Pfmmm)
        /*0b00*/ 	.word	0x00000000


	//----- nvinfo : EIATTR_MIN_STACK_SIZE
	.align		4
.L_469:
        /*0b04*/ 	.byte	0x04, 0x12
        /*0b06*/ 	.short	(.L_471 - .L_470)
	.align		4
.L_470:
        /*0b08*/ 	.word	index@(_ZN8pygpukit3ops2nn21transpose_bf16_kernelEPK13__nv_bfloat16PS2_ii)
        /*0b0c*/ 	.word	0x00000000


	//----- nvinfo : EIATTR_MIN_STACK_SIZE
	.align		4
.L_471:
        /*0b10*/ 	.byte	0x04, 0x12
        /*0b12*/ 	.short	(.L_473 - .L_472)
	.align		4
.L_472:
        /*0b14*/ 	.word	index@(_ZN8pygpukit3ops2nn20transpose_f16_kernelEPK6__halfPS2_ii)
        /*0b18*/ 	.word	0x00000000


	//----- nvinfo : EIATTR_MIN_STACK_SIZE
	.align		4
.L_473:
        /*0b1c*/ 	.byte	0x04, 0x12
        /*0b1e*/ 	.short	(.L_475 - .L_474)
	.align		4
.L_474:
        /*0b20*/ 	.word	index@(_ZN8pygpukit3ops2nn20transpose_f64_kernelEPKdPdii)
        /*0b24*/ 	.word	0x00000000


	//----- nvinfo : EIATTR_MIN_STACK_SIZE
	.align		4
.L_475:
        /*0b28*/ 	.byte	0x04, 0x12
        /*0b2a*/ 	.short	(.L_477 - .L_476)
	.align		4
.L_476:
        /*0b2c*/ 	.word	index@(_ZN8pygpukit3ops2nn20transpose_f32_kernelEPKfPfii)
        /*0b30*/ 	.word	0x00000000


	//----- nvinfo : EIATTR_MIN_STACK_SIZE
	.align		4
.L_477:
        /*0b34*/ 	.byte	0x04, 0x12
        /*0b36*/ 	.short	(.L_479 - .L_478)
	.align		4
.L_478:
        /*0b38*/ 	.word	index@(_ZN8pygpukit3ops2nn19softmax_bf16_kernelEPK13__nv_bfloat16PS2_mm)
        /*0b3c*/ 	.word	0x00000000


	//----- nvinfo : EIATTR_MIN_STACK_SIZE
	.align		4
.L_479:
        /*0b40*/ 	.byte	0x04, 0x12
        /*0b42*/ 	.short	(.L_481 - .L_480)
	.align		4
.L_480:
        /*0b44*/ 	.word	index@(_ZN8pygpukit3ops2nn18softmax_f16_kernelEPK6__halfPS2_mm)
        /*0b48*/ 	.word	0x00000000


	//----- nvinfo : EIATTR_MIN_STACK_SIZE
	.align		4
.L_481:
        /*0b4c*/ 	.byte	0x04, 0x12
        /*0b4e*/ 	.short	(.L_483 - .L_482)
	.align		4
.L_482:
        /*0b50*/ 	.word	index@(_ZN8pygpukit3ops2nn18softmax_f64_kernelEPKdPdmm)
        /*0b54*/ 	.word	0x00000000


	//----- nvinfo : EIATTR_MIN_STACK_SIZE
	.align		4
.L_483:
        /*0b58*/ 	.byte	0x04, 0x12
        /*0b5a*/ 	.short	(.L_485 - .L_484)
	.align		4
.L_484:
        /*0b5c*/ 	.word	index@(_ZN8pygpukit3ops2nn18softmax_f32_kernelEPKfPfmm)
        /*0b60*/ 	.word	0x00000000


	//----- nvinfo : EIATTR_MIN_STACK_SIZE
	.align		4
.L_485:
        /*0b64*/ 	.byte	0x04, 0x12
        /*0b66*/ 	.short	(.L_487 - .L_486)
	.align		4
.L_486:
        /*0b68*/ 	.word	index@(_ZN8pygpukit3ops2nn19rmsnorm_bf16_kernelEPK13__nv_bfloat16S4_PS2_mmf)
        /*0b6c*/ 	.word	0x00000000


	//----- nvinfo : EIATTR_MIN_STACK_SIZE
	.align		4
.L_487:
        /*0b70*/ 	.byte	0x04, 0x12
        /*0b72*/ 	.short	(.L_489 - .L_488)
	.align		4
.L_488:
        /*0b74*/ 	.word	index@(_ZN8pygpukit3ops2nn18rmsnorm_f16_kernelEPK6__halfS4_PS2_mmf)
        /*0b78*/ 	.word	0x00000000


	//----- nvinfo : EIATTR_MIN_STACK_SIZE
	.align		4
.L_489:
        /*0b7c*/ 	.byte	0x04, 0x12
        /*0b7e*/ 	.short	(.L_491 - .L_490)
	.align		4
.L_490:
        /*0b80*/ 	.word	index@(_ZN8pygpukit3ops2nn18rmsnorm_f64_kernelEPKdS3_Pdmmd)
        /*0b84*/ 	.word	0x00000000


	//----- nvinfo : EIATTR_MIN_STACK_SIZE
	.align		4
.L_491:
        /*0b88*/ 	.byte	0x04, 0x12
        /*0b8a*/ 	.short	(.L_493 - .L_492)
	.align		4
.L_492:
        /*0b8c*/ 	.word	index@(_ZN8pygpukit3ops2nn18rmsnorm_f32_kernelEPKfS3_Pfmmf)
        /*0b90*/ 	.word	0x00000000


	//----- nvinfo : EIATTR_MIN_STACK_SIZE
	.align		4
.L_493:
        /*0b94*/ 	.byte	0x04, 0x12
        /*0b96*/ 	.short	(.L_495 - .L_494)
	.align		4
.L_494:
        /*0b98*/ 	.word	index@(_ZN8pygpukit3ops2nn21layernorm_bf16_kernelEPK13__nv_bfloat16S4_S4_PS2_mmf)
        /*0b9c*/ 	.word	0x00000000


	//----- nvinfo : EIATTR_MIN_STACK_SIZE
	.align		4
.L_495:
        /*0ba0*/ 	.byte	0x04, 0x12
        /*0ba2*/ 	.short	(.L_497 - .L_496)
	.align		4
.L_496:
        /*0ba4*/ 	.word	index@(_ZN8pygpukit3ops2nn20layernorm_f16_kernelEPK6__halfS4_S4_PS2_mmf)
        /*0ba8*/ 	.word	0x00000000


	//----- nvinfo : EIATTR_MIN_STACK_SIZE
	.align		4
.L_497:
        /*0bac*/ 	.byte	0x04, 0x12
        /*0bae*/ 	.short	(.L_499 - .L_498)
	.align		4
.L_498:
        /*0bb0*/ 	.word	index@(_ZN8pygpukit3ops2nn20layernorm_f64_kernelEPKdS3_S3_Pdmmd)
        /*0bb4*/ 	.word	0x00000000


	//----- nvinfo : EIATTR_MIN_STACK_SIZE
	.align		4
.L_499:
        /*0bb8*/ 	.byte	0x04, 0x12
        /*0bba*/ 	.short	(.L_501 - .L_500)
	.align		4
.L_500:
        /*0bbc*/ 	.word	index@(_ZN8pygpukit3ops2nn20layernorm_f32_kernelEPKfS3_S3_Pfmmf)
        /*0bc0*/ 	.word	0x00000000


	//----- nvinfo : EIATTR_MIN_STACK_SIZE
	.align		4
.L_501:
        /*0bc4*/ 	.byte	0x04, 0x12
        /*0bc6*/ 	.short	(.L_503 - .L_502)
	.align		4
.L_502:
        /*0bc8*/ 	.word	index@(_ZN8pygpukit3ops2nn20bias_add_bf16_kernelEP13__nv_bfloat16PKS2_mm)
        /*0bcc*/ 	.word	0x00000000


	//----- nvinfo : EIATTR_MIN_STACK_SIZE
	.align		4
.L_503:
        /*0bd0*/ 	.byte	0x04, 0x12
        /*0bd2*/ 	.short	(.L_505 - .L_504)
	.align		4
.L_504:
        /*0bd4*/ 	.word	index@(_ZN8pygpukit3ops2nn19bias_add_f16_kernelEP6__halfPKS2_mm)
        /*0bd8*/ 	.word	0x00000000


	//----- nvinfo : EIATTR_MIN_STACK_SIZE
	.align		4
.L_505:
        /*0bdc*/ 	.byte	0x04, 0x12
        /*0bde*/ 	.short	(.L_507 - .L_506)
	.align		4
.L_506:
        /*0be0*/ 	.word	index@(_ZN8pygpukit3ops2nn19bias_add_f64_kernelEPdPKdmm)
        /*0be4*/ 	.word	0x00000000


	//----- nvinfo : EIATTR_MIN_STACK_SIZE
	.align		4
.L_507:
        /*0be8*/ 	.byte	0x04, 0x12
        /*0bea*/ 	.short	(.L_509 - .L_508)
	.align		4
.L_508:
        /*0bec*/ 	.word	index@(_ZN8pygpukit3ops2nn19bias_add_f32_kernelEPfPKfmm)
        /*0bf0*/ 	.word	0x00000000


	//----- nvinfo : EIATTR_MIN_STACK_SIZE
	.align		4
.L_509:
        /*0bf4*/ 	.byte	0x04, 0x12
        /*0bf6*/ 	.short	(.L_511 - .L_510)
	.align		4
.L_510:
        /*0bf8*/ 	.word	index@(_ZN8pygpukit3ops2nn16gelu_bf16_kernelEPK13__nv_bfloat16PS2_m)
        /*0bfc*/ 	.word	0x00000000


	//----- nvinfo : EIATTR_MIN_STACK_SIZE
	.align		4
.L_511:
        /*0c00*/ 	.byte	0x04, 0x12
        /*0c02*/ 	.short	(.L_513 - .L_512)
	.align		4
.L_512:
        /*0c04*/ 	.word	index@(_ZN8pygpukit3ops2nn15gelu_f16_kernelEPK6__halfPS2_m)
        /*0c08*/ 	.word	0x00000000


	//----- nvinfo : EIATTR_MIN_STACK_SIZE
	.align		4
.L_513:
        /*0c0c*/ 	.byte	0x04, 0x12
        /*0c0e*/ 	.short	(.L_515 - .L_514)
	.align		4
.L_514:
        /*0c10*/ 	.word	index@(_ZN8pygpukit3ops2nn15gelu_f64_kernelEPKdPdm)
        /*0c14*/ 	.word	0x00000000


	//----- nvinfo : EIATTR_MIN_STACK_SIZE
	.align		4
.L_515:
        /*0c18*/ 	.byte	0x04, 0x12
        /*0c1a*/ 	.short	(.L_517 - .L_516)
	.align		4
.L_516:
        /*0c1c*/ 	.word	index@(_ZN8pygpukit3ops2nn15gelu_f32_kernelEPKfPfm)
        /*0c20*/ 	.word	0x00000000
.L_517:


//--------------------- .nv.compat                --------------------------
	.section	.nv.compat,"",@"SHT_CUDA_COMPAT_INFO"
	.align	4
        /*0000*/ 	.byte	0x02, 0x09, 0x00, 0x00, 0x02, 0x02, 0x01, 0x00, 0x02, 0x05, 0x05, 0x00, 0x03, 0x07, 0x01, 0x01
        /*0010*/ 	.byte	0x02, 0x03, 0x00, 0x00, 0x02, 0x06, 0x01, 0x00, 0x04, 0x0b, 0x08, 0x00, 0x01, 0x00, 0x00, 0x00
        /*0020*/ 	.byte	0x00, 0x00, 0x00, 0x00


//--------------------- .nv.info._ZN8pygpukit3ops2nn22mul_inplace_f64_kernelEPdPKdm --------------------------
	.section	.nv.info._ZN8pygpukit3ops2nn22mul_inplace_f64_kernelEPdPKdm,"",@"SHT_CUDA_INFO"
	.sectionflags	@""
	.align	4


	//----- nvinfo : EIATTR_CUDA_API_VERSION
	.align		4
        /*0000*/ 	.byte	0x04, 0x37
        /*0002*/ 	.short	(.L_519 - .L_518)
.L_518:
        /*0004*/ 	.word	0x00000082


	//----- nvinfo : EIATTR_KPARAM_INFO
	.align		4
.L_519:
        /*0008*/ 	.byte	0x04, 0x17
        /*000a*/ 	.short	(.L_521 - .L_520)
.L_520:
        /*000c*/ 	.word	0x00000000
        /*0010*/ 	.short	0x0002
        /*0012*/ 	.short	0x0010
        /*0014*/ 	.byte	0x00, 0xf0, 0x21, 0x00


	//----- nvinfo : EIATTR_KPARAM_INFO
	.align		4
.L_521:
        /*0018*/ 	.byte	0x04, 0x17
        /*001a*/ 	.short	(.L_523 - .L_522)
.L_522:
        /*001c*/ 	.word	0x00000000
        /*0020*/ 	.short	0x0001
        /*0022*/ 	.short	0x0008
        /*0024*/ 	.byte	0x00, 0xf5, 0x21, 0x00


	//----- nvinfo : EIATTR_KPARAM_INFO
	.align		4
.L_523:
        /*0028*/ 	.byte	0x04, 0x17
        /*002a*/ 	.short	(.L_525 - .L_524)
.L_524:
        /*002c*/ 	.word	0x00000000
        /*0030*/ 	.short	0x0000
        /*0032*/ 	.short	0x0000
        /*0034*/ 	.byte	0x00, 0xf5, 0x21, 0x00


	//----- nvinfo : EIATTR_SPARSE_MMA_MASK
	.align		4
.L_525:
        /*0038*/ 	.byte	0x03, 0x50
        /*003a*/ 	.short	0x0000


	//----- nvinfo : EIATTR_MAXREG_COUNT
	.align		4
        /*003c*/ 	.byte	0x03, 0x1b
        /*003e*/ 	.short	0x00ff


	//----- nvinfo : EIATTR_MERCURY_ISA_VERSION
	.align		4
        /*0040*/ 	.byte	0x03, 0x5f
        /*0042*/ 	.short	0x0101


	//----- nvinfo : EIATTR_VRC_CTA_INIT_COUNT
	.align		4
        /*0044*/ 	.byte	0x02, 0x4a
	.zero		1
	.zero		1


	//----- nvinfo : EIATTR_EXIT_INSTR_OFFSETS
	.align		4
        /*0048*/ 	.byte	0x04, 0x1c
        /*004a*/ 	.short	(.L_527 - .L_526)


	//   ....[0]....
.L_526:
        /*004c*/ 	.word	0x00000080


	//   ....[1]....
        /*0050*/ 	.word	0x00000150


	//----- nvinfo : EIATTR_CBANK_PARAM_SIZE
	.align		4
.L_527:
        /*0054*/ 	.byte	0x03, 0x19
        /*0056*/ 	.short	0x0018


	//----- nvinfo : EIATTR_PARAM_CBANK
	.align		4
        /*0058*/ 	.byte	0x04, 0x0a
        /*005a*/ 	.short	(.L_529 - .L_528)
	.align		4
.L_528:
        /*005c*/ 	.word	index@(.nv.constant0._ZN8pygpukit3ops2nn22mul_inplace_f64_kernelEPdPKdm)
        /*0060*/ 	.short	0x0380
        /*0062*/ 	.short	0x0018


	//----- nvinfo : EIATTR_SW_WAR
	.align		4
.L_529:
        /*0064*/ 	.byte	0x04, 0x36
        /*0066*/ 	.short	(.L_531 - .L_530)
.L_530:
        /*0068*/ 	.word	0x00000008
.L_531:


//--------------------- .nv.info._ZN8pygpukit3ops2nn22mul_inplace_f32_kernelEPfPKfm --------------------------
	.section	.nv.info._ZN8pygpukit3ops2nn22mul_inplace_f32_kernelEPfPKfm,"",@"SHT_CUDA_INFO"
	.sectionflags	@""
	.align	4


	//----- nvinfo : EIATTR_CUDA_API_VERSION
	.align		4
        /*0000*/ 	.byte	0x04, 0x37
        /*0002*/ 	.short	(.L_533 - .L_532)
.L_532:
        /*0004*/ 	.word	0x00000082


	//----- nvinfo : EIATTR_KPARAM_INFO
	.align		4
.L_533:
        /*0008*/ 	.byte	0x04, 0x17
        /*000a*/ 	.short	(.L_535 - .L_534)
.L_534:
        /*000c*/ 	.word	0x00000000
        /*0010*/ 	.short	0x0002
        /*0012*/ 	.short	0x0010
        /*0014*/ 	.byte	0x00, 0xf0, 0x21, 0x00


	//----- nvinfo : EIATTR_KPARAM_INFO
	.align		4
.L_535:
        /*0018*/ 	.byte	0x04, 0x17
        /*001a*/ 	.short	(.L_537 - .L_536)
.L_536:
        /*001c*/ 	.word	0x00000000
        /*0020*/ 	.short	0x0001
        /*0022*/ 	.short	0x0008
        /*0024*/ 	.byte	0x00, 0xf5, 0x21, 0x00


	//----- nvinfo : EIATTR_KPARAM_INFO
	.align		4
.L_537:
        /*0028*/ 	.byte	0x04, 0x17
        /*002a*/ 	.short	(.L_539 - .L_538)
.L_538:
        /*002c*/ 	.word	0x00000000
        /*0030*/ 	.short	0x0000
        /*0032*/ 	.short	0x0000
        /*0034*/ 	.byte	0x00, 0xf5, 0x21, 0x00


	//----- nvinfo : EIATTR_SPARSE_MMA_MASK
	.align		4
.L_539:
        /*0038*/ 	.byte	0x03, 0x50
        /*003a*/ 	.short	0x0000


	//----- nvinfo : EIATTR_MAXREG_COUNT
	.align		4
        /*003c*/ 	.byte	0x03, 0x1b
        /*003e*/ 	.short	0x00ff


	//----- nvinfo : EIATTR_MERCURY_ISA_VERSION
	.align		4
        /*0040*/ 	.byte	0x03, 0x5f
        /*0042*/ 	.short	0x0101


	//----- nvinfo : EIATTR_VRC_CTA_INIT_COUNT
	.align		4
        /*0044*/ 	.byte	0x02, 0x4a
	.zero		1
	.zero		1


	//----- nvinfo : EIATTR_EXIT_INSTR_OFFSETS
	.align		4
        /*0048*/ 	.byte	0x04, 0x1c
        /*004a*/ 	.short	(.L_541 - .L_540)


	//   ....[0]....
.L_540:
        /*004c*/ 	.word	0x00000080


	//   ....[1]....
        /*0050*/ 	.word	0x00000150


	//----- nvinfo : EIATTR_CBANK_PARAM_SIZE
	.align		4
.L_541:
        /*0054*/ 	.byte	0x03, 0x19
        /*0056*/ 	.short	0x0018


	//----- nvinfo : EIATTR_PARAM_CBANK
	.align		4
        /*0058*/ 	.byte	0x04, 0x0a
        /*005a*/ 	.short	(.L_543 - .L_542)
	.align		4
.L_542:
        /*005c*/ 	.word	index@(.nv.constant0._ZN8pygpukit3ops2nn22mul_inplace_f32_kernelEPfPKfm)
        /*0060*/ 	.short	0x0380
        /*0062*/ 	.short	0x0018


	//----- nvinfo : EIATTR_SW_WAR
	.align		4
.L_543:
        /*0064*/ 	.byte	0x04, 0x36
        /*0066*/ 	.short	(.L_545 - .L_544)
.L_544:
        /*0068*/ 	.word	0x00000008
.L_545:


//--------------------- .nv.info._ZN8pygpukit3ops2nn23mul_inplace_bf16_kernelEP13__nv_bfloat16PKS2_m --------------------------
	.section	.nv.info._ZN8pygpukit3ops2nn23mul_inplace_bf16_kernelEP13__nv_bfloat16PKS2_m,"",@"SHT_CUDA_INFO"
	.sectionflags	@""
	.align	4


	//----- nvinfo : EIATTR_CUDA_API_VERSION
	.align		4
        /*0000*/ 	.byte	0x04, 0x37
        /*0002*/ 	.short	(.L_547 - .L_546)
.L_546:
        /*0004*/ 	.word	0x00000082


	//----- nvinfo : EIATTR_KPARAM_INFO
	.align		4
.L_547:
        /*0008*/ 	.byte	0x04, 0x17
        /*000a*/ 	.short	(.L_549 - .L_548)
.L_548:
        /*000c*/ 	.word	0x00000000
        /*0010*/ 	.short	0x0002
        /*0012*/ 	.short	0x0010
        /*0014*/ 	.byte	0x00, 0xf0, 0x21, 0x00


	//----- nvinfo : EIATTR_KPARAM_INFO
	.align		4
.L_549:
        /*0018*/ 	.byte	0x04, 0x17
        /*001a*/ 	.short	(.L_551 - .L_550)
.L_550:
        /*001c*/ 	.word	0x00000000
        /*0020*/ 	.short	0x0001
        /*0022*/ 	.short	0x0008
        /*0024*/ 	.byte	0x00, 0xf5, 0x21, 0x00


	//----- nvinfo : EIATTR_KPARAM_INFO
	.align		4
.L_551:
        /*0028*/ 	.byte	0x04, 0x17
        /*002a*/ 	.short	(.L_553 - .L_552)
.L_552:
        /*002c*/ 	.word	0x00000000
        /*0030*/ 	.short	0x0000
        /*0032*/ 	.short	0x0000
        /*0034*/ 	.byte	0x00, 0xf5, 0x21, 0x00


	//----- nvinfo : EIATTR_SPARSE_MMA_MASK
	.align		4
.L_553:
        /*0038*/ 	.byte	0x03, 0x50
        /*003a*/ 	.short	0x0000


	//----- nvinfo : EIATTR_MAXREG_COUNT
	.align		4
        /*003c*/ 	.byte	0x03, 0x1b
        /*003e*/ 	.short	0x00ff


	//----- nvinfo : EIATTR_MERCURY_ISA_VERSION
	.align		4
        /*0040*/ 	.byte	0x03, 0x5f
        /*0042*/ 	.short	0x0101


	//----- nvinfo : EIATTR_VRC_CTA_INIT_COUNT
	.align		4
        /*0044*/ 	.byte	0x02, 0x4a
	.zero		1
	.zero		1


	//----- nvinfo : EIATTR_EXIT_INSTR_OFFSETS
	.align		4
        /*0048*/ 	.byte	0x04, 0x1c
        /*004a*/ 	.short	(.L_555 - .L_554)


	//   ....[0]....
.L_554:
        /*004c*/ 	.word	0x00000080


	//   ....[1]....
        /*0050*/ 	.word	0x00000150


	//----- nvinfo : EIATTR_CBANK_PARAM_SIZE
	.align		4
.L_555:
        /*0054*/ 	.byte	0x03, 0x19
        /*0056*/ 	.short	0x0018


	//----- nvinfo : EIATTR_PARAM_CBANK
	.align		4
        /*0058*/ 	.byte	0x04, 0x0a
        /*005a*/ 	.short	(.L_557 - .L_556)
	.align		4
.L_556:
        /*005c*/ 	.word	index@(.nv.constant0._ZN8pygpukit3ops2nn23mul_inplace_bf16_kernelEP13__nv_bfloat16PKS2_m)
        /*0060*/ 	.short	0x0380
        /*0062*/ 	.short	0x0018


	//----- nvinfo : EIATTR_SW_WAR
	.align		4
.L_557:
        /*0064*/ 	.byte	0x04, 0x36
        /*0066*/ 	.short	(.L_559 - .L_558)
.L_558:
        /*0068*/ 	.word	0x00000008
.L_559:


//--------------------- .nv.info._ZN8pygpukit3ops2nn22mul_inplace_f16_kernelEP6__halfPKS2_m --------------------------
	.section	.nv.info._ZN8pygpukit3ops2nn22mul_inplace_f16_kernelEP6__halfPKS2_m,"",@"SHT_CUDA_INFO"
	.sectionflags	@""
	.align	4


	//----- nvinfo : EIATTR_CUDA_API_VERSION
	.align		4
        /*0000*/ 	.byte	0x04, 0x37
        /*0002*/ 	.short	(.L_561 - .L_560)
.L_560:
        /*0004*/ 	.word	0x00000082


	//----- nvinfo : EIATTR_KPARAM_INFO
	.align		4
.L_561:
        /*0008*/ 	.byte	0x04, 0x17
        /*000a*/ 	.short	(.L_563 - .L_562)
.L_562:
        /*000c*/ 	.word	0x00000000
        /*0010*/ 	.short	0x0002
        /*0012*/ 	.short	0x0010
        /*0014*/ 	.byte	0x00, 0xf0, 0x21, 0x00


	//----- nvinfo : EIATTR_KPARAM_INFO
	.align		4
.L_563:
        /*0018*/ 	.byte	0x04, 0x17
        /*001a*/ 	.short	(.L_565 - .L_564)
.L_564:
        /*001c*/ 	.word	0x00000000
        /*0020*/ 	.short	0x0001
        /*0022*/ 	.short	0x0008
        /*0024*/ 	.byte	0x00, 0xf5, 0x21, 0x00


	//----- nvinfo : EIATTR_KPARAM_INFO
	.align		4
.L_565:
        /*0028*/ 	.byte	0x04, 0x17
        /*002a*/ 	.short	(.L_567 - .L_566)
.L_566:
        /*002c*/ 	.word	0x00000000
        /*0030*/ 	.short	0x0000
        /*0032*/ 	.short	0x0000
        /*0034*/ 	.byte	0x00, 0xf5, 0x21, 0x00


	//----- nvinfo : EIATTR_SPARSE_MMA_MASK
	.align		4
.L_567:
        /*0038*/ 	.byte	0x03, 0x50
        /*003a*/ 	.short	0x0000


	//----- nvinfo : EIATTR_MAXREG_COUNT
	.align		4
        /*003c*/ 	.byte	0x03, 0x1b
        /*003e*/ 	.short	0x00ff


	//----- nvinfo : EIATTR_MERCURY_ISA_VERSION
	.align		4
        /*0040*/ 	.byte	0x03, 0x5f
        /*0042*/ 	.short	0x0101


	//----- nvinfo : EIATTR_VRC_CTA_INIT_COUNT
	.align		4
        /*0044*/ 	.byte	0x02, 0x4a
	.zero		1
	.zero		1


	//----- nvinfo : EIATTR_EXIT_INSTR_OFFSETS
	.align		4
        /*0048*/ 	.byte	0x04, 0x1c
        /*004a*/ 	.short	(.L_569 - .L_568)


	//   ....[0]....
.L_568:
        /*004c*/ 	.word	0x00000080


	//   ....[1]....
        /*0050*/ 	.word	0x00000150


	//----- nvinfo : EIATTR_CBANK_PARAM_SIZE
	.align		4
.L_569:
        /*0054*/ 	.byte	0x03, 0x19
        /*0056*/ 	.short	0x0018


	//----- nvinfo : EIATTR_PARAM_CBANK
	.align		4
        /*0058*/ 	.byte	0x04, 0x0a
        /*005a*/ 	.short	(.L_571 - .L_570)
	.align		4
.L_570:
        /*005c*/ 	.word	index@(.nv.constant0._ZN8pygpukit3ops2nn22mul_inplace_f16_kernelEP6__halfPKS2_m)
        /*0060*/ 	.short	0x0380
        /*0062*/ 	.short	0x0018


	//----- nvinfo : EIATTR_SW_WAR
	.align		4
.L_571:
        /*0064*/ 	.byte	0x04, 0x36
        /*0066*/ 	.short	(.L_573 - .L_572)
.L_572:
        /*0068*/ 	.word	0x00000008
.L_573:


//--------------------- .nv.info._ZN8pygpukit3ops2nn22add_inplace_f64_kernelEPdPKdm --------------------------
	.section	.nv.info._ZN8pygpukit3ops2nn22add_inplace_f64_kernelEPdPKdm,"",@"SHT_CUDA_INFO"
	.sectionflags	@""
	.align	4


	//----- nvinfo : EIATTR_CUDA_API_VERSION
	.align		4
        /*0000*/ 	.byte	0x04, 0x37
        /*0002*/ 	.short	(.L_575 - .L_574)
.L_574:
        /*0004*/ 	.word	0x00000082


	//----- nvinfo : EIATTR_KPARAM_INFO
	.align		4
.L_575:
        /*0008*/ 	.byte	0x04, 0x17
        /*000a*/ 	.short	(.L_577 - .L_576)
.L_576:
        /*000c*/ 	.word	0x00000000
        /*0010*/ 	.short	0x0002
        /*0012*/ 	.short	0x0010
        /*0014*/ 	.byte	0x00, 0xf0, 0x21, 0x00


	//----- nvinfo : EIATTR_KPARAM_INFO
	.align		4
.L_577:
        /*0018*/ 	.byte	0x04, 0x17
        /*001a*/ 	.short	(.L_579 - .L_578)
.L_578:
        /*001c*/ 	.word	0x00000000
        /*0020*/ 	.short	0x0001
        /*0022*/ 	.short	0x0008
        /*0024*/ 	.byte	0x00, 0xf5, 0x21, 0x00


	//----- nvinfo : EIATTR_KPARAM_INFO
	.align		4
.L_579:
        /*0028*/ 	.byte	0x04, 0x17
        /*002a*/ 	.short	(.L_581 - .L_580)
.L_580:
        /*002c*/ 	.word	0x00000000
        /*0030*/ 	.short	0x0000
        /*0032*/ 	.short	0x0000
        /*0034*/ 	.byte	0x00, 0xf5, 0x21, 0x00


	//----- nvinfo : EIATTR_SPARSE_MMA_MASK
	.align		4
.L_581:
        /*0038*/ 	.byte	0x03, 0x50
        /*003a*/ 	.short	0x0000


	//----- nvinfo : EIATTR_MAXREG_COUNT
	.align		4
        /*003c*/ 	.byte	0x03, 0x1b
        /*003e*/ 	.short	0x00ff


	//----- nvinfo : EIATTR_MERCURY_ISA_VERSION
	.align		4
        /*0040*/ 	.byte	0x03, 0x5f
        /*0042*/ 	.short	0x0101


	//----- nvinfo : EIATTR_VRC_CTA_INIT_COUNT
	.align		4
        /*0044*/ 	.byte	0x02, 0x4a
	.zero		1
	.zero		1


	//----- nvinfo : EIATTR_EXIT_INSTR_OFFSETS
	.align		4
        /*0048*/ 	.byte	0x04, 0x1c
        /*004a*/ 	.short	(.L_583 - .L_582)


	//   ....[0]....
.L_582:
        /*004c*/ 	.word	0x00000080


	//   ....[1]....
        /*0050*/ 	.word	0x00000150


	//----- nvinfo : EIATTR_CBANK_PARAM_SIZE
	.align		4
.L_583:
        /*0054*/ 	.byte	0x03, 0x19
        /*0056*/ 	.short	0x0018


	//----- nvinfo : EIATTR_PARAM_CBANK
	.align		4
        /*0058*/ 	.byte	0x04, 0x0a
        /*005a*/ 	.short	(.L_585 - .L_584)
	.align		4
.L_584:
        /*005c*/ 	.word	index@(.nv.constant0._ZN8pygpukit3ops2nn22add_inplace_f64_kernelEPdPKdm)
        /*0060*/ 	.short	0x0380
        /*0062*/ 	.short	0x0018


	//----- nvinfo : EIATTR_SW_WAR
	.align		4
.L_585:
        /*0064*/ 	.byte	0x04, 0x36
        /*0066*/ 	.short	(.L_587 - .L_586)
.L_586:
        /*0068*/ 	.word	0x00000008
.L_587:


//--------------------- .nv.info._ZN8pygpukit3ops2nn22add_inplace_f32_kernelEPfPKfm --------------------------
	.section	.nv.info._ZN8pygpukit3ops2nn22add_inplace_f32_kernelEPfPKfm,"",@"SHT_CUDA_INFO"
	.sectionflags	@""
	.align	4


	//----- nvinfo : EIATTR_CUDA_API_VERSION
	.align		4
        /*0000*/ 	.byte	0x04, 0x37
        /*0002*/ 	.short	(.L_589 - .L_588)
.L_588:
        /*0004*/ 	.word	0x00000082


	//----- nvinfo : EIATTR_KPARAM_INFO
	.align		4
.L_589:
        /*0008*/ 	.byte	0x04, 0x17
        /*000a*/ 	.short	(.L_591 - .L_590)
.L_590:
        /*000c*/ 	.word	0x00000000
        /*0010*/ 	.short	0x0002
        /*0012*/ 	.short	0x0010
        /*0014*/ 	.byte	0x00, 0xf0, 0x21, 0x00


	//----- nvinfo : EIATTR_KPARAM_INFO
	.align		4
.L_591:
        /*0018*/ 	.byte	0x04, 0x17
        /*001a*/ 	.short	(.L_593 - .L_592)
.L_592:
        /*001c*/ 	.word	0x00000000
        /*0020*/ 	.short	0x0001
        /*0022*/ 	.short	0x0008
        /*0024*/ 	.byte	0x00, 0xf5, 0x21, 0x00


	//----- nvinfo : EIATTR_KPARAM_INFO
	.align		4
.L_593:
        /*0028*/ 	.byte	0x04, 0x17
        /*002a*/ 	.short	(.L_595 - .L_594)
.L_594:
        /*002c*/ 	.word	0x00000000
        /*0030*/ 	.short	0x0000
        /*0032*/ 	.short	0x0000
        /*0034*/ 	.byte	0x00, 0xf5, 0x21, 0x00


	//----- nvinfo : EIATTR_SPARSE_MMA_MASK
	.align		4
.L_595:
        /*0038*/ 	.byte	0x03, 0x50
        /*003a*/ 	.short	0x0000


	//----- nvinfo : EIATTR_MAXREG_COUNT
	.align		4
        /*003c*/ 	.byte	0x03, 0x1b
        /*003e*/ 	.short	0x00ff


	//----- nvinfo : EIATTR_MERCURY_ISA_VERSION
	.align		4
        /*0040*/ 	.byte	0x03, 0x5f
        /*0042*/ 	.short	0x0101


	//----- nvinfo : EIATTR_VRC_CTA_INIT_COUNT
	.align		4
        /*0044*/ 	.byte	0x02, 0x4a
	.zero		1
	.zero		1


	//----- nvinfo : EIATTR_EXIT_INSTR_OFFSETS
	.align		4
        /*0048*/ 	.byte	0x04, 0x1c
        /*004a*/ 	.short	(.L_597 - .L_596)


	//   ....[0]....
.L_596:
        /*004c*/ 	.word	0x00000080


	//   ....[1]....
        /*0050*/ 	.word	0x00000150


	//----- nvinfo : EIATTR_CBANK_PARAM_SIZE
	.align		4
.L_597:
        /*0054*/ 	.byte	0x03, 0x19
        /*0056*/ 	.short	0x0018


	//----- nvinfo : EIATTR_PARAM_CBANK
	.align		4
        /*0058*/ 	.byte	0x04, 0x0a
        /*005a*/ 	.short	(.L_599 - .L_598)
	.align		4
.L_598:
        /*005c*/ 	.word	index@(.nv.constant0._ZN8pygpukit3ops2nn22add_inplace_f32_kernelEPfPKfm)
        /*0060*/ 	.short	0x0380
        /*0062*/ 	.short	0x0018


	//----- nvinfo : EIATTR_SW_WAR
	.align		4
.L_599:
        /*0064*/ 	.byte	0x04, 0x36
        /*0066*/ 	.short	(.L_601 - .L_600)
.L_600:
        /*0068*/ 	.word	0x00000008
.L_601:


//--------------------- .nv.info._ZN8pygpukit3ops2nn23add_inplace_bf16_kernelEP13__nv_bfloat16PKS2_m --------------------------
	.section	.nv.info._ZN8pygpukit3ops2nn23add_inplace_bf16_kernelEP13__nv_bfloat16PKS2_m,"",@"SHT_CUDA_INFO"
	.sectionflags	@""
	.align	4


	//----- nvinfo : EIATTR_CUDA_API_VERSION
	.align		4
        /*0000*/ 	.byte	0x04, 0x37
        /*0002*/ 	.short	(.L_603 - .L_602)
.L_602:
        /*0004*/ 	.word	0x00000082


	//----- nvinfo : EIATTR_KPARAM_INFO
	.align		4
.L_603:
        /*0008*/ 	.byte	0x04, 0x17
        /*000a*/ 	.short	(.L_605 - .L_604)
.L_604:
        /*000c*/ 	.word	0x00000000
        /*0010*/ 	.short	0x0002
        /*0012*/ 	.short	0x0010
        /*0014*/ 	.byte	0x00, 0xf0, 0x21, 0x00


	//----- nvinfo : EIATTR_KPARAM_INFO
	.align		4
.L_605:
        /*0018*/ 	.byte	0x04, 0x17
        /*001a*/ 	.short	(.L_607 - .L_606)
.L_606:
        /*001c*/ 	.word	0x00000000
        /*0020*/ 	.short	0x0001
        /*0022*/ 	.short	0x0008
        /*0024*/ 	.byte	0x00, 0xf5, 0x21, 0x00


	//----- nvinfo : EIATTR_KPARAM_INFO
	.align		4
.L_607:
        /*0028*/ 	.byte	0x04, 0x17
        /*002a*/ 	.short	(.L_609 - .L_608)
.L_608:
        /*002c*/ 	.word	0x00000000
        /*0030*/ 	.short	0x0000
        /*0032*/ 	.short	0x0000
        /*0034*/ 	.byte	0x00, 0xf5, 0x21, 0x00


	//----- nvinfo : EIATTR_SPARSE_MMA_MASK
	.align		4
.L_609:
        /*0038*/ 	.byte	0x03, 0x50
        /*003a*/ 	.short	0x0000


	//----- nvinfo : EIATTR_MAXREG_COUNT
	.align		4
        /*003c*/ 	.byte	0x03, 0x1b
        /*003e*/ 	.short	0x00ff


	//----- nvinfo : EIATTR_MERCURY_ISA_VERSION
	.align		4
        /*0040*/ 	.byte	0x03, 0x5f
        /*0042*/ 	.short	0x0101


	//----- nvinfo : EIATTR_VRC_CTA_INIT_COUNT
	.align		4
        /*0044*/ 	.byte	0x02, 0x4a
	.zero		1
	.zero		1


	//----- nvinfo : EIATTR_EXIT_INSTR_OFFSETS
	.align		4
        /*0048*/ 	.byte	0x04, 0x1c
        /*004a*/ 	.short	(.L_611 - .L_610)


	//   ....[0]....
.L_610:
        /*004c*/ 	.word	0x00000080


	//   ....[1]....
        /*0050*/ 	.word	0x00000150


	//----- nvinfo : EIATTR_CBANK_PARAM_SIZE
	.align		4
.L_611:
        /*0054*/ 	.byte	0x03, 0x19
        /*0056*/ 	.short	0x0018


	//----- nvinfo : EIATTR_PARAM_CBANK
	.align		4
        /*0058*/ 	.byte	0x04, 0x0a
        /*005a*/ 	.short	(.L_613 - .L_612)
	.align		4
.L_612:
        /*005c*/ 	.word	index@(.nv.constant0._ZN8pygpukit3ops2nn23add_inplace_bf16_kernelEP13__nv_bfloat16PKS2_m)
        /*0060*/ 	.short	0x0380
        /*0062*/ 	.short	0x0018


	//----- nvinfo : EIATTR_SW_WAR
	.align		4
.L_613:
        /*0064*/ 	.byte	0x04, 0x36
        /*0066*/ 	.short	(.L_615 - .L_614)
.L_614:
        /*0068*/ 	.word	0x00000008
.L_615:


//--------------------- .nv.info._ZN8pygpukit3ops2nn22add_inplace_f16_kernelEP6__halfPKS2_m --------------------------
	.section	.nv.info._ZN8pygpukit3ops2nn22add_inplace_f16_kernelEP6__halfPKS2_m,"",@"SHT_CUDA_INFO"
	.sectionflags	@""
	.align	4


	//----- nvinfo : EIATTR_CUDA_API_VERSION
	.align		4
        /*0000*/ 	.byte	0x04, 0x37
        /*0002*/ 	.short	(.L_617 - .L_616)
.L_616:
        /*0004*/ 	.word	0x00000082


	//----- nvinfo : EIATTR_KPARAM_INFO
	.align		4
.L_617:
        /*0008*/ 	.byte	0x04, 0x17
        /*000a*/ 	.short	(.L_619 - .L_618)
.L_618:
        /*000c*/ 	.word	0x00000000
        /*0010*/ 	.short	0x0002
        /*0012*/ 	.short	0x0010
        /*0014*/ 	.byte	0x00, 0xf0, 0x21, 0x00


	//----- nvinfo : EIATTR_KPARAM_INFO
	.align		4
.L_619:
        /*0018*/ 	.byte	0x04, 0x17
        /*001a*/ 	.short	(.L_621 - .L_620)
.L_620:
        /*001c*/ 	.word	0x00000000
        /*0020*/ 	.short	0x0001
        /*0022*/ 	.short	0x0008
        /*0024*/ 	.byte	0x00, 0xf5, 0x21, 0x00


	//----- nvinfo : EIATTR_KPARAM_INFO
	.align		4
.L_621:
        /*0028*/ 	.byte	0x04, 0x17
        /*002a*/ 	.short	(.L_623 - .L_622)
.L_622:
        /*002c*/ 	.word	0x00000000
        /*0030*/ 	.short	0x0000
        /*0032*/ 	.short	0x0000
        /*0034*/ 	.byte	0x00, 0xf5, 0x21, 0x00


	//----- nvinfo : EIATTR_SPARSE_MMA_MASK
	.align		4
.L_623:
        /*0038*/ 	.byte	0x03, 0x50
        /*003a*/ 	.short	0x0000


	//----- nvinfo : EIATTR_MAXREG_COUNT
	.align		4
        /*003c*/ 	.byte	0x03, 0x1b
        /*003e*/ 	.short	0x00ff


	//----- nvinfo : EIATTR_MERCURY_ISA_VERSION
	.align		4
        /*0040*/ 	.byte	0x03, 0x5f
        /*0042*/ 	.short	0x0101


	//----- nvinfo : EIATTR_VRC_CTA_INIT_COUNT
	.align		4
        /*0044*/ 	.byte	0x02, 0x4a
	.zero		1
	.zero		1


	//----- nvinfo : EIATTR_EXIT_INSTR_OFFSETS
	.align		4
        /*0048*/ 	.byte	0x04, 0x1c
        /*004a*/ 	.short	(.L_625 - .L_624)


	//   ....[0]....
.L_624:
        /*004c*/ 	.word	0x00000080


	//   ....[1]....
        /*0050*/ 	.word	0x00000150


	//----- nvinfo : EIATTR_CBANK_PARAM_SIZE
	.align		4
.L_625:
        /*0054*/ 	.byte	0x03, 0x19
        /*0056*/ 	.short	0x0018


	//----- nvinfo : EIATTR_PARAM_CBANK
	.align		4
        /*0058*/ 	.byte	0x04, 0x0a
        /*005a*/ 	.short	(.L_627 - .L_626)
	.align		4
.L_626:
        /*005c*/ 	.word	index@(.nv.constant0._ZN8pygpukit3ops2nn22add_inplace_f16_kernelEP6__halfPKS2_m)
        /*0060*/ 	.short	0x0380
        /*0062*/ 	.short	0x0018


	//----- nvinfo : EIATTR_SW_WAR
	.align		4
.L_627:
        /*0064*/ 	.byte	0x04, 0x36
        /*0066*/ 	.short	(.L_629 - .L_628)
.L_628:
        /*0068*/ 	.word	0x00000008
.L_629:


//--------------------- .nv.info._ZN8pygpukit3ops2nn31embedding_lookup_f32_kernel_ptrEPKfPfiPKi --------------------------
	.section	.nv.info._ZN8pygpukit3ops2nn31embedding_lookup_f32_kernel_ptrEPKfPfiPKi,"",@"SHT_CUDA_INFO"
	.sectionflags	@""
	.align	4


	//----- nvinfo : EIATTR_CUDA_API_VERSION
	.align		4
        /*0000*/ 	.byte	0x04, 0x37
        /*0002*/ 	.short	(.L_631 - .L_630)
.L_630:
        /*0004*/ 	.word	0x00000082


	//----- nvinfo : EIATTR_KPARAM_INFO
	.align		4
.L_631:
        /*0008*/ 	.byte	0x04, 0x17
        /*000a*/ 	.short	(.L_633 - .L_632)
.L_632:
        /*000c*/ 	.word	0x00000000
        /*0010*/ 	.short	0x0003
        /*0012*/ 	.short	0x0018
        /*0014*/ 	.byte	0x00, 0xf5, 0x21, 0x00


	//----- nvinfo : EIATTR_KPARAM_INFO
	.align		4
.L_633:
        /*0018*/ 	.byte	0x04, 0x17
        /*001a*/ 	.short	(.L_635 - .L_634)
.L_634:
        /*001c*/ 	.word	0x00000000
        /*0020*/ 	.short	0x0002
        /*0022*/ 	.short	0x0010
        /*0024*/ 	.byte	0x00, 0xf0, 0x11, 0x00


	//----- nvinfo : EIATTR_KPARAM_INFO
	.align		4
.L_635:
        /*0028*/ 	.byte	0x04, 0x17
        /*002a*/ 	.short	(.L_637 - .L_636)
.L_636:
        /*002c*/ 	.word	0x00000000
        /*0030*/ 	.short	0x0001
        /*0032*/ 	.short	0x0008
        /*0034*/ 	.byte	0x00, 0xf5, 0x21, 0x00


	//----- nvinfo : EIATTR_KPARAM_INFO
	.align		4
.L_637:
        /*0038*/ 	.byte	0x04, 0x17
        /*003a*/ 	.short	(.L_639 - .L_638)
.L_638:
        /*003c*/ 	.word	0x00000000
        /*0040*/ 	.short	0x0000
        /*0042*/ 	.short	0x0000
        /*0044*/ 	.byte	0x00, 0xf5, 0x21, 0x00


	//----- nvinfo : EIATTR_SPARSE_MMA_MASK
	.align		4
.L_639:
        /*0048*/ 	.byte	0x03, 0x50
        /*004a*/ 	.short	0x0000


	//----- nvinfo : EIATTR_MAXREG_COUNT
	.align		4
        /*004c*/ 	.byte	0x03, 0x1b
        /*004e*/ 	.short	0x00ff


	//----- nvinfo : EIATTR_MERCURY_ISA_VERSION
	.align		4
        /*0050*/ 	.byte	0x03, 0x5f
        /*0052*/ 	.short	0x0101


	//----- nvinfo : EIATTR_VRC_CTA_INIT_COUNT
	.align		4
        /*0054*/ 	.byte	0x02, 0x4a
	.zero		1
	.zero		1


	//----- nvinfo : EIATTR_EXIT_INSTR_OFFSETS
	.align		4
        /*0058*/ 	.byte	0x04, 0x1c
        /*005a*/ 	.short	(.L_641 - .L_640)


	//   ....[0]....
.L_640:
        /*005c*/ 	.word	0x00000070


	//   ....[1]....
        /*0060*/ 	.word	0x00000120


	//----- nvinfo : EIATTR_CBANK_PARAM_SIZE
	.align		4
.L_641:
        /*0064*/ 	.byte	0x03, 0x19
        /*0066*/ 	.short	0x0020


	//----- nvinfo : EIATTR_PARAM_CBANK
	.align		4
        /*0068*/ 	.byte	0x04, 0x0a
        /*006a*/ 	.short	(.L_643 - .L_642)
	.align		4
.L_642:
        /*006c*/ 	.word	index@(.nv.constant0._ZN8pygpukit3ops2nn31embedding_lookup_f32_kernel_ptrEPKfPfiPKi)
        /*0070*/ 	.short	0x0380
        /*0072*/ 	.short	0x0020


	//----- nvinfo : EIATTR_SW_WAR
	.align		4
.L_643:
        /*0074*/ 	.byte	0x04, 0x36
        /*0076*/ 	.short	(.L_645 - .L_644)
.L_644:
        /*0078*/ 	.word	0x00000008
.L_645:


//--------------------- .nv.info._ZN8pygpukit3ops2nn32embedding_lookup_bf16_kernel_ptrEPK13__nv_bfloat16PS2_iPKi --------------------------
	.section	.nv.info._ZN8pygpukit3ops2nn32embedding_lookup_bf16_kernel_ptrEPK13__nv_bfloat16PS2_iPKi,"",@"SHT_CUDA_INFO"
	.sectionflags	@""
	.align	4


	//----- nvinfo : EIATTR_CUDA_API_VERSION
	.align		4
        /*0000*/ 	.byte	0x04, 0x37
        /*0002*/ 	.short	(.L_647 - .L_646)
.L_646:
        /*0004*/ 	.word	0x00000082


	//----- nvinfo : EIATTR_KPARAM_INFO
	.align		4
.L_647:
        /*0008*/ 	.byte	0x04, 0x17
        /*000a*/ 	.short	(.L_649 - .L_648)
.L_648:
        /*000c*/ 	.word	0x00000000
        /*0010*/ 	.short	0x0003
        /*0012*/ 	.short	0x0018
        /*0014*/ 	.byte	0x00, 0xf5, 0x21, 0x00


	//----- nvinfo : EIATTR_KPARAM_INFO
	.align		4
.L_649:
        /*0018*/ 	.byte	0x04, 0x17
        /*001a*/ 	.short	(.L_651 - .L_650)
.L_650:
        /*001c*/ 	.word	0x00000000
        /*0020*/ 	.short	0x0002
        /*0022*/ 	.short	0x0010
        /*0024*/ 	.byte	0x00, 0xf0, 0x11, 0x00


	//----- nvinfo : EIATTR_KPARAM_INFO
	.align		4
.L_651:
        /*0028*/ 	.byte	0x04, 0x17
        /*002a*/ 	.short	(.L_653 - .L_652)
.L_652:
        /*002c*/ 	.word	0x00000000
        /*0030*/ 	.short	0x0001
        /*0032*/ 	.short	0x0008
        /*0034*/ 	.byte	0x00, 0xf5, 0x21, 0x00


	//----- nvinfo : EIATTR_KPARAM_INFO
	.align		4
.L_653:
        /*0038*/ 	.byte	0x04, 0x17
        /*003a*/ 	.short	(.L_655 - .L_654)
.L_654:
        /*003c*/ 	.word	0x00000000
        /*0040*/ 	.short	0x0000
        /*0042*/ 	.short	0x0000
        /*0044*/ 	.byte	0x00, 0xf5, 0x21, 0x00


	//----- nvinfo : EIATTR_SPARSE_MMA_MASK
	.align		4
.L_655:
        /*0048*/ 	.byte	0x03, 0x50
        /*004a*/ 	.short	0x0000


	//----- nvinfo : EIATTR_MAXREG_COUNT
	.align		4
        /*004c*/ 	.byte	0x03, 0x1b
        /*004e*/ 	.short	0x00ff


	//----- nvinfo : EIATTR_MERCURY_ISA_VERSION
	.align		4
        /*0050*/ 	.byte	0x03, 0x5f
        /*0052*/ 	.short	0x0101


	//----- nvinfo : EIATTR_VRC_CTA_INIT_COUNT
	.align		4
        /*0054*/ 	.byte	0x02, 0x4a
	.zero		1
	.zero		1


	//----- nvinfo : EIATTR_EXIT_INSTR_OFFSETS
	.align		4
        /*0058*/ 	.byte	0x04, 0x1c
        /*005a*/ 	.short	(.L_657 - .L_656)


	//   ....[0]....
.L_656:
        /*005c*/ 	.word	0x00000070


	//   ....[1]....
        /*0060*/ 	.word	0x00000120


	//----- nvinfo : EIATTR_CBANK_PARAM_SIZE
	.align		4
.L_657:
        /*0064*/ 	.byte	0x03, 0x19
        /*0066*/ 	.short	0x0020


	//----- nvinfo : EIATTR_PARAM_CBANK
	.align		4
        /*0068*/ 	.byte	0x04, 0x0a
        /*006a*/ 	.short	(.L_659 - .L_658)
	.align		4
.L_658:
        /*006c*/ 	.word	index@(.nv.constant0._ZN8pygpukit3ops2nn32embedding_lookup_bf16_kernel_ptrEPK13__nv_bfloat16PS2_iPKi)
        /*0070*/ 	.short	0x0380
        /*0072*/ 	.short	0x0020


	//----- nvinfo : EIATTR_SW_WAR
	.align		4
.L_659:
        /*0074*/ 	.byte	0x04, 0x36
        /*0076*/ 	.short	(.L_661 - .L_660)
.L_660:
        /*0078*/ 	.word	0x00000008
.L_661:


//--------------------- .nv.info._ZN8pygpukit3ops2nn31embedding_lookup_f16_kernel_ptrEPK6__halfPS2_iPKi --------------------------
	.section	.nv.info._ZN8pygpukit3ops2nn31embedding_lookup_f16_kernel_ptrEPK6__halfPS2_iPKi,"",@"SHT_CUDA_INFO"
	.sectionflags	@""
	.align	4


	//----- nvinfo : EIATTR_CUDA_API_VERSION
	.align		4
        /*0000*/ 	.byte	0x04, 0x37
        /*0002*/ 	.short	(.L_663 - .L_662)
.L_662:
        /*0004*/ 	.word	0x00000082


	//----- nvinfo : EIATTR_KPARAM_INFO
	.align		4
.L_663:
        /*0008*/ 	.byte	0x04, 0x17
        /*000a*/ 	.short	(.L_665 - .L_664)
.L_664:
        /*000c*/ 	.word	0x00000000
        /*0010*/ 	.short	0x0003
        /*0012*/ 	.short	0x0018
        /*0014*/ 	.byte	0x00, 0xf5, 0x21, 0x00


	//----- nvinfo : EIATTR_KPARAM_INFO
	.align		4
.L_665:
        /*0018*/ 	.byte	0x04, 0x17
        /*001a*/ 	.short	(.L_667 - .L_666)
.L_666:
        /*001c*/ 	.word	0x00000000
        /*0020*/ 	.short	0x0002
        /*0022*/ 	.short	0x0010
        /*0024*/ 	.byte	0x00, 0xf0, 0x11, 0x00


	//----- nvinfo : EIATTR_KPARAM_INFO
	.align		4
.L_667:
        /*0028*/ 	.byte	0x04, 0x17
        /*002a*/ 	.short	(.L_669 - .L_668)
.L_668:
        /*002c*/ 	.word	0x00000000
        /*0030*/ 	.short	0x0001
        /*0032*/ 	.short	0x0008
        /*0034*/ 	.byte	0x00, 0xf5, 0x21, 0x00


	//----- nvinfo : EIATTR_KPARAM_INFO
	.align		4
.L_669:
        /*0038*/ 	.byte	0x04, 0x17
        /*003a*/ 	.short	(.L_671 - .L_670)
.L_670:
        /*003c*/ 	.word	0x00000000
        /*0040*/ 	.short	0x0000
        /*0042*/ 	.short	0x0000
        /*0044*/ 	.byte	0x00, 0xf5, 0x21, 0x00


	//----- nvinfo : EIATTR_SPARSE_MMA_MASK
	.align		4
.L_671:
        /*0048*/ 	.byte	0x03, 0x50
        /*004a*/ 	.short	0x0000


	//----- nvinfo : EIATTR_MAXREG_COUNT
	.align		4
        /*004c*/ 	.byte	0x03, 0x1b
        /*004e*/ 	.short	0x00ff


	//----- nvinfo : EIATTR_MERCURY_ISA_VERSION
	.align		4
        /*0050*/ 	.byte	0x03, 0x5f
        /*0052*/ 	.short	0x0101


	//----- nvinfo : EIATTR_VRC_CTA_INIT_COUNT
	.align		4
        /*0054*/ 	.byte	0x02, 0x4a
	.zero		1
	.zero		1


	//----- nvinfo : EIATTR_EXIT_INSTR_OFFSETS
	.align		4
        /*0058*/ 	.byte	0x04, 0x1c
        /*005a*/ 	.short	(.L_673 - .L_672)


	//   ....[0]....
.L_672:
        /*005c*/ 	.word	0x00000070


	//   ....[1]....
        /*0060*/ 	.word	0x00000120


	//----- nvinfo : EIATTR_CBANK_PARAM_SIZE
	.align		4
.L_673:
        /*0064*/ 	.byte	0x03, 0x19
        /*0066*/ 	.short	0x0020


	//----- nvinfo : EIATTR_PARAM_CBANK
	.align		4
        /*0068*/ 	.byte	0x04, 0x0a
        /*006a*/ 	.short	(.L_675 - .L_674)
	.align		4
.L_674:
        /*006c*/ 	.word	index@(.nv.constant0._ZN8pygpukit3ops2nn31embedding_lookup_f16_kernel_ptrEPK6__halfPS2_iPKi)
        /*0070*/ 	.short	0x0380
        /*0072*/ 	.short	0x0020


	//----- nvinfo : EIATTR_SW_WAR
	.align		4
.L_675:
        /*0074*/ 	.byte	0x04, 0x36
        /*0076*/ 	.short	(.L_677 - .L_676)
.L_676:
        /*0078*/ 	.word	0x00000008
.L_677:


//--------------------- .nv.info._ZN8pygpukit3ops2nn27embedding_lookup_f32_kernelEPKfPfii --------------------------
	.section	.nv.info._ZN8pygpukit3ops2nn27embedding_lookup_f32_kernelEPKfPfii,"",@"SHT_CUDA_INFO"
	.sectionflags	@""
	.align	4


	//----- nvinfo : EIATTR_CUDA_API_VERSION
	.align		4
        /*0000*/ 	.byte	0x04, 0x37
        /*0002*/ 	.short	(.L_679 - .L_678)
.L_678:
        /*0004*/ 	.word	0x00000082


	//----- nvinfo : EIATTR_KPARAM_INFO
	.align		4
.L_679:
        /*0008*/ 	.byte	0x04, 0x17
        /*000a*/ 	.short	(.L_681 - .L_680)
.L_680:
        /*000c*/ 	.word	0x00000000
        /*0010*/ 	.short	0x0003
        /*0012*/ 	.short	0x0014
        /*0014*/ 	.byte	0x00, 0xf0, 0x11, 0x00


	//----- nvinfo : EIATTR_KPARAM_INFO
	.align		4
.L_681:
        /*0018*/ 	.byte	0x04, 0x17
        /*001a*/ 	.short	(.L_683 - .L_682)
.L_682:
        /*001c*/ 	.word	0x00000000
        /*0020*/ 	.short	0x0002
        /*0022*/ 	.short	0x0010
        /*0024*/ 	.byte	0x00, 0xf0, 0x11, 0x00


	//----- nvinfo : EIATTR_KPARAM_INFO
	.align		4
.L_683:
        /*0028*/ 	.byte	0x04, 0x17
        /*002a*/ 	.short	(.L_685 - .L_684)
.L_684:
        /*002c*/ 	.word	0x00000000
        /*0030*/ 	.short	0x0001
        /*0032*/ 	.short	0x0008
        /*0034*/ 	.byte	0x00, 0xf5, 0x21, 0x00


	//----- nvinfo : EIATTR_KPARAM_INFO
	.align		4
.L_685:
        /*0038*/ 	.byte	0x04, 0x17
        /*003a*/ 	.short	(.L_687 - .L_686)
.L_686:
        /*003c*/ 	.word	0x00000000
        /*0040*/ 	.short	0x0000
        /*0042*/ 	.short	0x0000
        /*0044*/ 	.byte	0x00, 0xf5, 0x21, 0x00


	//----- nvinfo : EIATTR_SPARSE_MMA_MASK
	.align		4
.L_687:
        /*0048*/ 	.byte	0x03, 0x50
        /*004a*/ 	.short	0x0000


	//----- nvinfo : EIATTR_MAXREG_COUNT
	.align		4
        /*004c*/ 	.byte	0x03, 0x1b
        /*004e*/ 	.short	0x00ff


	//----- nvinfo : EIATTR_MERCURY_ISA_VERSION
	.align		4
        /*0050*/ 	.byte	0x03, 0x5f
        /*0052*/ 	.short	0x0101


	//----- nvinfo : EIATTR_VRC_CTA_INIT_COUNT
	.align		4
        /*0054*/ 	.byte	0x02, 0x4a
	.zero		1
	.zero		1


	//----- nvinfo : EIATTR_EXIT_INSTR_OFFSETS
	.align		4
        /*0058*/ 	.byte	0x04, 0x1c
        /*005a*/ 	.short	(.L_689 - .L_688)


	//   ....[0]....
.L_688:
        /*005c*/ 	.word	0x00000070


	//   ....[1]....
        /*0060*/ 	.word	0x00000110


	//----- nvinfo : EIATTR_CBANK_PARAM_SIZE
	.align		4
.L_689:
        /*0064*/ 	.byte	0x03, 0x19
        /*0066*/ 	.short	0x0018


	//----- nvinfo : EIATTR_PARAM_CBANK
	.align		4
        /*0068*/ 	.byte	0x04, 0x0a
        /*006a*/ 	.short	(.L_691 - .L_690)
	.align		4
.L_690:
        /*006c*/ 	.word	index@(.nv.constant0._ZN8pygpukit3ops2nn27embedding_lookup_f32_kernelEPKfPfii)
        /*0070*/ 	.short	0x0380
        /*0072*/ 	.short	0x0018


	//----- nvinfo : EIATTR_SW_WAR
	.align		4
.L_691:
        /*0074*/ 	.byte	0x04, 0x36
        /*0076*/ 	.short	(.L_693 - .L_692)
.L_692:
        /*0078*/ 	.word	0x00000008
.L_693:


//--------------------- .nv.info._ZN8pygpukit3ops2nn28embedding_lookup_bf16_kernelEPK13__nv_bfloat16PS2_ii --------------------------
	.section	.nv.info._ZN8pygpukit3ops2nn28embedding_lookup_bf16_kernelEPK13__nv_bfloat16PS2_ii,"",@"SHT_CUDA_INFO"
	.sectionflags	@""
	.align	4


	//----- nvinfo : EIATTR_CUDA_API_VERSION
	.align		4
        /*0000*/ 	.byte	0x04, 0x37
        /*0002*/ 	.short	(.L_695 - .L_694)
.L_694:
        /*0004*/ 	.word	0x00000082


	//----- nvinfo : EIATTR_KPARAM_INFO
	.align		4
.L_695:
        /*0008*/ 	.byte	0x04, 0x17
        /*000a*/ 	.short	(.L_697 - .L_696)
.L_696:
        /*000c*/ 	.word	0x00000000
        /*0010*/ 	.short	0x0003
        /*0012*/ 	.short	0x0014
        /*0014*/ 	.byte	0x00, 0xf0, 0x11, 0x00


	//----- nvinfo : EIATTR_KPARAM_INFO
	.align		4
.L_697:
        /*0018*/ 	.byte	0x04, 0x17
        /*001a*/ 	.short	(.L_699 - .L_698)
.L_698:
        /*001c*/ 	.word	0x00000000
        /*0020*/ 	.short	0x0002
        /*0022*/ 	.short	0x0010
        /*0024*/ 	.byte	0x00, 0xf0, 0x11, 0x00


	//----- nvinfo : EIATTR_KPARAM_INFO
	.align		4
.L_699:
        /*0028*/ 	.byte	0x04, 0x17
        /*002a*/ 	.short	(.L_701 - .L_700)
.L_700:
        /*002c*/ 	.word	0x00000000
        /*0030*/ 	.short	0x0001
        /*0032*/ 	.short	0x0008
        /*0034*/ 	.byte	0x00, 0xf5, 0x21, 0x00


	//----- nvinfo : EIATTR_KPARAM_INFO
	.align		4
.L_701:
        /*0038*/ 	.byte	0x04, 0x17
        /*003a*/ 	.short	(.L_703 - .L_702)
.L_702:
        /*003c*/ 	.word	0x00000000
        /*0040*/ 	.short	0x0000
        /*0042*/ 	.short	0x0000
        /*0044*/ 	.byte	0x00, 0xf5, 0x21, 0x00


	//----- nvinfo : EIATTR_SPARSE_MMA_MASK
	.align		4
.L_703:
        /*0048*/ 	.byte	0x03, 0x50
        /*004a*/ 	.short	0x0000


	//----- nvinfo : EIATTR_MAXREG_COUNT
	.align		4
        /*004c*/ 	.byte	0x03, 0x1b
        /*004e*/ 	.short	0x00ff


	//----- nvinfo : EIATTR_MERCURY_ISA_VERSION
	.align		4
        /*0050*/ 	.byte	0x03, 0x5f
        /*0052*/ 	.short	0x0101


	//----- nvinfo : EIATTR_VRC_CTA_INIT_COUNT
	.align		4
        /*0054*/ 	.byte	0x02, 0x4a
	.zero		1
	.zero		1


	//----- nvinfo : EIATTR_EXIT_INSTR_OFFSETS
	.align		4
        /*0058*/ 	.byte	0x04, 0x1c
        /*005a*/ 	.short	(.L_705 - .L_704)


	//   ....[0]....
.L_704:
        /*005c*/ 	.word	0x00000070


	//   ....[1]....
        /*0060*/ 	.word	0x00000110


	//----- nvinfo : EIATTR_CBANK_PARAM_SIZE
	.align		4
.L_705:
        /*0064*/ 	.byte	0x03, 0x19
        /*0066*/ 	.short	0x0018


	//----- nvinfo : EIATTR_PARAM_CBANK
	.align		4
        /*0068*/ 	.byte	0x04, 0x0a
        /*006a*/ 	.short	(.L_707 - .L_706)
	.align		4
.L_706:
        /*006c*/ 	.word	index@(.nv.constant0._ZN8pygpukit3ops2nn28embedding_lookup_bf16_kernelEPK13__nv_bfloat16PS2_ii)
        /*0070*/ 	.short	0x0380
        /*0072*/ 	.short	0x0018


	//----- nvinfo : EIATTR_SW_WAR
	.align		4
.L_707:
        /*0074*/ 	.byte	0x04, 0x36
        /*0076*/ 	.short	(.L_709 - .L_708)
.L_708:
        /*0078*/ 	.word	0x00000008
.L_709:


//--------------------- .nv.info._ZN8pygpukit3ops2nn27embedding_lookup_f16_kernelEPK6__halfPS2_ii --------------------------
	.section	.nv.info._ZN8pygpukit3ops2nn27embedding_lookup_f16_kernelEPK6__halfPS2_ii,"",@"SHT_CUDA_INFO"
	.sectionflags	@""
	.align	4


	//----- nvinfo : EIATTR_CUDA_API_VERSION
	.align		4
        /*0000*/ 	.byte	0x04, 0x37
        /*0002*/ 	.short	(.L_711 - .L_710)
.L_710:
        /*0004*/ 	.word	0x00000082


	//----- nvinfo : EIATTR_KPARAM_INFO
	.align		4
.L_711:
        /*0008*/ 	.byte	0x04, 0x17
        /*000a*/ 	.short	(.L_713 - .L_712)
.L_712:
        /*000c*/ 	.word	0x00000000
        /*0010*/ 	.short	0x0003
        /*0012*/ 	.short	0x0014
        /*0014*/ 	.byte	0x00, 0xf0, 0x11, 0x00


	//----- nvinfo : EIATTR_KPARAM_INFO
	.align		4
.L_713:
        /*0018*/ 	.byte	0x04, 0x17
        /*001a*/ 	.short	(.L_715 - .L_714)
.L_714:
        /*001c*/ 	.word	0x00000000
        /*0020*/ 	.short	0x0002
        /*0022*/ 	.short	0x0010
        /*0024*/ 	.byte	0x00, 0xf0, 0x11, 0x00


	//----- nvinfo : EIATTR_KPARAM_INFO
	.align		4
.L_715:
        /*0028*/ 	.byte	0x04, 0x17
        /*002a*/ 	.short	(.L_717 - .L_716)
.L_716:
        /*002c*/ 	.word	0x00000000
        /*0030*/ 	.short	0x0001
        /*0032*/ 	.short	0x0008
        /*0034*/ 	.byte	0x00, 0xf5, 0x21, 0x00


	//----- nvinfo : EIATTR_KPARAM_INFO
	.align		4
.L_717:
        /*0038*/ 	.byte	0x04, 0x17
        /*003a*/ 	.short	(.L_719 - .L_718)
.L_718:
        /*003c*/ 	.word	0x00000000
        /*0040*/ 	.short	0x0000
        /*0042*/ 	.short	0x0000
        /*0044*/ 	.byte	0x00, 0xf5, 0x21, 0x00


	//----- nvinfo : EIATTR_SPARSE_MMA_MASK
	.align		4
.L_719:
        /*0048*/ 	.byte	0x03, 0x50
        /*004a*/ 	.short	0x0000


	//----- nvinfo : EIATTR_MAXREG_COUNT
	.align		4
        /*004c*/ 	.byte	0x03, 0x1b
        /*004e*/ 	.short	0x00ff


	//----- nvinfo : EIATTR_MERCURY_ISA_VERSION
	.align		4
        /*0050*/ 	.byte	0x03, 0x5f
        /*0052*/ 	.short	0x0101


	//----- nvinfo : EIATTR_VRC_CTA_INIT_COUNT
	.align		4
        /*0054*/ 	.byte	0x02, 0x4a
	.zero		1
	.zero		1


	//----- nvinfo : EIATTR_EXIT_INSTR_OFFSETS
	.align		4
        /*0058*/ 	.byte	0x04, 0x1c
        /*005a*/ 	.short	(.L_721 - .L_720)


	//   ....[0]....
.L_720:
        /*005c*/ 	.word	0x00000070


	//   ....[1]....
        /*0060*/ 	.word	0x00000110


	//----- nvinfo : EIATTR_CBANK_PARAM_SIZE
	.align		4
.L_721:
        /*0064*/ 	.byte	0x03, 0x19
        /*0066*/ 	.short	0x0018


	//----- nvinfo : EIATTR_PARAM_CBANK
	.align		4
        /*0068*/ 	.byte	0x04, 0x0a
        /*006a*/ 	.short	(.L_723 - .L_722)
	.align		4
.L_722:
        /*006c*/ 	.word	index@(.nv.constant0._ZN8pygpukit3ops2nn27embedding_lookup_f16_kernelEPK6__halfPS2_ii)
        /*0070*/ 	.short	0x0380
        /*0072*/ 	.short	0x0018


	//----- nvinfo : EIATTR_SW_WAR
	.align		4
.L_723:
        /*0074*/ 	.byte	0x04, 0x36
        /*0076*/ 	.short	(.L_725 - .L_724)
.L_724:
        /*0078*/ 	.word	0x00000008
.L_725:


//--------------------- .nv.info._ZN8pygpukit3ops2nn31kv_cache_prefill_gqa_f32_kernelEPKfPfiiiiii --------------------------
	.section	.nv.info._ZN8pygpukit3ops2nn31kv_cache_prefill_gqa_f32_kernelEPKfPfiiiiii,"",@"SHT_CUDA_INFO"
	.sectionflags	@""
	.align	4


	//----- nvinfo : EIATTR_CUDA_API_VERSION
	.align		4
        /*0000*/ 	.byte	0x04, 0x37
        /*0002*/ 	.short	(.L_727 - .L_726)
.L_726:
        /*0004*/ 	.word	0x00000082


	//----- nvinfo : EIATTR_KPARAM_INFO
	.align		4
.L_727:
        /*0008*/ 	.byte	0x04, 0x17
        /*000a*/ 	.short	(.L_729 - .L_728)
.L_728:
        /*000c*/ 	.word	0x00000000
        /*0010*/ 	.short	0x0007
        /*0012*/ 	.short	0x0024
        /*0014*/ 	.byte	0x00, 0xf0, 0x11, 0x00


	//----- nvinfo : EIATTR_KPARAM_INFO
	.align		4
.L_729:
        /*0018*/ 	.byte	0x04, 0x17
        /*001a*/ 	.short	(.L_731 - .L_730)
.L_730:
        /*001c*/ 	.word	0x00000000
        /*0020*/ 	.short	0x0006
        /*0022*/ 	.short	0x0020
        /*0024*/ 	.byte	0x00, 0xf0, 0x11, 0x00


	//----- nvinfo : EIATTR_KPARAM_INFO
	.align		4
.L_731:
        /*0028*/ 	.byte	0x04, 0x17
        /*002a*/ 	.short	(.L_733 - .L_732)
.L_732:
        /*002c*/ 	.word	0x00000000
        /*0030*/ 	.short	0x0005
        /*0032*/ 	.short	0x001c
        /*0034*/ 	.byte	0x00, 0xf0, 0x11, 0x00


	//----- nvinfo : EIATTR_KPARAM_INFO
	.align		4
.L_733:
        /*0038*/ 	.byte	0x04, 0x17
        /*003a*/ 	.short	(.L_735 - .L_734)
.L_734:
        /*003c*/ 	.word	0x00000000
        /*0040*/ 	.short	0x0004
        /*0042*/ 	.short	0x0018
        /*0044*/ 	.byte	0x00, 0xf0, 0x11, 0x00


	//----- nvinfo : EIATTR_KPARAM_INFO
	.align		4
.L_735:
        /*0048*/ 	.byte	0x04, 0x17
        /*004a*/ 	.short	(.L_737 - .L_736)
.L_736:
        /*004c*/ 	.word	0x00000000
        /*0050*/ 	.short	0x0003
        /*0052*/ 	.short	0x0014
        /*0054*/ 	.byte	0x00, 0xf0, 0x11, 0x00


	//----- nvinfo : EIATTR_KPARAM_INFO
	.align		4
.L_737:
        /*0058*/ 	.byte	0x04, 0x17
        /*005a*/ 	.short	(.L_739 - .L_738)
.L_738:
        /*005c*/ 	.word	0x00000000
        /*0060*/ 	.short	0x0002
        /*0062*/ 	.short	0x0010
        /*0064*/ 	.byte	0x00, 0xf0, 0x11, 0x00


	//----- nvinfo : EIATTR_KPARAM_INFO
	.align		4
.L_739:
        /*0068*/ 	.byte	0x04, 0x17
        /*006a*/ 	.short	(.L_741 - .L_740)
.L_740:
        /*006c*/ 	.word	0x00000000
        /*0070*/ 	.short	0x0001
        /*0072*/ 	.short	0x0008
        /*0074*/ 	.byte	0x00, 0xf5, 0x21, 0x00


	//----- nvinfo : EIATTR_KPARAM_INFO
	.align		4
.L_741:
        /*0078*/ 	.byte	0x04, 0x17
        /*007a*/ 	.short	(.L_743 - .L_742)
.L_742:
        /*007c*/ 	.word	0x00000000
        /*0080*/ 	.short	0x0000
        /*0082*/ 	.short	0x0000
        /*0084*/ 	.byte	0x00, 0xf5, 0x21, 0x00


	//----- nvinfo : EIATTR_SPARSE_MMA_MASK
	.align		4
.L_743:
        /*0088*/ 	.byte	0x03, 0x50
        /*008a*/ 	.short	0x0000


	//----- nvinfo : EIATTR_MAXREG_COUNT
	.align		4
        /*008c*/ 	.byte	0x03, 0x1b
        /*008e*/ 	.short	0x00ff


	//----- nvinfo : EIATTR_MERCURY_ISA_VERSION
	.align		4
        /*0090*/ 	.byte	0x03, 0x5f
        /*0092*/ 	.short	0x0101


	//----- nvinfo : EIATTR_VRC_CTA_INIT_COUNT
	.align		4
        /*0094*/ 	.byte	0x02, 0x4a
	.zero		1
	.zero		1


	//----- nvinfo : EIATTR_EXIT_INSTR_OFFSETS
	.align		4
        /*0098*/ 	.byte	0x04, 0x1c
        /*009a*/ 	.short	(.L_745 - .L_744)


	//   ....[0]....
.L_744:
        /*009c*/ 	.word	0x000000b0


	//   ....[1]....
        /*00a0*/ 	.word	0x00000870


	//----- nvinfo : EIATTR_CBANK_PARAM_SIZE
	.align		4
.L_745:
        /*00a4*/ 	.byte	0x03, 0x19
        /*00a6*/ 	.short	0x0028


	//----- nvinfo : EIATTR_PARAM_CBANK
	.align		4
        /*00a8*/ 	.byte	0x04, 0x0a
        /*00aa*/ 	.short	(.L_747 - .L_746)
	.align		4
.L_746:
        /*00ac*/ 	.word	index@(.nv.constant0._ZN8pygpukit3ops2nn31kv_cache_prefill_gqa_f32_kernelEPKfPfiiiiii)
        /*00b0*/ 	.short	0x0380
        /*00b2*/ 	.short	0x0028


	//----- nvinfo : EIATTR_SW_WAR
	.align		4
.L_747:
        /*00b4*/ 	.byte	0x04, 0x36
        /*00b6*/ 	.short	(.L_749 - .L_748)
.L_748:
        /*00b8*/ 	.word	0x00000008
.L_749:


//--------------------- .nv.info._ZN8pygpukit3ops2nn32kv_cache_prefill_gqa_bf16_kernelEPK13__nv_bfloat16PS2_iiiiii --------------------------
	.section	.nv.info._ZN8pygpukit3ops2nn32kv_cache_prefill_gqa_bf16_kernelEPK13__nv_bfloat16PS2_iiiiii,"",@"SHT_CUDA_INFO"
	.sectionflags	@""
	.align	4


	//----- nvinfo : EIATTR_CUDA_API_VERSION
	.align		4
        /*0000*/ 	.byte	0x04, 0x37
        /*0002*/ 	.short	(.L_751 - .L_750)
.L_750:
        /*0004*/ 	.word	0x00000082


	//----- nvinfo : EIATTR_KPARAM_INFO
	.align		4
.L_751:
        /*0008*/ 	.byte	0x04, 0x17
        /*000a*/ 	.short	(.L_753 - .L_752)
.L_752:
        /*000c*/ 	.word	0x00000000
        /*0010*/ 	.short	0x0007
        /*0012*/ 	.short	0x0024
        /*0014*/ 	.byte	0x00, 0xf0, 0x11, 0x00


	//----- nvinfo : EIATTR_KPARAM_INFO
	.align		4
.L_753:
        /*0018*/ 	.byte	0x04, 0x17
        /*001a*/ 	.short	(.L_755 - .L_754)
.L_754:
        /*001c*/ 	.word	0x00000000
        /*0020*/ 	.short	0x0006
        /*0022*/ 	.short	0x0020
        /*0024*/ 	.byte	0x00, 0xf0, 0x11, 0x00


	//----- nvinfo : EIATTR_KPARAM_INFO
	.align		4
.L_755:
        /*0028*/ 	.byte	0x04, 0x17
        /*002a*/ 	.short	(.L_757 - .L_756)
.L_756:
        /*002c*/ 	.word	0x00000000
        /*0030*/ 	.short	0x0005
        /*0032*/ 	.short	0x001c
        /*0034*/ 	.byte	0x00, 0xf0, 0x11, 0x00


	//----- nvinfo : EIATTR_KPARAM_INFO
	.align		4
.L_757:
        /*0038*/ 	.byte	0x04, 0x17
        /*003a*/ 	.short	(.L_759 - .L_758)
.L_758:
        /*003c*/ 	.word	0x00000000
        /*0040*/ 	.short	0x0004
        /*0042*/ 	.short	0x0018
        /*0044*/ 	.byte	0x00, 0xf0, 0x11, 0x00


	//----- nvinfo : EIATTR_KPARAM_INFO
	.align		4
.L_759:
        /*0048*/ 	.byte	0x04, 0x17
        /*004a*/ 	.short	(.L_761 - .L_760)
.L_760:
        /*004c*/ 	.word	0x00000000
        /*0050*/ 	.short	0x0003
        /*0052*/ 	.short	0x0014
        /*0054*/ 	.byte	0x00, 0xf0, 0x11, 0x00


	//----- nvinfo : EIATTR_KPARAM_INFO
	.align		4
.L_761:
        /*0058*/ 	.byte	0x04, 0x17
        /*005a*/ 	.short	(.L_763 - .L_762)
.L_762:
        /*005c*/ 	.word	0x00000000
        /*0060*/ 	.short	0x0002
        /*0062*/ 	.short	0x0010
        /*0064*/ 	.byte	0x00, 0xf0, 0x11, 0x00


	//----- nvinfo : EIATTR_KPARAM_INFO
	.align		4
.L_763:
        /*0068*/ 	.byte	0x04, 0x17
        /*006a*/ 	.short	(.L_765 - .L_764)
.L_764:
        /*006c*/ 	.word	0x00000000
        /*0070*/ 	.short	0x0001
        /*0072*/ 	.short	0x0008
        /*0074*/ 	.byte	0x00, 0xf5, 0x21, 0x00


	//----- nvinfo : EIATTR_KPARAM_INFO
	.align		4
.L_765:
        /*0078*/ 	.byte	0x04, 0x17
        /*007a*/ 	.short	(.L_767 - .L_766)
.L_766:
        /*007c*/ 	.word	0x00000000
        /*0080*/ 	.short	0x0000
        /*0082*/ 	.short	0x0000
        /*0084*/ 	.byte	0x00, 0xf5, 0x21, 0x00


	//----- nvinfo : EIATTR_SPARSE_MMA_MASK
	.align		4
.L_767:
        /*0088*/ 	.byte	0x03, 0x50
        /*008a*/ 	.short	0x0000


	//----- nvinfo : EIATTR_MAXREG_COUNT
	.align		4
        /*008c*/ 	.byte	0x03, 0x1b
        /*008e*/ 	.short	0x00ff


	//----- nvinfo : EIATTR_MERCURY_ISA_VERSION
	.align		4
        /*0090*/ 	.byte	0x03, 0x5f
        /*0092*/ 	.short	0x0101


	//----- nvinfo : EIATTR_VRC_CTA_INIT_COUNT
	.align		4
        /*0094*/ 	.byte	0x02, 0x4a
	.zero		1
	.zero		1


	//----- nvinfo : EIATTR_EXIT_INSTR_OFFSETS
	.align		4
        /*0098*/ 	.byte	0x04, 0x1c
        /*009a*/ 	.short	(.L_769 - .L_768)


	//   ....[0]....
.L_768:
        /*009c*/ 	.word	0x000000b0


	//   ....[1]....
        /*00a0*/ 	.word	0x00000870


	//----- nvinfo : EIATTR_CBANK_PARAM_SIZE
	.align		4
.L_769:
        /*00a4*/ 	.byte	0x03, 0x19
        /*00a6*/ 	.short	0x0028


	//----- nvinfo : EIATTR_PARAM_CBANK
	.align		4
        /*00a8*/ 	.byte	0x04, 0x0a
        /*00aa*/ 	.short	(.L_771 - .L_770)
	.align		4
.L_770:
        /*00ac*/ 	.word	index@(.nv.constant0._ZN8pygpukit3ops2nn32kv_cache_prefill_gqa_bf16_kernelEPK13__nv_bfloat16PS2_iiiiii)
        /*00b0*/ 	.short	0x0380
        /*00b2*/ 	.short	0x0028


	//----- nvinfo : EIATTR_SW_WAR
	.align		4
.L_771:
        /*00b4*/ 	.byte	0x04, 0x36
        /*00b6*/ 	.short	(.L_773 - .L_772)
.L_772:
        /*00b8*/ 	.word	0x00000008
.L_773:


//--------------------- .nv.info._ZN8pygpukit3ops2nn31kv_cache_prefill_gqa_f16_kernelEPK6__halfPS2_iiiiii --------------------------
	.section	.nv.info._ZN8pygpukit3ops2nn31kv_cache_prefill_gqa_f16_kernelEPK6__halfPS2_iiiiii,"",@"SHT_CUDA_INFO"
	.sectionflags	@""
	.align	4


	//----- nvinfo : EIATTR_CUDA_API_VERSION
	.align		4
        /*0000*/ 	.byte	0x04, 0x37
        /*0002*/ 	.short	(.L_775 - .L_774)
.L_774:
        /*0004*/ 	.word	0x00000082


	//----- nvinfo : EIATTR_KPARAM_INFO
	.align		4
.L_775:
        /*0008*/ 	.byte	0x04, 0x17
        /*000a*/ 	.short	(.L_777 - .L_776)
.L_776:
        /*000c*/ 	.word	0x00000000
        /*0010*/ 	.short	0x0007
        /*0012*/ 	.short	0x0024
        /*0014*/ 	.byte	0x00, 0xf0, 0x11, 0x00


	//----- nvinfo : EIATTR_KPARAM_INFO
	.align		4
.L_777:
        /*0018*/ 	.byte	0x04, 0x17
        /*001a*/ 	.short	(.L_779 - .L_778)
.L_778:
        /*001c*/ 	.word	0x00000000
        /*0020*/ 	.short	0x0006
        /*0022*/ 	.short	0x0020
        /*0024*/ 	.byte	0x00, 0xf0, 0x11, 0x00


	//----- nvinfo : EIATTR_KPARAM_INFO
	.align		4
.L_779:
        /*0028*/ 	.byte	0x04, 0x17
        /*002a*/ 	.short	(.L_781 - .L_780)
.L_780:
        /*002c*/ 	.word	0x00000000
        /*0030*/ 	.short	0x0005
        /*0032*/ 	.short	0x001c
        /*0034*/ 	.byte	0x00, 0xf0, 0x11, 0x00


	//----- nvinfo : EIATTR_KPARAM_INFO
	.align		4
.L_781:
        /*0038*/ 	.byte	0x04, 0x17
        /*003a*/ 	.short	(.L_783 - .L_782)
.L_782:
        /*003c*/ 	.word	0x00000000
        /*0040*/ 	.short	0x0004
        /*0042*/ 	.short	0x0018
        /*0044*/ 	.byte	0x00, 0xf0, 0x11, 0x00


	//----- nvinfo : EIATTR_KPARAM_INFO
	.align		4
.L_783:
        /*0048*/ 	.byte	0x04, 0x17
        /*004a*/ 	.short	(.L_785 - .L_784)
.L_784:
        /*004c*/ 	.word	0x00000000
        /*0050*/ 	.short	0x0003
        /*0052*/ 	.short	0x0014
        /*0054*/ 	.byte	0x00, 0xf0, 0x11, 0x00


	//----- nvinfo : EIATTR_KPARAM_INFO
	.align		4
.L_785:
        /*0058*/ 	.byte	0x04, 0x17
        /*005a*/ 	.short	(.L_787 - .L_786)
.L_786:
        /*005c*/ 	.word	0x00000000
        /*0060*/ 	.short	0x0002
        /*0062*/ 	.short	0x0010
        /*0064*/ 	.byte	0x00, 0xf0, 0x11, 0x00


	//----- nvinfo : EIATTR_KPARAM_INFO
	.align		4
.L_787:
        /*0068*/ 	.byte	0x04, 0x17
        /*006a*/ 	.short	(.L_789 - .L_788)
.L_788:
        /*006c*/ 	.word	0x00000000
        /*0070*/ 	.short	0x0001
        /*0072*/ 	.short	0x0008
        /*0074*/ 	.byte	0x00, 0xf5, 0x21, 0x00


	//----- nvinfo : EIATTR_KPARAM_INFO
	.align		4
.L_789:
        /*0078*/ 	.byte	0x04, 0x17
        /*007a*/ 	.short	(.L_791 - .L_790)
.L_790:
        /*007c*/ 	.word	0x00000000
        /*0080*/ 	.short	0x0000
        /*0082*/ 	.short	0x0000
        /*0084*/ 	.byte	0x00, 0xf5, 0x21, 0x00


	//----- nvinfo : EIATTR_SPARSE_MMA_MASK
	.align		4
.L_791:
        /*0088*/ 	.byte	0x03, 0x50
        /*008a*/ 	.short	0x0000


	//----- nvinfo : EIATTR_MAXREG_COUNT
	.align		4
        /*008c*/ 	.byte	0x03, 0x1b
        /*008e*/ 	.short	0x00ff


	//----- nvinfo : EIATTR_MERCURY_ISA_VERSION
	.align		4
        /*0090*/ 	.byte	0x03, 0x5f
        /*0092*/ 	.short	0x0101


	//----- nvinfo : EIATTR_VRC_CTA_INIT_COUNT
	.align		4
        /*0094*/ 	.byte	0x02, 0x4a
	.zero		1
	.zero		1


	//----- nvinfo : EIATTR_EXIT_INSTR_OFFSETS
	.align		4
        /*0098*/ 	.byte	0x04, 0x1c
        /*009a*/ 	.short	(.L_793 - .L_792)


	//   ....[0]....
.L_792:
        /*009c*/ 	.word	0x000000b0


	//   ....[1]....
        /*00a0*/ 	.word	0x00000870


	//----- nvinfo : EIATTR_CBANK_PARAM_SIZE
	.align		4
.L_793:
        /*00a4*/ 	.byte	0x03, 0x19
        /*00a6*/ 	.short	0x0028


	//----- nvinfo : EIATTR_PARAM_CBANK
	.align		4
        /*00a8*/ 	.byte	0x04, 0x0a
        /*00aa*/ 	.short	(.L_795 - .L_794)
	.align		4
.L_794:
        /*00ac*/ 	.word	index@(.nv.constant0._ZN8pygpukit3ops2nn31kv_cache_prefill_gqa_f16_kernelEPK6__halfPS2_iiiiii)
        /*00b0*/ 	.short	0x0380
        /*00b2*/ 	.short	0x0028


	//----- nvinfo : EIATTR_SW_WAR
	.align		4
.L_795:
        /*00b4*/ 	.byte	0x04, 0x36
        /*00b6*/ 	.short	(.L_797 - .L_796)
.L_796:
        /*00b8*/ 	.word	0x00000008
.L_797:


//--------------------- .nv.info._ZN8pygpukit3ops2nn34kv_cache_update_gqa_f32_kernel_ptrEPKfPfiiiiPKi --------------------------
	.section	.nv.info._ZN8pygpukit3ops2nn34kv_cache_update_gqa_f32_kernel_ptrEPKfPfiiiiPKi,"",@"SHT_CUDA_INFO"
	.sectionflags	@""
	.align	4


	//----- nvinfo : EIATTR_CUDA_API_VERSION
	.align		4
        /*0000*/ 	.byte	0x04, 0x37
        /*0002*/ 	.short	(.L_799 - .L_798)
.L_798:
        /*0004*/ 	.word	0x00000082


	//----- nvinfo : EIATTR_KPARAM_INFO
	.align		4
.L_799:
        /*0008*/ 	.byte	0x04, 0x17
        /*000a*/ 	.short	(.L_801 - .L_800)
.L_800:
        /*000c*/ 	.word	0x00000000
        /*0010*/ 	.short	0x0006
        /*0012*/ 	.short	0x0020
        /*0014*/ 	.byte	0x00, 0xf5, 0x21, 0x00


	//----- nvinfo : EIATTR_KPARAM_INFO
	.align		4
.L_801:
        /*0018*/ 	.byte	0x04, 0x17
        /*001a*/ 	.short	(.L_803 - .L_802)
.L_802:
        /*001c*/ 	.word	0x00000000
        /*0020*/ 	.short	0x0005
        /*0022*/ 	.short	0x001c
        /*0024*/ 	.byte	0x00, 0xf0, 0x11, 0x00


	//----- nvinfo : EIATTR_KPARAM_INFO
	.align		4
.L_803:
        /*0028*/ 	.byte	0x04, 0x17
        /*002a*/ 	.short	(.L_805 - .L_804)
.L_804:
        /*002c*/ 	.word	0x00000000
        /*0030*/ 	.short	0x0004
        /*0032*/ 	.short	0x0018
        /*0034*/ 	.byte	0x00, 0xf0, 0x11, 0x00


	//----- nvinfo : EIATTR_KPARAM_INFO
	.align		4
.L_805:
        /*0038*/ 	.byte	0x04, 0x17
        /*003a*/ 	.short	(.L_807 - .L_806)
.L_806:
        /*003c*/ 	.word	0x00000000
        /*0040*/ 	.short	0x0003
        /*0042*/ 	.short	0x0014
        /*0044*/ 	.byte	0x00, 0xf0, 0x11, 0x00


	//----- nvinfo : EIATTR_KPARAM_INFO
	.align		4
.L_807:
        /*0048*/ 	.byte	0x04, 0x17
        /*004a*/ 	.short	(.L_809 - .L_808)
.L_808:
        /*004c*/ 	.word	0x00000000
        /*0050*/ 	.short	0x0002
        /*0052*/ 	.short	0x0010
        /*0054*/ 	.byte	0x00, 0xf0, 0x11, 0x00


	//----- nvinfo : EIATTR_KPARAM_INFO
	.align		4
.L_809:
        /*0058*/ 	.byte	0x04, 0x17
        /*005a*/ 	.short	(.L_811 - .L_810)
.L_810:
        /*005c*/ 	.word	0x00000000
        /*0060*/ 	.short	0x0001
        /*0062*/ 	.short	0x0008
        /*0064*/ 	.byte	0x00, 0xf5, 0x21, 0x00


	//----- nvinfo : EIATTR_KPARAM_INFO
	.align		4
.L_811:
        /*0068*/ 	.byte	0x04, 0x17
        /*006a*/ 	.short	(.L_813 - .L_812)
.L_812:
        /*006c*/ 	.word	0x00000000
        /*0070*/ 	.short	0x0000
        /*0072*/ 	.short	0x0000
        /*0074*/ 	.byte	0x00, 0xf5, 0x21, 0x00


	//----- nvinfo : EIATTR_SPARSE_MMA_MASK
	.align		4
.L_813:
        /*0078*/ 	.byte	0x03, 0x50
        /*007a*/ 	.short	0x0000


	//----- nvinfo : EIATTR_MAXREG_COUNT
	.align		4
        /*007c*/ 	.byte	0x03, 0x1b
        /*007e*/ 	.short	0x00ff


	//----- nvinfo : EIATTR_MERCURY_ISA_VERSION
	.align		4
        /*0080*/ 	.byte	0x03, 0x5f
        /*0082*/ 	.short	0x0101


	//----- nvinfo : EIATTR_VRC_CTA_INIT_COUNT
	.align		4
        /*0084*/ 	.byte	0x02, 0x4a
	.zero		1
	.zero		1


	//----- nvinfo : EIATTR_EXIT_INSTR_OFFSETS
	.align		4
        /*0088*/ 	.byte	0x04, 0x1c
        /*008a*/ 	.short	(.L_815 - .L_814)


	//   ....[0]....
.L_814:
        /*008c*/ 	.word	0x00000090


	//   ....[1]....
        /*0090*/ 	.word	0x00000620


	//----- nvinfo : EIATTR_CBANK_PARAM_SIZE
	.align		4
.L_815:
        /*0094*/ 	.byte	0x03, 0x19
        /*0096*/ 	.short	0x0028


	//----- nvinfo : EIATTR_PARAM_CBANK
	.align		4
        /*0098*/ 	.byte	0x04, 0x0a
        /*009a*/ 	.short	(.L_817 - .L_816)
	.align		4
.L_816:
        /*009c*/ 	.word	index@(.nv.constant0._ZN8pygpukit3ops2nn34kv_cache_update_gqa_f32_kernel_ptrEPKfPfiiiiPKi)
        /*00a0*/ 	.short	0x0380
        /*00a2*/ 	.short	0x0028


	//----- nvinfo : EIATTR_SW_WAR
	.align		4
.L_817:
        /*00a4*/ 	.byte	0x04, 0x36
        /*00a6*/ 	.short	(.L_819 - .L_818)
.L_818:
        /*00a8*/ 	.word	0x00000008
.L_819:


//--------------------- .nv.info._ZN8pygpukit3ops2nn35kv_cache_update_gqa_bf16_kernel_ptrEPK13__nv_bfloat16PS2_iiiiPKi --------------------------
	.section	.nv.info._ZN8pygpukit3ops2nn35kv_cache_update_gqa_bf16_kernel_ptrEPK13__nv_bfloat16PS2_iiiiPKi,"",@"SHT_CUDA_INFO"
	.sectionflags	@""
	.align	4


	//----- nvinfo : EIATTR_CUDA_API_VERSION
	.align		4
        /*0000*/ 	.byte	0x04, 0x37
        /*0002*/ 	.short	(.L_821 - .L_820)
.L_820:
        /*0004*/ 	.word	0x00000082


	//----- nvinfo : EIATTR_KPARAM_INFO
	.align		4
.L_821:
        /*0008*/ 	.byte	0x04, 0x17
        /*000a*/ 	.short	(.L_823 - .L_822)
.L_822:
        /*000c*/ 	.word	0x00000000
        /*0010*/ 	.short	0x0006
        /*0012*/ 	.short	0x0020
        /*0014*/ 	.byte	0x00, 0xf5, 0x21, 0x00


	//----- nvinfo : EIATTR_KPARAM_INFO
	.align		4
.L_823:
        /*0018*/ 	.byte	0x04, 0x17
        /*001a*/ 	.short	(.L_825 - .L_824)
.L_824:
        /*001c*/ 	.word	0x00000000
        /*0020*/ 	.short	0x0005
        /*0022*/ 	.short	0x001c
        /*0024*/ 	.byte	0x00, 0xf0, 0x11, 0x00


	//----- nvinfo : EIATTR_KPARAM_INFO
	.align		4
.L_825:
        /*0028*/ 	.byte	0x04, 0x17
        /*002a*/ 	.short	(.L_827 - .L_826)
.L_826:
        /*002c*/ 	.word	0x00000000
        /*0030*/ 	.short	0x0004
        /*0032*/ 	.short	0x0018
        /*0034*/ 	.byte	0x00, 0xf0, 0x11, 0x00


	//----- nvinfo : EIATTR_KPARAM_INFO
	.align		4
.L_827:
        /*0038*/ 	.byte	0x04, 0x17
        /*003a*/ 	.short	(.L_829 - .L_828)
.L_828:
        /*003c*/ 	.word	0x00000000
        /*0040*/ 	.short	0x0003
        /*0042*/ 	.short	0x0014
        /*0044*/ 	.byte	0x00, 0xf0, 0x11, 0x00


	//----- nvinfo : EIATTR_KPARAM_INFO
	.align		4
.L_829:
        /*0048*/ 	.byte	0x04, 0x17
        /*004a*/ 	.short	(.L_831 - .L_830)
.L_830:
        /*004c*/ 	.word	0x00000000
        /*0050*/ 	.short	0x0002
        /*0052*/ 	.short	0x0010
        /*0054*/ 	.byte	0x00, 0xf0, 0x11, 0x00


	//----- nvinfo : EIATTR_KPARAM_INFO
	.align		4
.L_831:
        /*0058*/ 	.byte	0x04, 0x17
        /*005a*/ 	.short	(.L_833 - .L_832)
.L_832:
        /*005c*/ 	.word	0x00000000
        /*0060*/ 	.short	0x0001
        /*0062*/ 	.short	0x0008
        /*0064*/ 	.byte	0x00, 0xf5, 0x21, 0x00


	//----- nvinfo : EIATTR_KPARAM_INFO
	.align		4
.L_833:
        /*0068*/ 	.byte	0x04, 0x17
        /*006a*/ 	.short	(.L_835 - .L_834)
.L_834:
        /*006c*/ 	.word	0x00000000
        /*0070*/ 	.short	0x0000
        /*0072*/ 	.short	0x0000
        /*0074*/ 	.byte	0x00, 0xf5, 0x21, 0x00


	//----- nvinfo : EIATTR_SPARSE_MMA_MASK
	.align		4
.L_835:
        /*0078*/ 	.byte	0x03, 0x50
        /*007a*/ 	.short	0x0000


	//----- nvinfo : EIATTR_MAXREG_COUNT
	.align		4
        /*007c*/ 	.byte	0x03, 0x1b
        /*007e*/ 	.short	0x00ff


	//----- nvinfo : EIATTR_MERCURY_ISA_VERSION
	.align		4
        /*0080*/ 	.byte	0x03, 0x5f
        /*0082*/ 	.short	0x0101


	//----- nvinfo : EIATTR_VRC_CTA_INIT_COUNT
	.align		4
        /*0084*/ 	.byte	0x02, 0x4a
	.zero		1
	.zero		1


	//----- nvinfo : EIATTR_EXIT_INSTR_OFFSETS
	.align		4
        /*0088*/ 	.byte	0x04, 0x1c
        /*008a*/ 	.short	(.L_837 - .L_836)


	//   ....[0]....
.L_836:
        /*008c*/ 	.word	0x00000090


	//   ....[1]....
        /*0090*/ 	.word	0x00000620


	//----- nvinfo : EIATTR_CBANK_PARAM_SIZE
	.align		4
.L_837:
        /*0094*/ 	.byte	0x03, 0x19
        /*0096*/ 	.short	0x0028


	//----- nvinfo : EIATTR_PARAM_CBANK
	.align		4
        /*0098*/ 	.byte	0x04, 0x0a
        /*009a*/ 	.short	(.L_839 - .L_838)
	.align		4
.L_838:
        /*009c*/ 	.word	index@(.nv.constant0._ZN8pygpukit3ops2nn35kv_cache_update_gqa_bf16_kernel_ptrEPK13__nv_bfloat16PS2_iiiiPKi)
        /*00a0*/ 	.short	0x0380
        /*00a2*/ 	.short	0x0028


	//----- nvinfo : EIATTR_SW_WAR
	.align		4
.L_839:
        /*00a4*/ 	.byte	0x04, 0x36
        /*00a6*/ 	.short	(.L_841 - .L_840)
.L_840:
        /*00a8*/ 	.word	0x00000008
.L_841:


//--------------------- .nv.info._ZN8pygpukit3ops2nn34kv_cache_update_gqa_f16_kernel_ptrEPK6__halfPS2_iiiiPKi --------------------------
	.section	.nv.info._ZN8pygpukit3ops2nn34kv_cache_update_gqa_f16_kernel_ptrEPK6__halfPS2_iiiiPKi,"",@"SHT_CUDA_INFO"
	.sectionflags	@""
	.align	4


	//----- nvinfo : EIATTR_CUDA_API_VERSION
	.align		4
        /*0000*/ 	.byte	0x04, 0x37
        /*0002*/ 	.short	(.L_843 - .L_842)
.L_842:
        /*0004*/ 	.word	0x00000082


	//----- nvinfo : EIATTR_KPARAM_INFO
	.align		4
.L_843:
        /*0008*/ 	.byte	0x04, 0x17
        /*000a*/ 	.short	(.L_845 - .L_844)
.L_844:
        /*000c*/ 	.word	0x00000000
        /*0010*/ 	.short	0x0006
        /*0012*/ 	.short	0x0020
        /*0014*/ 	.byte	0x00, 0xf5, 0x21, 0x00


	//----- nvinfo : EIATTR_KPARAM_INFO
	.align		4
.L_845:
        /*0018*/ 	.byte	0x04, 0x17
        /*001a*/ 	.short	(.L_847 - .L_846)
.L_846:
        /*001c*/ 	.word	0x00000000
        /*0020*/ 	.short	0x0005
        /*0022*/ 	.short	0x001c
        /*0024*/ 	.byte	0x00, 0xf0, 0x11, 0x00


	//----- nvinfo : EIATTR_KPARAM_INFO
	.align		4
.L_847:
        /*0028*/ 	.byte	0x04, 0x17
        /*002a*/ 	.short	(.L_849 - .L_848)
.L_848:
        /*002c*/ 	.word	0x00000000
        /*0030*/ 	.short	0x0004
        /*0032*/ 	.short	0x0018
        /*0034*/ 	.byte	0x00, 0xf0, 0x11, 0x00


	//----- nvinfo : EIATTR_KPARAM_INFO
	.align		4
.L_849:
        /*0038*/ 	.byte	0x04, 0x17
        /*003a*/ 	.short	(.L_851 - .L_850)
.L_850:
        /*003c*/ 	.word	0x00000000
        /*0040*/ 	.short	0x0003
        /*0042*/ 	.short	0x0014
        /*0044*/ 	.byte	0x00, 0xf0, 0x11, 0x00


	//----- nvinfo : EIATTR_KPARAM_INFO
	.align		4
.L_851:
        /*0048*/ 	.byte	0x04, 0x17
        /*004a*/ 	.short	(.L_853 - .L_852)
.L_852:
        /*004c*/ 	.word	0x00000000
        /*0050*/ 	.short	0x0002
        /*0052*/ 	.short	0x0010
        /*0054*/ 	.byte	0x00, 0xf0, 0x11, 0x00


	//----- nvinfo : EIATTR_KPARAM_INFO
	.align		4
.L_853:
        /*0058*/ 	.byte	0x04, 0x17
        /*005a*/ 	.short	(.L_855 - .L_854)
.L_854:
        /*005c*/ 	.word	0x00000000
        /*0060*/ 	.short	0x0001
        /*0062*/ 	.short	0x0008
        /*0064*/ 	.byte	0x00, 0xf5, 0x21, 0x00


	//----- nvinfo : EIATTR_KPARAM_INFO
	.align		4
.L_855:
        /*0068*/ 	.byte	0x04, 0x17
        /*006a*/ 	.short	(.L_857 - .L_856)
.L_856:
        /*006c*/ 	.word	0x00000000
        /*0070*/ 	.short	0x0000
        /*0072*/ 	.short	0x0000
        /*0074*/ 	.byte	0x00, 0xf5, 0x21, 0x00


	//----- nvinfo : EIATTR_SPARSE_MMA_MASK
	.align		4
.L_857:
        /*0078*/ 	.byte	0x03, 0x50
        /*007a*/ 	.short	0x0000


	//----- nvinfo : EIATTR_MAXREG_COUNT
	.align		4
        /*007c*/ 	.byte	0x03, 0x1b
        /*007e*/ 	.short	0x00ff


	//----- nvinfo : EIATTR_MERCURY_ISA_VERSION
	.align		4
        /*0080*/ 	.byte	0x03, 0x5f
        /*0082*/ 	.short	0x0101


	//----- nvinfo : EIATTR_VRC_CTA_INIT_COUNT
	.align		4
        /*0084*/ 	.byte	0x02, 0x4a
	.zero		1
	.zero		1


	//----- nvinfo : EIATTR_EXIT_INSTR_OFFSETS
	.align		4
        /*0088*/ 	.byte	0x04, 0x1c
        /*008a*/ 	.short	(.L_859 - .L_858)


	//   ....[0]....
.L_858:
        /*008c*/ 	.word	0x00000090


	//   ....[1]....
        /*0090*/ 	.word	0x00000620


	//----- nvinfo : EIATTR_CBANK_PARAM_SIZE
	.align		4
.L_859:
        /*0094*/ 	.byte	0x03, 0x19
        /*0096*/ 	.short	0x0028


	//----- nvinfo : EIATTR_PARAM_CBANK
	.align		4
        /*0098*/ 	.byte	0x04, 0x0a
        /*009a*/ 	.short	(.L_861 - .L_860)
	.align		4
.L_860:
        /*009c*/ 	.word	index@(.nv.constant0._ZN8pygpukit3ops2nn34kv_cache_update_gqa_f16_kernel_ptrEPK6__halfPS2_iiiiPKi)
        /*00a0*/ 	.short	0x0380
        /*00a2*/ 	.short	0x0028


	//----- nvinfo : EIATTR_SW_WAR
	.align		4
.L_861:
        /*00a4*/ 	.byte	0x04, 0x36
        /*00a6*/ 	.short	(.L_863 - .L_862)
.L_862:
        /*00a8*/ 	.word	0x00000008
.L_863:


//--------------------- .nv.info._ZN8pygpukit3ops2nn30kv_cache_update_gqa_f32_kernelEPKfPfiiiii --------------------------
	.section	.nv.info._ZN8pygpukit3ops2nn30kv_cache_update_gqa_f32_kernelEPKfPfiiiii,"",@"SHT_CUDA_INFO"
	.sectionflags	@""
	.align	4


	//----- nvinfo : EIATTR_CUDA_API_VERSION
	.align		4
        /*0000*/ 	.byte	0x04, 0x37
        /*0002*/ 	.short	(.L_865 - .L_864)
.L_864:
        /*0004*/ 	.word	0x00000082


	//----- nvinfo : EIATTR_KPARAM_INFO
	.align		4
.L_865:
        /*0008*/ 	.byte	0x04, 0x17
        /*000a*/ 	.short	(.L_867 - .L_866)
.L_866:
        /*000c*/ 	.word	0x00000000
        /*0010*/ 	.short	0x0006
        /*0012*/ 	.short	0x0020
        /*0014*/ 	.byte	0x00, 0xf0, 0x11, 0x00


	//----- nvinfo : EIATTR_KPARAM_INFO
	.align		4
.L_867:
        /*0018*/ 	.byte	0x04, 0x17
        /*001a*/ 	.short	(.L_869 - .L_868)
.L_868:
        /*001c*/ 	.word	0x00000000
        /*0020*/ 	.short	0x0005
        /*0022*/ 	.short	0x001c
        /*0024*/ 	.byte	0x00, 0xf0, 0x11, 0x00


	//----- nvinfo : EIATTR_KPARAM_INFO
	.align		4
.L_869:
        /*0028*/ 	.byte	0x04, 0x17
        /*002a*/ 	.short	(.L_871 - .L_870)
.L_870:
        /*002c*/ 	.word	0x00000000
        /*0030*/ 	.short	0x0004
        /*0032*/ 	.short	0x0018
        /*0034*/ 	.byte	0x00, 0xf0, 0x11, 0x00


	//----- nvinfo : EIATTR_KPARAM_INFO
	.align		4
.L_871:
        /*0038*/ 	.byte	0x04, 0x17
        /*003a*/ 	.short	(.L_873 - .L_872)
.L_872:
        /*003c*/ 	.word	0x00000000
        /*0040*/ 	.short	0x0003
        /*0042*/ 	.short	0x0014
        /*0044*/ 	.byte	0x00, 0xf0, 0x11, 0x00


	//----- nvinfo : EIATTR_KPARAM_INFO
	.align		4
.L_873:
        /*0048*/ 	.byte	0x04, 0x17
        /*004a*/ 	.short	(.L_875 - .L_874)
.L_874:
        /*004c*/ 	.word	0x00000000
        /*0050*/ 	.short	0x0002
        /*0052*/ 	.short	0x0010
        /*0054*/ 	.byte	0x00, 0xf0, 0x11, 0x00


	//----- nvinfo : EIATTR_KPARAM_INFO
	.align		4
.L_875:
        /*0058*/ 	.byte	0x04, 0x17
        /*005a*/ 	.short	(.L_877 - .L_876)
.L_876:
        /*005c*/ 	.word	0x00000000
        /*0060*/ 	.short	0x0001
        /*0062*/ 	.short	0x0008
        /*0064*/ 	.byte	0x00, 0xf5, 0x21, 0x00


	//----- nvinfo : EIATTR_KPARAM_INFO
	.align		4
.L_877:
        /*0068*/ 	.byte	0x04, 0x17
        /*006a*/ 	.short	(.L_879 - .L_878)
.L_878:
        /*006c*/ 	.word	0x00000000
        /*0070*/ 	.short	0x0000
        /*0072*/ 	.short	0x0000
        /*0074*/ 	.byte	0x00, 0xf5, 0x21, 0x00


	//----- nvinfo : EIATTR_SPARSE_MMA_MASK
	.align		4
.L_879:
        /*0078*/ 	.byte	0x03, 0x50
        /*007a*/ 	.short	0x0000


	//----- nvinfo : EIATTR_MAXREG_COUNT
	.align		4
        /*007c*/ 	.byte	0x03, 0x1b
        /*007e*/ 	.short	0x00ff


	//----- nvinfo : EIATTR_MERCURY_ISA_VERSION
	.align		4
        /*0080*/ 	.byte	0x03, 0x5f
        /*0082*/ 	.short	0x0101


	//----- nvinfo : EIATTR_VRC_CTA_INIT_COUNT
	.align		4
        /*0084*/ 	.byte	0x02, 0x4a
	.zero		1
	.zero		1


	//----- nvinfo : EIATTR_EXIT_INSTR_OFFSETS
	.align		4
        /*0088*/ 	.byte	0x04, 0x1c
        /*008a*/ 	.short	(.L_881 - .L_880)


	//   ....[0]....
.L_880:
        /*008c*/ 	.word	0x00000090


	//   ....[1]....
        /*0090*/ 	.word	0x00000610


	//----- nvinfo : EIATTR_CBANK_PARAM_SIZE
	.align		4
.L_881:
        /*0094*/ 	.byte	0x03, 0x19
        /*0096*/ 	.short	0x0024


	//----- nvinfo : EIATTR_PARAM_CBANK
	.align		4
        /*0098*/ 	.byte	0x04, 0x0a
        /*009a*/ 	.short	(.L_883 - .L_882)
	.align		4
.L_882:
        /*009c*/ 	.word	index@(.nv.constant0._ZN8pygpukit3ops2nn30kv_cache_update_gqa_f32_kernelEPKfPfiiiii)
        /*00a0*/ 	.short	0x0380
        /*00a2*/ 	.short	0x0024


	//----- nvinfo : EIATTR_SW_WAR
	.align		4
.L_883:
        /*00a4*/ 	.byte	0x04, 0x36
        /*00a6*/ 	.short	(.L_885 - .L_884)
.L_884:
        /*00a8*/ 	.word	0x00000008
.L_885:


//--------------------- .nv.info._ZN8pygpukit3ops2nn31kv_cache_update_gqa_bf16_kernelEPK13__nv_bfloat16PS2_iiiii --------------------------
	.section	.nv.info._ZN8pygpukit3ops2nn31kv_cache_update_gqa_bf16_kernelEPK13__nv_bfloat16PS2_iiiii,"",@"SHT_CUDA_INFO"
	.sectionflags	@""
	.align	4


	//----- nvinfo : EIATTR_CUDA_API_VERSION
	.align		4
        /*0000*/ 	.byte	0x04, 0x37
        /*0002*/ 	.short	(.L_887 - .L_886)
.L_886:
        /*0004*/ 	.word	0x00000082


	//----- nvinfo : EIATTR_KPARAM_INFO
	.align		4
.L_887:
        /*0008*/ 	.byte	0x04, 0x17
        /*000a*/ 	.short	(.L_889 - .L_888)
.L_888:
        /*000c*/ 	.word	0x00000000
        /*0010*/ 	.short	0x0006
        /*0012*/ 	.short	0x0020
        /*0014*/ 	.byte	0x00, 0xf0, 0x11, 0x00


	//----- nvinfo : EIATTR_KPARAM_INFO
	.align		4
.L_889:
        /*0018*/ 	.byte	0x04, 0x17
        /*001a*/ 	.short	(.L_891 - .L_890)
.L_890:
        /*001c*/ 	.word	0x00000000
        /*0020*/ 	.short	0x0005
        /*0022*/ 	.short	0x001c
        /*0024*/ 	.byte	0x00, 0xf0, 0x11, 0x00


	//----- nvinfo : EIATTR_KPARAM_INFO
	.align		4
.L_891:
        /*0028*/ 	.byte	0x04, 0x17
        /*002a*/ 	.short	(.L_893 - .L_892)
.L_892:
        /*002c*/ 	.word	0x00000000
        /*0030*/ 	.short	0x0004
        /*0032*/ 	.short	0x0018
        /*0034*/ 	.byte	0x00, 0xf0, 0x11, 0x00


	//----- nvinfo : EIATTR_KPARAM_INFO
	.align		4
.L_893:
        /*0038*/ 	.byte	0x04, 0x17
        /*003a*/ 	.short	(.L_895 - .L_894)
.L_894:
        /*003c*/ 	.word	0x00000000
        /*0040*/ 	.short	0x0003
        /*0042*/ 	.short	0x0014
        /*0044*/ 	.byte	0x00, 0xf0, 0x11, 0x00


	//----- nvinfo : EIATTR_KPARAM_INFO
	.align		4
.L_895:
        /*0048*/ 	.byte	0x04, 0x17
        /*004a*/ 	.short	(.L_897 - .L_896)
.L_896:
        /*004c*/ 	.word	0x00000000
        /*0050*/ 	.short	0x0002
        /*0052*/ 	.short	0x0010
        /*0054*/ 	.byte	0x00, 0xf0, 0x11, 0x00


	//----- nvinfo : EIATTR_KPARAM_INFO
	.align		4
.L_897:
        /*0058*/ 	.byte	0x04, 0x17
        /*005a*/ 	.short	(.L_899 - .L_898)
.L_898:
        /*005c*/ 	.word	0x00000000
        /*0060*/ 	.short	0x0001
        /*0062*/ 	.short	0x0008
        /*0064*/ 	.byte	0x00, 0xf5, 0x21, 0x00


	//----- nvinfo : EIATTR_KPARAM_INFO
	.align		4
.L_899:
        /*0068*/ 	.byte	0x04, 0x17
        /*006a*/ 	.short	(.L_901 - .L_900)
.L_900:
        /*006c*/ 	.word	0x00000000
        /*0070*/ 	.short	0x0000
        /*0072*/ 	.short	0x0000
        /*0074*/ 	.byte	0x00, 0xf5, 0x21, 0x00


	//----- nvinfo : EIATTR_SPARSE_MMA_MASK
	.align		4
.L_901:
        /*0078*/ 	.byte	0x03, 0x50
        /*007a*/ 	.short	0x0000


	//----- nvinfo : EIATTR_MAXREG_COUNT
	.align		4
        /*007c*/ 	.byte	0x03, 0x1b
        /*007e*/ 	.short	0x00ff


	//----- nvinfo : EIATTR_MERCURY_ISA_VERSION
	.align		4
        /*0080*/ 	.byte	0x03, 0x5f
        /*0082*/ 	.short	0x0101


	//----- nvinfo : EIATTR_VRC_CTA_INIT_COUNT
	.align		4
        /*0084*/ 	.byte	0x02, 0x4a
	.zero		1
	.zero		1


	//----- nvinfo : EIATTR_EXIT_INSTR_OFFSETS
	.align		4
        /*0088*/ 	.byte	0x04, 0x1c
        /*008a*/ 	.short	(.L_903 - .L_902)


	//   ....[0]....
.L_902:
        /*008c*/ 	.word	0x00000090


	//   ....[1]....
        /*0090*/ 	.word	0x00000610


	//----- nvinfo : EIATTR_CBANK_PARAM_SIZE
	.align		4
.L_903:
        /*0094*/ 	.byte	0x03, 0x19
        /*0096*/ 	.short	0x0024


	//----- nvinfo : EIATTR_PARAM_CBANK
	.align		4
        /*0098*/ 	.byte	0x04, 0x0a
        /*009a*/ 	.short	(.L_905 - .L_904)
	.align		4
.L_904:
        /*009c*/ 	.word	index@(.nv.constant0._ZN8pygpukit3ops2nn31kv_cache_update_gqa_bf16_kernelEPK13__nv_bfloat16PS2_iiiii)
        /*00a0*/ 	.short	0x0380
        /*00a2*/ 	.short	0x0024


	//----- nvinfo : EIATTR_SW_WAR
	.align		4
.L_905:
        /*00a4*/ 	.byte	0x04, 0x36
        /*00a6*/ 	.short	(.L_907 - .L_906)
.L_906:
        /*00a8*/ 	.word	0x00000008
.L_907:


//--------------------- .nv.info._ZN8pygpukit3ops2nn30kv_cache_update_gqa_f16_kernelEPK6__halfPS2_iiiii --------------------------
	.section	.nv.info._ZN8pygpukit3ops2nn30kv_cache_update_gqa_f16_kernelEPK6__halfPS2_iiiii,"",@"SHT_CUDA_INFO"
	.sectionflags	@""
	.align	4


	//----- nvinfo : EIATTR_CUDA_API_VERSION
	.align		4
        /*0000*/ 	.byte	0x04, 0x37
        /*0002*/ 	.short	(.L_909 - .L_908)
.L_908:
        /*0004*/ 	.word	0x00000082


	//----- nvinfo : EIATTR_KPARAM_INFO
	.align		4
.L_909:
        /*0008*/ 	.byte	0x04, 0x17
        /*000a*/ 	.short	(.L_911 - .L_910)
.L_910:
        /*000c*/ 	.word	0x00000000
        /*0010*/ 	.short	0x0006
        /*0012*/ 	.short	0x0020
        /*0014*/ 	.byte	0x00, 0xf0, 0x11, 0x00


	//----- nvinfo : EIATTR_KPARAM_INFO
	.align		4
.L_911:
        /*0018*/ 	.byte	0x04, 0x17
        /*001a*/ 	.short	(.L_913 - .L_912)
.L_912:
        /*001c*/ 	.word	0x00000000
        /*0020*/ 	.short	0x0005
        /*0022*/ 	.short	0x001c
        /*0024*/ 	.byte	0x00, 0xf0, 0x11, 0x00


	//----- nvinfo : EIATTR_KPARAM_INFO
	.align		4
.L_913:
        /*0028*/ 	.byte	0x04, 0x17
        /*002a*/ 	.short	(.L_915 - .L_914)
.L_914:
        /*002c*/ 	.word	0x00000000
        /*0030*/ 	.short	0x0004
        /*0032*/ 	.short	0x0018
        /*0034*/ 	.byte	0x00, 0xf0, 0x11, 0x00


	//----- nvinfo : EIATTR_KPARAM_INFO
	.align		4
.L_915:
        /*0038*/ 	.byte	0x04, 0x17
        /*003a*/ 	.short	(.L_917 - .L_916)
.L_916:
        /*003c*/ 	.word	0x00000000
        /*0040*/ 	.short	0x0003
        /*0042*/ 	.short	0x0014
        /*0044*/ 	.byte	0x00, 0xf0, 0x11, 0x00


	//----- nvinfo : EIATTR_KPARAM_INFO
	.align		4
.L_917:
        /*0048*/ 	.byte	0x04, 0x17
        /*004a*/ 	.short	(.L_919 - .L_918)
.L_918:
        /*004c*/ 	.word	0x00000000
        /*0050*/ 	.short	0x0002
        /*0052*/ 	.short	0x0010
        /*0054*/ 	.byte	0x00, 0xf0, 0x11, 0x00


	//----- nvinfo : EIATTR_KPARAM_INFO
	.align		4
.L_919:
        /*0058*/ 	.byte	0x04, 0x17
        /*005a*/ 	.short	(.L_921 - .L_920)
.L_920:
        /*005c*/ 	.word	0x00000000
        /*0060*/ 	.short	0x0001
        /*0062*/ 	.short	0x0008
        /*0064*/ 	.byte	0x00, 0xf5, 0x21, 0x00


	//----- nvinfo : EIATTR_KPARAM_INFO
	.align		4
.L_921:
        /*0068*/ 	.byte	0x04, 0x17
        /*006a*/ 	.short	(.L_923 - .L_922)
.L_922:
        /*006c*/ 	.word	0x00000000
        /*0070*/ 	.short	0x0000
        /*0072*/ 	.short	0x0000
        /*0074*/ 	.byte	0x00, 0xf5, 0x21, 0x00


	//----- nvinfo : EIATTR_SPARSE_MMA_MASK
	.align		4
.L_923:
        /*0078*/ 	.byte	0x03, 0x50
        /*007a*/ 	.short	0x0000


	//----- nvinfo : EIATTR_MAXREG_COUNT
	.align		4
        /*007c*/ 	.byte	0x03, 0x1b
        /*007e*/ 	.short	0x00ff


	//----- nvinfo : EIATTR_MERCURY_ISA_VERSION
	.align		4
        /*0080*/ 	.byte	0x03, 0x5f
        /*0082*/ 	.short	0x0101


	//----- nvinfo : EIATTR_VRC_CTA_INIT_COUNT
	.align		4
        /*0084*/ 	.byte	0x02, 0x4a
	.zero		1
	.zero		1


	//----- nvinfo : EIATTR_EXIT_INSTR_OFFSETS
	.align		4
        /*0088*/ 	.byte	0x04, 0x1c
        /*008a*/ 	.short	(.L_925 - .L_924)


	//   ....[0]....
.L_924:
        /*008c*/ 	.word	0x00000090


	//   ....[1]....
        /*0090*/ 	.word	0x00000610


	//----- nvinfo : EIATTR_CBANK_PARAM_SIZE
	.align		4
.L_925:
        /*0094*/ 	.byte	0x03, 0x19
        /*0096*/ 	.short	0x0024


	//----- nvinfo : EIATTR_PARAM_CBANK
	.align		4
        /*0098*/ 	.byte	0x04, 0x0a
        /*009a*/ 	.short	(.L_927 - .L_926)
	.align		4
.L_926:
        /*009c*/ 	.word	index@(.nv.constant0._ZN8pygpukit3ops2nn30kv_cache_update_gqa_f16_kernelEPK6__halfPS2_iiiii)
        /*00a0*/ 	.short	0x0380
        /*00a2*/ 	.short	0x0024


	//----- nvinfo : EIATTR_SW_WAR
	.align		4
.L_927:
        /*00a4*/ 	.byte	0x04, 0x36
        /*00a6*/ 	.short	(.L_929 - .L_928)
.L_928:
        /*00a8*/ 	.word	0x00000008
.L_929:


//--------------------- .nv.info._ZN8pygpukit3ops2nn27kv_cache_prefill_f32_kernelEPKfPfiiii --------------------------
	.section	.nv.info._ZN8pygpukit3ops2nn27kv_cache_prefill_f32_kernelEPKfPfiiii,"",@"SHT_CUDA_INFO"
	.sectionflags	@""
	.align	4


	//----- nvinfo : EIATTR_CUDA_API_VERSION
	.align		4
        /*0000*/ 	.byte	0x04, 0x37
        /*0002*/ 	.short	(.L_931 - .L_930)
.L_930:
        /*0004*/ 	.word	0x00000082


	//----- nvinfo : EIATTR_KPARAM_INFO
	.align		4
.L_931:
        /*0008*/ 	.byte	0x04, 0x17
        /*000a*/ 	.short	(.L_933 - .L_932)
.L_932:
        /*000c*/ 	.word	0x00000000
        /*0010*/ 	.short	0x0005
        /*0012*/ 	.short	0x001c
        /*0014*/ 	.byte	0x00, 0xf0, 0x11, 0x00


	//----- nvinfo : EIATTR_KPARAM_INFO
	.align		4
.L_933:
        /*0018*/ 	.byte	0x04, 0x17
        /*001a*/ 	.short	(.L_935 - .L_934)
.L_934:
        /*001c*/ 	.word	0x00000000
        /*0020*/ 	.short	0x0004
        /*0022*/ 	.short	0x0018
        /*0024*/ 	.byte	0x00, 0xf0, 0x11, 0x00


	//----- nvinfo : EIATTR_KPARAM_INFO
	.align		4
.L_935:
        /*0028*/ 	.byte	0x04, 0x17
        /*002a*/ 	.short	(.L_937 - .L_936)
.L_936:
        /*002c*/ 	.word	0x00000000
        /*0030*/ 	.short	0x0003
        /*0032*/ 	.short	0x0014
        /*0034*/ 	.byte	0x00, 0xf0, 0x11, 0x00


	//----- nvinfo : EIATTR_KPARAM_INFO
	.align		4
.L_937:
        /*0038*/ 	.byte	0x04, 0x17
        /*003a*/ 	.short	(.L_939 - .L_938)
.L_938:
        /*003c*/ 	.word	0x00000000
        /*0040*/ 	.short	0x0002
        /*0042*/ 	.short	0x0010
        /*0044*/ 	.byte	0x00, 0xf0, 0x11, 0x00


	//----- nvinfo : EIATTR_KPARAM_INFO
	.align		4
.L_939:
        /*0048*/ 	.byte	0x04, 0x17
        /*004a*/ 	.short	(.L_941 - .L_940)
.L_940:
        /*004c*/ 	.word	0x00000000
        /*0050*/ 	.short	0x0001
        /*0052*/ 	.short	0x0008
        /*0054*/ 	.byte	0x00, 0xf5, 0x21, 0x00


	//----- nvinfo : EIATTR_KPARAM_INFO
	.align		4
.L_941:
        /*0058*/ 	.byte	0x04, 0x17
        /*005a*/ 	.short	(.L_943 - .L_942)
.L_942:
        /*005c*/ 	.word	0x00000000
        /*0060*/ 	.short	0x0000
        /*0062*/ 	.short	0x0000
        /*0064*/ 	.byte	0x00, 0xf5, 0x21, 0x00


	//----- nvinfo : EIATTR_SPARSE_MMA_MASK
	.align		4
.L_943:
        /*0068*/ 	.byte	0x03, 0x50
        /*006a*/ 	.short	0x0000


	//----- nvinfo : EIATTR_MAXREG_COUNT
	.align		4
        /*006c*/ 	.byte	0x03, 0x1b
        /*006e*/ 	.short	0x00ff


	//----- nvinfo : EIATTR_MERCURY_ISA_VERSION
	.align		4
        /*0070*/ 	.byte	0x03, 0x5f
        /*0072*/ 	.short	0x0101


	//----- nvinfo : EIATTR_VRC_CTA_INIT_COUNT
	.align		4
        /*0074*/ 	.byte	0x02, 0x4a
	.zero		1
	.zero		1


	//----- nvinfo : EIATTR_EXIT_INSTR_OFFSETS
	.align		4
        /*0078*/ 	.byte	0x04, 0x1c
        /*007a*/ 	.short	(.L_945 - .L_944)


	//   ....[0]....
.L_944:
        /*007c*/ 	.word	0x000000a0


	//   ....[1]....
        /*0080*/ 	.word	0x000002f0


	//----- nvinfo : EIATTR_CBANK_PARAM_SIZE
	.align		4
.L_945:
        /*0084*/ 	.byte	0x03, 0x19
        /*0086*/ 	.short	0x0020


	//----- nvinfo : EIATTR_PARAM_CBANK
	.align		4
        /*0088*/ 	.byte	0x04, 0x0a
        /*008a*/ 	.short	(.L_947 - .L_946)
	.align		4
.L_946:
        /*008c*/ 	.word	index@(.nv.constant0._ZN8pygpukit3ops2nn27kv_cache_prefill_f32_kernelEPKfPfiiii)
        /*0090*/ 	.short	0x0380
        /*0092*/ 	.short	0x0020


	//----- nvinfo : EIATTR_SW_WAR
	.align		4
.L_947:
        /*0094*/ 	.byte	0x04, 0x36
        /*0096*/ 	.short	(.L_949 - .L_948)
.L_948:
        /*0098*/ 	.word	0x00000008
.L_949:


//--------------------- .nv.info._ZN8pygpukit3ops2nn28kv_cache_prefill_bf16_kernelEPK13__nv_bfloat16PS2_iiii --------------------------
	.section	.nv.info._ZN8pygpukit3ops2nn28kv_cache_prefill_bf16_kernelEPK13__nv_bfloat16PS2_iiii,"",@"SHT_CUDA_INFO"
	.sectionflags	@""
	.align	4


	//----- nvinfo : EIATTR_CUDA_API_VERSION
	.align		4
        /*0000*/ 	.byte	0x04, 0x37
        /*0002*/ 	.short	(.L_951 - .L_950)
.L_950:
        /*0004*/ 	.word	0x00000082


	//----- nvinfo : EIATTR_KPARAM_INFO
	.align		4
.L_951:
        /*0008*/ 	.byte	0x04, 0x17
        /*000a*/ 	.short	(.L_953 - .L_952)
.L_952:
        /*000c*/ 	.word	0x00000000
        /*0010*/ 	.short	0x0005
        /*0012*/ 	.short	0x001c
        /*0014*/ 	.byte	0x00, 0xf0, 0x11, 0x00


	//----- nvinfo : EIATTR_KPARAM_INFO
	.align		4
.L_953:
        /*0018*/ 	.byte	0x04, 0x17
        /*001a*/ 	.short	(.L_955 - .L_954)
.L_954:
        /*001c*/ 	.word	0x00000000
        /*0020*/ 	.short	0x0004
        /*0022*/ 	.short	0x0018
        /*0024*/ 	.byte	0x00, 0xf0, 0x11, 0x00


	//----- nvinfo : EIATTR_KPARAM_INFO
	.align		4
.L_955:
        /*0028*/ 	.byte	0x04, 0x17
        /*002a*/ 	.short	(.L_957 - .L_956)
.L_956:
        /*002c*/ 	.word	0x00000000
        /*0030*/ 	.short	0x0003
        /*0032*/ 	.short	0x0014
        /*0034*/ 	.byte	0x00, 0xf0, 0x11, 0x00


	//----- nvinfo : EIATTR_KPARAM_INFO
	.align		4
.L_957:
        /*0038*/ 	.byte	0x04, 0x17
        /*003a*/ 	.short	(.L_959 - .L_958)
.L_958:
        /*003c*/ 	.word	0x00000000
        /*0040*/ 	.short	0x0002
        /*0042*/ 	.short	0x0010
        /*0044*/ 	.byte	0x00, 0xf0, 0x11, 0x00


	//----- nvinfo : EIATTR_KPARAM_INFO
	.align		4
.L_959:
        /*0048*/ 	.byte	0x04, 0x17
        /*004a*/ 	.short	(.L_961 - .L_960)
.L_960:
        /*004c*/ 	.word	0x00000000
        /*0050*/ 	.short	0x0001
        /*0052*/ 	.short	0x0008
        /*0054*/ 	.byte	0x00, 0xf5, 0x21, 0x00


	//----- nvinfo : EIATTR_KPARAM_INFO
	.align		4
.L_961:
        /*0058*/ 	.byte	0x04, 0x17
        /*005a*/ 	.short	(.L_963 - .L_962)
.L_962:
        /*005c*/ 	.word	0x00000000
        /*0060*/ 	.short	0x0000
        /*0062*/ 	.short	0x0000
        /*0064*/ 	.byte	0x00, 0xf5, 0x21, 0x00


	//----- nvinfo : EIATTR_SPARSE_MMA_MASK
	.align		4
.L_963:
        /*0068*/ 	.byte	0x03, 0x50
        /*006a*/ 	.short	0x0000


	//----- nvinfo : EIATTR_MAXREG_COUNT
	.align		4
        /*006c*/ 	.byte	0x03, 0x1b
        /*006e*/ 	.short	0x00ff


	//----- nvinfo : EIATTR_MERCURY_ISA_VERSION
	.align		4
        /*0070*/ 	.byte	0x03, 0x5f
        /*0072*/ 	.short	0x0101


	//----- nvinfo : EIATTR_VRC_CTA_INIT_COUNT
	.align		4
        /*0074*/ 	.byte	0x02, 0x4a
	.zero		1
	.zero		1


	//----- nvinfo : EIATTR_EXIT_INSTR_OFFSETS
	.align		4
        /*0078*/ 	.byte	0x04, 0x1c
        /*007a*/ 	.short	(.L_965 - .L_964)


	//   ....[0]....
.L_964:
        /*007c*/ 	.word	0x000000a0


	//   ....[1]....
        /*0080*/ 	.word	0x000002f0


	//----- nvinfo : EIATTR_CBANK_PARAM_SIZE
	.align		4
.L_965:
        /*0084*/ 	.byte	0x03, 0x19
        /*0086*/ 	.short	0x0020


	//----- nvinfo : EIATTR_PARAM_CBANK
	.align		4
        /*0088*/ 	.byte	0x04, 0x0a
        /*008a*/ 	.short	(.L_967 - .L_966)
	.align		4
.L_966:
        /*008c*/ 	.word	index@(.nv.constant0._ZN8pygpukit3ops2nn28kv_cache_prefill_bf16_kernelEPK13__nv_bfloat16PS2_iiii)
        /*0090*/ 	.short	0x0380
        /*0092*/ 	.short	0x0020


	//----- nvinfo : EIATTR_SW_WAR
	.align		4
.L_967:
        /*0094*/ 	.byte	0x04, 0x36
        /*0096*/ 	.short	(.L_969 - .L_968)
.L_968:
        /*0098*/ 	.word	0x00000008
.L_969:


//--------------------- .nv.info._ZN8pygpukit3ops2nn27kv_cache_prefill_f16_kernelEPK6__halfPS2_iiii --------------------------
	.section	.nv.info._ZN8pygpukit3ops2nn27kv_cache_prefill_f16_kernelEPK6__halfPS2_iiii,"",@"SHT_CUDA_INFO"
	.sectionflags	@""
	.align	4


	//----- nvinfo : EIATTR_CUDA_API_VERSION
	.align		4
        /*0000*/ 	.byte	0x04, 0x37
        /*0002*/ 	.short	(.L_971 - .L_970)
.L_970:
        /*0004*/ 	.word	0x00000082


	//----- nvinfo : EIATTR_KPARAM_INFO
	.align		4
.L_971:
        /*0008*/ 	.byte	0x04, 0x17
        /*000a*/ 	.short	(.L_973 - .L_972)
.L_972:
        /*000c*/ 	.word	0x00000000
        /*0010*/ 	.short	0x0005
        /*0012*/ 	.short	0x001c
        /*0014*/ 	.byte	0x00, 0xf0, 0x11, 0x00


	//----- nvinfo : EIATTR_KPARAM_INFO
	.align		4
.L_973:
        /*0018*/ 	.byte	0x04, 0x17
        /*001a*/ 	.short	(.L_975 - .L_974)
.L_974:
        /*001c*/ 	.word	0x00000000
        /*0020*/ 	.short	0x0004
        /*0022*/ 	.short	0x0018
        /*0024*/ 	.byte	0x00, 0xf0, 0x11, 0x00


	//----- nvinfo : EIATTR_KPARAM_INFO
	.align		4
.L_975:
        /*0028*/ 	.byte	0x04, 0x17
        /*002a*/ 	.short	(.L_977 - .L_976)
.L_976:
        /*002c*/ 	.word	0x00000000
        /*0030*/ 	.short	0x0003
        /*0032*/ 	.short	0x0014
        /*0034*/ 	.byte	0x00, 0xf0, 0x11, 0x00


	//----- nvinfo : EIATTR_KPARAM_INFO
	.align		4
.L_977:
        /*0038*/ 	.byte	0x04, 0x17
        /*003a*/ 	.short	(.L_979 - .L_978)
.L_978:
        /*003c*/ 	.word	0x00000000
        /*0040*/ 	.short	0x0002
        /*0042*/ 	.short	0x0010
        /*0044*/ 	.byte	0x00, 0xf0, 0x11, 0x00


	//----- nvinfo : EIATTR_KPARAM_INFO
	.align		4
.L_979:
        /*0048*/ 	.byte	0x04, 0x17
        /*004a*/ 	.short	(.L_981 - .L_980)
.L_980:
        /*004c*/ 	.word	0x00000000
        /*0050*/ 	.short	0x0001
        /*0052*/ 	.short	0x0008
        /*0054*/ 	.byte	0x00, 0xf5, 0x21, 0x00


	//----- nvinfo : EIATTR_KPARAM_INFO
	.align		4
.L_981:
        /*0058*/ 	.byte	0x04, 0x17
        /*005a*/ 	.short	(.L_983 - .L_982)
.L_982:
        /*005c*/ 	.word	0x00000000
        /*0060*/ 	.short	0x0000
        /*0062*/ 	.short	0x0000
        /*0064*/ 	.byte	0x00, 0xf5, 0x21, 0x00


	//----- nvinfo : EIATTR_SPARSE_MMA_MASK
	.align		4
.L_983:
        /*0068*/ 	.byte	0x03, 0x50
        /*006a*/ 	.short	0x0000


	//----- nvinfo : EIATTR_MAXREG_COUNT
	.align		4
        /*006c*/ 	.byte	0x03, 0x1b
        /*006e*/ 	.short	0x00ff


	//----- nvinfo : EIATTR_MERCURY_ISA_VERSION
	.align		4
        /*0070*/ 	.byte	0x03, 0x5f
        /*0072*/ 	.short	0x0101


	//----- nvinfo : EIATTR_VRC_CTA_INIT_COUNT
	.align		4
        /*0074*/ 	.byte	0x02, 0x4a
	.zero		1
	.zero		1


	//----- nvinfo : EIATTR_EXIT_INSTR_OFFSETS
	.align		4
        /*0078*/ 	.byte	0x04, 0x1c
        /*007a*/ 	.short	(.L_985 - .L_984)


	//   ....[0]....
.L_984:
        /*007c*/ 	.word	0x000000a0


	//   ....[1]....
        /*0080*/ 	.word	0x000002f0


	//----- nvinfo : EIATTR_CBANK_PARAM_SIZE
	.align		4
.L_985:
        /*0084*/ 	.byte	0x03, 0x19
        /*0086*/ 	.short	0x0020


	//----- nvinfo : EIATTR_PARAM_CBANK
	.align		4
        /*0088*/ 	.byte	0x04, 0x0a
        /*008a*/ 	.short	(.L_987 - .L_986)
	.align		4
.L_986:
        /*008c*/ 	.word	index@(.nv.constant0._ZN8pygpukit3ops2nn27kv_cache_prefill_f16_kernelEPK6__halfPS2_iiii)
        /*0090*/ 	.short	0x0380
        /*0092*/ 	.short	0x0020


	//----- nvinfo : EIATTR_SW_WAR
	.align		4
.L_987:
        /*0094*/ 	.byte	0x04, 0x36
        /*0096*/ 	.short	(.L_989 - .L_988)
.L_988:
        /*0098*/ 	.word	0x00000008
.L_989:


//--------------------- .nv.info._ZN8pygpukit3ops2nn26kv_cache_update_f32_kernelEPKfPfiii --------------------------
	.section	.nv.info._ZN8pygpukit3ops2nn26kv_cache_update_f32_kernelEPKfPfiii,"",@"SHT_CUDA_INFO"
	.sectionflags	@""
	.align	4


	//----- nvinfo : EIATTR_CUDA_API_VERSION
	.align		4
        /*0000*/ 	.byte	0x04, 0x37
        /*0002*/ 	.short	(.L_991 - .L_990)
.L_990:
        /*0004*/ 	.word	0x00000082


	//----- nvinfo : EIATTR_KPARAM_INFO
	.align		4
.L_991:
        /*0008*/ 	.byte	0x04, 0x17
        /*000a*/ 	.short	(.L_993 - .L_992)
.L_992:
        /*000c*/ 	.word	0x00000000
        /*0010*/ 	.short	0x0004
        /*0012*/ 	.short	0x0018
        /*0014*/ 	.byte	0x00, 0xf0, 0x11, 0x00


	//----- nvinfo : EIATTR_KPARAM_INFO
	.align		4
.L_993:
        /*0018*/ 	.byte	0x04, 0x17
        /*001a*/ 	.short	(.L_995 - .L_994)
.L_994:
        /*001c*/ 	.word	0x00000000
        /*0020*/ 	.short	0x0003
        /*0022*/ 	.short	0x0014
        /*0024*/ 	.byte	0x00, 0xf0, 0x11, 0x00


	//----- nvinfo : EIATTR_KPARAM_INFO
	.align		4
.L_995:
        /*0028*/ 	.byte	0x04, 0x17
        /*002a*/ 	.short	(.L_997 - .L_996)
.L_996:
        /*002c*/ 	.word	0x00000000
        /*0030*/ 	.short	0x0002
        /*0032*/ 	.short	0x0010
        /*0034*/ 	.byte	0x00, 0xf0, 0x11, 0x00


	//----- nvinfo : EIATTR_KPARAM_INFO
	.align		4
.L_997:
        /*0038*/ 	.byte	0x04, 0x17
        /*003a*/ 	.short	(.L_999 - .L_998)
.L_998:
        /*003c*/ 	.word	0x00000000
        /*0040*/ 	.short	0x0001
        /*0042*/ 	.short	0x0008
        /*0044*/ 	.byte	0x00, 0xf5, 0x21, 0x00


	//----- nvinfo : EIATTR_KPARAM_INFO
	.align		4
.L_999:
        /*0048*/ 	.byte	0x04, 0x17
        /*004a*/ 	.short	(.L_1001 - .L_1000)
.L_1000:
        /*004c*/ 	.word	0x00000000
        /*0050*/ 	.short	0x0000
        /*0052*/ 	.short	0x0000
        /*0054*/ 	.byte	0x00, 0xf5, 0x21, 0x00


	//----- nvinfo : EIATTR_SPARSE_MMA_MASK
	.align		4
.L_1001:
        /*0058*/ 	.byte	0x03, 0x50
        /*005a*/ 	.short	0x0000


	//----- nvinfo : EIATTR_MAXREG_COUNT
	.align		4
        /*005c*/ 	.byte	0x03, 0x1b
        /*005e*/ 	.short	0x00ff


	//----- nvinfo : EIATTR_MERCURY_ISA_VERSION
	.align		4
        /*0060*/ 	.byte	0x03, 0x5f
        /*0062*/ 	.short	0x0101


	//----- nvinfo : EIATTR_VRC_CTA_INIT_COUNT
	.align		4
        /*0064*/ 	.byte	0x02, 0x4a
	.zero		1
	.zero		1


	//----- nvinfo : EIATTR_EXIT_INSTR_OFFSETS
	.align		4
        /*0068*/ 	.byte	0x04, 0x1c
        /*006a*/ 	.short	(.L_1003 - .L_1002)


	//   ....[0]....
.L_1002:
        /*006c*/ 	.word	0x00000080


	//   ....[1]....
        /*0070*/ 	.word	0x00000120


	//----- nvinfo : EIATTR_CBANK_PARAM_SIZE
	.align		4
.L_1003:
        /*0074*/ 	.byte	0x03, 0x19
        /*0076*/ 	.short	0x001c


	//----- nvinfo : EIATTR_PARAM_CBANK
	.align		4
        /*0078*/ 	.byte	0x04, 0x0a
        /*007a*/ 	.short	(.L_1005 - .L_1004)
	.align		4
.L_1004:
        /*007c*/ 	.word	index@(.nv.constant0._ZN8pygpukit3ops2nn26kv_cache_update_f32_kernelEPKfPfiii)
        /*0080*/ 	.short	0x0380
        /*0082*/ 	.short	0x001c


	//----- nvinfo : EIATTR_SW_WAR
	.align		4
.L_1005:
        /*0084*/ 	.byte	0x04, 0x36
        /*0086*/ 	.short	(.L_1007 - .L_1006)
.L_1006:
        /*0088*/ 	.word	0x00000008
.L_1007:


//--------------------- .nv.info._ZN8pygpukit3ops2nn27kv_cache_update_bf16_kernelEPK13__nv_bfloat16PS2_iii --------------------------
	.section	.nv.info._ZN8pygpukit3ops2nn27kv_cache_update_bf16_kernelEPK13__nv_bfloat16PS2_iii,"",@"SHT_CUDA_INFO"
	.sectionflags	@""
	.align	4


	//----- nvinfo : EIATTR_CUDA_API_VERSION
	.align		4
        /*0000*/ 	.byte	0x04, 0x37
        /*0002*/ 	.short	(.L_1009 - .L_1008)
.L_1008:
        /*0004*/ 	.word	0x00000082


	//----- nvinfo : EIATTR_KPARAM_INFO
	.align		4
.L_1009:
        /*0008*/ 	.byte	0x04, 0x17
        /*000a*/ 	.short	(.L_1011 - .L_1010)
.L_1010:
        /*000c*/ 	.word	0x00000000
        /*0010*/ 	.short	0x0004
        /*0012*/ 	.short	0x0018
        /*0014*/ 	.byte	0x00, 0xf0, 0x11, 0x00


	//----- nvinfo : EIATTR_KPARAM_INFO
	.align		4
.L_1011:
        /*0018*/ 	.byte	0x04, 0x17
        /*001a*/ 	.short	(.L_1013 - .L_1012)
.L_1012:
        /*001c*/ 	.word	0x00000000
        /*0020*/ 	.short	0x0003
        /*0022*/ 	.short	0x0014
        /*0024*/ 	.byte	0x00, 0xf0, 0x11, 0x00


	//----- nvinfo : EIATTR_KPARAM_INFO
	.align		4
.L_1013:
        /*0028*/ 	.byte	0x04, 0x17
        /*002a*/ 	.short	(.L_1015 - .L_1014)
.L_1014:
        /*002c*/ 	.word	0x00000000
        /*0030*/ 	.short	0x0002
        /*0032*/ 	.short	0x0010
        /*0034*/ 	.byte	0x00, 0xf0, 0x11, 0x00


	//----- nvinfo : EIATTR_KPARAM_INFO
	.align		4
.L_1015:
        /*0038*/ 	.byte	0x04, 0x17
        /*003a*/ 	.short	(.L_1017 - .L_1016)
.L_1016:
        /*003c*/ 	.word	0x00000000
        /*0040*/ 	.short	0x0001
        /*0042*/ 	.short	0x0008
        /*0044*/ 	.byte	0x00, 0xf5, 0x21, 0x00


	//----- nvinfo : EIATTR_KPARAM_INFO
	.align		4
.L_1017:
        /*0048*/ 	.byte	0x04, 0x17
        /*004a*/ 	.short	(.L_1019 - .L_1018)
.L_1018:
        /*004c*/ 	.word	0x00000000
        /*0050*/ 	.short	0x0000
        /*0052*/ 	.short	0x0000
        /*0054*/ 	.byte	0x00, 0xf5, 0x21, 0x00


	//----- nvinfo : EIATTR_SPARSE_MMA_MASK
	.align		4
.L_1019:
        /*0058*/ 	.byte	0x03, 0x50
        /*005a*/ 	.short	0x0000


	//----- nvinfo : EIATTR_MAXREG_COUNT
	.align		4
        /*005c*/ 	.byte	0x03, 0x1b
        /*005e*/ 	.short	0x00ff


	//----- nvinfo : EIATTR_MERCURY_ISA_VERSION
	.align		4
        /*0060*/ 	.byte	0x03, 0x5f
        /*0062*/ 	.short	0x0101


	//----- nvinfo : EIATTR_VRC_CTA_INIT_COUNT
	.align		4
        /*0064*/ 	.byte	0x02, 0x4a
	.zero		1
	.zero		1


	//----- nvinfo : EIATTR_EXIT_INSTR_OFFSETS
	.align		4
        /*0068*/ 	.byte	0x04, 0x1c
        /*006a*/ 	.short	(.L_1021 - .L_1020)


	//   ....[0]....
.L_1020:
        /*006c*/ 	.word	0x00000080


	//   ....[1]....
        /*0070*/ 	.word	0x00000120


	//----- nvinfo : EIATTR_CBANK_PARAM_SIZE
	.align		4
.L_1021:
        /*0074*/ 	.byte	0x03, 0x19
        /*0076*/ 	.short	0x001c


	//----- nvinfo : EIATTR_PARAM_CBANK
	.align		4
        /*0078*/ 	.byte	0x04, 0x0a
        /*007a*/ 	.short	(.L_1023 - .L_1022)
	.align		4
.L_1022:
        /*007c*/ 	.word	index@(.nv.constant0._ZN8pygpukit3ops2nn27kv_cache_update_bf16_kernelEPK13__nv_bfloat16PS2_iii)
        /*0080*/ 	.short	0x0380
        /*0082*/ 	.short	0x001c


	//----- nvinfo : EIATTR_SW_WAR
	.align		4
.L_1023:
        /*0084*/ 	.byte	0x04, 0x36
        /*0086*/ 	.short	(.L_1025 - .L_1024)
.L_1024:
        /*0088*/ 	.word	0x00000008
.L_1025:


//--------------------- .nv.info._ZN8pygpukit3ops2nn26kv_cache_update_f16_kernelEPK6__halfPS2_iii --------------------------
	.section	.nv.info._ZN8pygpukit3ops2nn26kv_cache_update_f16_kernelEPK6__halfPS2_iii,"",@"SHT_CUDA_INFO"
	.sectionflags	@""
	.align	4


	//----- nvinfo : EIATTR_CUDA_API_VERSION
	.align		4
        /*0000*/ 	.byte	0x04, 0x37
        /*0002*/ 	.short	(.L_1027 - .L_1026)
.L_1026:
        /*0004*/ 	.word	0x00000082


	//----- nvinfo : EIATTR_KPARAM_INFO
	.align		4
.L_1027:
        /*0008*/ 	.byte	0x04, 0x17
        /*000a*/ 	.short	(.L_1029 - .L_1028)
.L_1028:
        /*000c*/ 	.word	0x00000000
        /*0010*/ 	.short	0x0004
        /*0012*/ 	.short	0x0018
        /*0014*/ 	.byte	0x00, 0xf0, 0x11, 0x00


	//----- nvinfo : EIATTR_KPARAM_INFO
	.align		4
.L_1029:
        /*0018*/ 	.byte	0x04, 0x17
        /*001a*/ 	.short	(.L_1031 - .L_1030)
.L_1030:
        /*001c*/ 	.word	0x00000000
        /*0020*/ 	.short	0x0003
        /*0022*/ 	.short	0x0014
        /*0024*/ 	.byte	0x00, 0xf0, 0x11, 0x00


	//----- nvinfo : EIATTR_KPARAM_INFO
	.align		4
.L_1031:
        /*0028*/ 	.byte	0x04, 0x17
        /*002a*/ 	.short	(.L_1033 - .L_1032)
.L_1032:
        /*002c*/ 	.word	0x00000000
        /*0030*/ 	.short	0x0002
        /*0032*/ 	.short	0x0010
        /*0034*/ 	.byte	0x00, 0xf0, 0x11, 0x00


	//----- nvinfo : EIATTR_KPARAM_INFO
	.align		4
.L_1033:
        /*0038*/ 	.byte	0x04, 0x17
        /*003a*/ 	.short	(.L_1035 - .L_1034)
.L_1034:
        /*003c*/ 	.word	0x00000000
        /*0040*/ 	.short	0x0001
        /*0042*/ 	.short	0x0008
        /*0044*/ 	.byte	0x00, 0xf5, 0x21, 0x00


	//----- nvinfo : EIATTR_KPARAM_INFO
	.align		4
.L_1035:
        /*0048*/ 	.byte	0x04, 0x17
        /*004a*/ 	.short	(.L_1037 - .L_1036)
.L_1036:
        /*004c*/ 	.word	0x00000000
        /*0050*/ 	.short	0x0000
        /*0052*/ 	.short	0x0000
        /*0054*/ 	.byte	0x00, 0xf5, 0x21, 0x00


	//----- nvinfo : EIATTR_SPARSE_MMA_MASK
	.align		4
.L_1037:
        /*0058*/ 	.byte	0x03, 0x50
        /*005a*/ 	.short	0x0000


	//----- nvinfo : EIATTR_MAXREG_COUNT
	.align		4
        /*005c*/ 	.byte	0x03, 0x1b
        /*005e*/ 	.short	0x00ff


	//----- nvinfo : EIATTR_MERCURY_ISA_VERSION
	.align		4
        /*0060*/ 	.byte	0x03, 0x5f
        /*0062*/ 	.short	0x0101


	//----- nvinfo : EIATTR_VRC_CTA_INIT_COUNT
	.align		4
        /*0064*/ 	.byte	0x02, 0x4a
	.zero		1
	.zero		1


	//----- nvinfo : EIATTR_EXIT_INSTR_OFFSETS
	.align		4
        /*0068*/ 	.byte	0x04, 0x1c
        /*006a*/ 	.short	(.L_1039 - .L_1038)


	//   ....[0]....
.L_1038:
        /*006c*/ 	.word	0x00000080


	//   ....[1]....
        /*0070*/ 	.word	0x00000120


	//----- nvinfo : EIATTR_CBANK_PARAM_SIZE
	.align		4
.L_1039:
        /*0074*/ 	.byte	0x03, 0x19
        /*0076*/ 	.short	0x001c


	//----- nvinfo : EIATTR_PARAM_CBANK
	.align		4
        /*0078*/ 	.byte	0x04, 0x0a
        /*007a*/ 	.short	(.L_1041 - .L_1040)
	.align		4
.L_1040:
        /*007c*/ 	.word	index@(.nv.constant0._ZN8pygpukit3ops2nn26kv_cache_update_f16_kernelEPK6__halfPS2_iii)
        /*0080*/ 	.short	0x0380
        /*0082*/ 	.short	0x001c


	//----- nvinfo : EIATTR_SW_WAR
	.align		4
.L_1041:
        /*0084*/ 	.byte	0x04, 0x36
        /*0086*/ 	.short	(.L_1043 - .L_1042)
.L_1042:
        /*0088*/ 	.word	0x00000008
.L_1043:


//--------------------- .nv.info._ZN8pygpukit3ops2nn23sdpa_causal_bf16_kernelEPK13__nv_bfloat16S4_S4_PS2_iiiiifi --------------------------
	.section	.nv.info._ZN8pygpukit3ops2nn23sdpa_causal_bf16_kernelEPK13__nv_bfloat16S4_S4_PS2_iiiiifi,"",@"SHT_CUDA_INFO"
	.sectionflags	@""
	.align	4


	//----- nvinfo : EIATTR_CUDA_API_VERSION
	.align		4
        /*0000*/ 	.byte	0x04, 0x37
        /*0002*/ 	.short	(.L_1045 - .L_1044)
.L_1044:
        /*0004*/ 	.word	0x00000082


	//----- nvinfo : EIATTR_KPARAM_INFO
	.align		4
.L_1045:
        /*0008*/ 	.byte	0x04, 0x17
        /*000a*/ 	.short	(.L_1047 - .L_1046)
.L_1046:
        /*000c*/ 	.word	0x00000000
        /*0010*/ 	.short	0x000a
        /*0012*/ 	.short	0x0038
        /*0014*/ 	.byte	0x00, 0xf0, 0x11, 0x00


	//----- nvinfo : EIATTR_KPARAM_INFO
	.align		4
.L_1047:
        /*0018*/ 	.byte	0x04, 0x17
        /*001a*/ 	.short	(.L_1049 - .L_1048)
.L_1048:
        /*001c*/ 	.word	0x00000000
        /*0020*/ 	.short	0x0009
        /*0022*/ 	.short	0x0034
        /*0024*/ 	.byte	0x00, 0xf0, 0x11, 0x00


	//----- nvinfo : EIATTR_KPARAM_INFO
	.align		4
.L_1049:
        /*0028*/ 	.byte	0x04, 0x17
        /*002a*/ 	.short	(.L_1051 - .L_1050)
.L_1050:
        /*002c*/ 	.word	0x00000000
        /*0030*/ 	.short	0x0008
        /*0032*/ 	.short	0x0030
        /*0034*/ 	.byte	0x00, 0xf0, 0x11, 0x00


	//----- nvinfo : EIATTR_KPARAM_INFO
	.align		4
.L_1051:
        /*0038*/ 	.byte	0x04, 0x17
        /*003a*/ 	.short	(.L_1053 - .L_1052)
.L_1052:
        /*003c*/ 	.word	0x00000000
        /*0040*/ 	.short	0x0007
        /*0042*/ 	.short	0x002c
        /*0044*/ 	.byte	0x00, 0xf0, 0x11, 0x00


	//----- nvinfo : EIATTR_KPARAM_INFO
	.align		4
.L_1053:
        /*0048*/ 	.byte	0x04, 0x17
        /*004a*/ 	.short	(.L_1055 - .L_1054)
.L_1054:
        /*004c*/ 	.word	0x00000000
        /*0050*/ 	.short	0x0006
        /*0052*/ 	.short	0x0028
        /*0054*/ 	.byte	0x00, 0xf0, 0x11, 0x00


	//----- nvinfo : EIATTR_KPARAM_INFO
	.align		4
.L_1055:
        /*0058*/ 	.byte	0x04, 0x17
        /*005a*/ 	.short	(.L_1057 - .L_1056)
.L_1056:
        /*005c*/ 	.word	0x00000000
        /*0060*/ 	.short	0x0005
        /*0062*/ 	.short	0x0024
        /*0064*/ 	.byte	0x00, 0xf0, 0x11, 0x00


	//----- nvinfo : EIATTR_KPARAM_INFO
	.align		4
.L_1057:
        /*0068*/ 	.byte	0x04, 0x17
        /*006a*/ 	.short	(.L_1059 - .L_1058)
.L_1058:
        /*006c*/ 	.word	0x00000000
        /*0070*/ 	.short	0x0004
        /*0072*/ 	.short	0x0020
        /*0074*/ 	.byte	0x00, 0xf0, 0x11, 0x00


	//----- nvinfo : EIATTR_KPARAM_INFO
	.align		4
.L_1059:
        /*0078*/ 	.byte	0x04, 0x17
        /*007a*/ 	.short	(.L_1061 - .L_1060)
.L_1060:
        /*007c*/ 	.word	0x00000000
        /*0080*/ 	.short	0x0003
        /*0082*/ 	.short	0x0018
        /*0084*/ 	.byte	0x00, 0xf5, 0x21, 0x00


	//----- nvinfo : EIATTR_KPARAM_INFO
	.align		4
.L_1061:
        /*0088*/ 	.byte	0x04, 0x17
        /*008a*/ 	.short	(.L_1063 - .L_1062)
.L_1062:
        /*008c*/ 	.word	0x00000000
        /*0090*/ 	.short	0x0002
        /*0092*/ 	.short	0x0010
        /*0094*/ 	.byte	0x00, 0xf5, 0x21, 0x00


	//----- nvinfo : EIATTR_KPARAM_INFO
	.align		4
.L_1063:
        /*0098*/ 	.byte	0x04, 0x17
        /*009a*/ 	.short	(.L_1065 - .L_1064)
.L_1064:
        /*009c*/ 	.word	0x00000000
        /*00a0*/ 	.short	0x0001
        /*00a2*/ 	.short	0x0008
        /*00a4*/ 	.byte	0x00, 0xf5, 0x21, 0x00


	//----- nvinfo : EIATTR_KPARAM_INFO
	.align		4
.L_1065:
        /*00a8*/ 	.byte	0x04, 0x17
        /*00aa*/ 	.short	(.L_1067 - .L_1066)
.L_1066:
        /*00ac*/ 	.word	0x00000000
        /*00b0*/ 	.short	0x0000
        /*00b2*/ 	.short	0x0000
        /*00b4*/ 	.byte	0x00, 0xf5, 0x21, 0x00


	//----- nvinfo : EIATTR_SPARSE_MMA_MASK
	.align		4
.L_1067:
        /*00b8*/ 	.byte	0x03, 0x50
        /*00ba*/ 	.short	0x0000


	//----- nvinfo : EIATTR_MAXREG_COUNT
	.align		4
        /*00bc*/ 	.byte	0x03, 0x1b
        /*00be*/ 	.short	0x00ff


	//----- nvinfo : EIATTR_NUM_BARRIERS
	.align		4
        /*00c0*/ 	.byte	0x02, 0x4c
        /*00c2*/ 	.byte	0x01
	.zero		1


	//----- nvinfo : EIATTR_MERCURY_ISA_VERSION
	.align		4
        /*00c4*/ 	.byte	0x03, 0x5f
        /*00c6*/ 	.short	0x0101


	//----- nvinfo : EIATTR_COOP_GROUP_MASK_REGIDS
	.align		4
        /*00c8*/ 	.byte	0x04, 0x29
        /*00ca*/ 	.short	(.L_1069 - .L_1068)


	//   ....[0]....
.L_1068:
        /*00cc*/ 	.word	0xffffffff


	//   ....[1]....
        /*00d0*/ 	.word	0xffffffff


	//   ....[2]....
        /*00d4*/ 	.word	0xffffffff


	//   ....[3]....
        /*00d8*/ 	.word	0xffffffff


	//   ....[4]....
        /*00dc*/ 	.word	0xffffffff


	//   ....[5]....
        /*00e0*/ 	.word	0xffffffff


	//   ....[6]....
        /*00e4*/ 	.word	0xffffffff


	//   ....[7]....
        /*00e8*/ 	.word	0xffffffff


	//   ....[8]....
        /*00ec*/ 	.word	0xffffffff


	//   ....[9]....
        /*00f0*/ 	.word	0xffffffff


	//   ....[10]....
        /*00f4*/ 	.word	0xffffffff


	//   ....[11]....
        /*00f8*/ 	.word	0xffffffff


	//   ....[12]....
        /*00fc*/ 	.word	0xffffffff


	//   ....[13]....
        /*0100*/ 	.word	0xffffffff


	//   ....[14]....
        /*0104*/ 	.word	0xffffffff


	//   ....[15]....
        /*0108*/ 	.word	0xffffffff


	//   ....[16]....
        /*010c*/ 	.word	0xffffffff


	//   ....[17]....
        /*0110*/ 	.word	0xffffffff


	//   ....[18]....
        /*0114*/ 	.word	0xffffffff


	//   ....[19]....
        /*0118*/ 	.word	0xffffffff


	//   ....[20]....
        /*011c*/ 	.word	0x0500000e


	//   ....[21]....
        /*0120*/ 	.word	0x0500000e


	//   ....[22]....
        /*0124*/ 	.word	0x0500000e


	//   ....[23]....
        /*0128*/ 	.word	0x0500000e


	//   ....[24]....
        /*012c*/ 	.word	0x0500000e


	//   ....[25]....
        /*0130*/ 	.word	0x0500000e


	//   ....[26]....
        /*0134*/ 	.word	0x0500000e


	//   ....[27]....
        /*0138*/ 	.word	0x0500000e


	//   ....[28]....
        /*013c*/ 	.word	0x0500000e


	//   ....[29]....
        /*0140*/ 	.word	0x0500000e


	//----- nvinfo : EIATTR_COOP_GROUP_INSTR_OFFSETS
	.align		4
.L_1069:
        /*0144*/ 	.byte	0x04, 0x28
        /*0146*/ 	.short	(.L_1071 - .L_1070)


	//   ....[0]....
.L_1070:
        /*0148*/ 	.word	0x00000de0


	//   ....[1]....
        /*014c*/ 	.word	0x00000e20


	//   ....[2]....
        /*0150*/ 	.word	0x00000e50


	//   ....[3]....
        /*0154*/ 	.word	0x00000e90


	//   ....[4]....
        /*0158*/ 	.word	0x00000ed0


	//   ....[5]....
        /*015c*/ 	.word	0x00000ff0


	//   ....[6]....
        /*0160*/ 	.word	0x00001010


	//   ....[7]....
        /*0164*/ 	.word	0x00001030


	//   ....[8]....
        /*0168*/ 	.word	0x00001050


	//   ....[9]....
        /*016c*/ 	.word	0x00001070


	//   ....[10]....
        /*0170*/ 	.word	0x00001310


	//   ....[11]....
        /*0174*/ 	.word	0x00001360


	//   ....[12]....
        /*0178*/ 	.word	0x000013b0


	//   ....[13]....
        /*017c*/ 	.word	0x000013d0


	//   ....[14]....
        /*0180*/ 	.word	0x000013f0


	//   ....[15]....
        /*0184*/ 	.word	0x00001520


	//   ....[16]....
        /*0188*/ 	.word	0x00001540


	//   ....[17]....
        /*018c*/ 	.word	0x00001560


	//   ....[18]....
        /*0190*/ 	.word	0x00001580


	//   ....[19]....
        /*0194*/ 	.word	0x000015a0


	//   ....[20]....
        /*0198*/ 	.word	0x000026f0


	//   ....[21]....
        /*019c*/ 	.word	0x00002760


	//   ....[22]....
        /*01a0*/ 	.word	0x000027d0


	//   ....[23]....
        /*01a4*/ 	.word	0x00002840


	//   ....[24]....
        /*01a8*/ 	.word	0x000028b0


	//   ....[25]....
        /*01ac*/ 	.word	0x00002930


	//   ....[26]....
        /*01b0*/ 	.word	0x000029a0


	//   ....[27]....
        /*01b4*/ 	.word	0x00002a10


	//   ....[28]....
        /*01b8*/ 	.word	0x00002a80


	//   ....[29]....
        /*01bc*/ 	.word	0x00002af0


	//----- nvinfo : EIATTR_VRC_CTA_INIT_COUNT
	.align		4
.L_1071:
        /*01c0*/ 	.byte	0x02, 0x4a
	.zero		1
	.zero		1


	//----- nvinfo : EIATTR_EXIT_INSTR_OFFSETS
	.align		4
        /*01c4*/ 	.byte	0x04, 0x1c
        /*01c6*/ 	.short	(.L_1073 - .L_1072)


	//   ....[0]....
.L_1072:
        /*01c8*/ 	.word	0x00000060


	//   ....[1]....
        /*01cc*/ 	.word	0x00001860


	//   ....[2]....
        /*01d0*/ 	.word	0x00001940


	//   ....[3]....
        /*01d4*/ 	.word	0x00002690


	//----- nvinfo : EIATTR_CRS_STACK_SIZE
	.align		4
.L_1073:
        /*01d8*/ 	.byte	0x04, 0x1e
        /*01da*/ 	.short	(.L_1075 - .L_1074)
.L_1074:
        /*01dc*/ 	.word	0x00000000


	//----- nvinfo : EIATTR_CBANK_PARAM_SIZE
	.align		4
.L_1075:
        /*01e0*/ 	.byte	0x03, 0x19
        /*01e2*/ 	.short	0x003c


	//----- nvinfo : EIATTR_PARAM_CBANK
	.align		4
        /*01e4*/ 	.byte	0x04, 0x0a
        /*01e6*/ 	.short	(.L_1077 - .L_1076)
	.align		4
.L_1076:
        /*01e8*/ 	.word	index@(.nv.constant0._ZN8pygpukit3ops2nn23sdpa_causal_bf16_kernelEPK13__nv_bfloat16S4_S4_PS2_iiiiifi)
        /*01ec*/ 	.short	0x0380
        /*01ee*/ 	.short	0x003c


	//----- nvinfo : EIATTR_SW_WAR
	.align		4
.L_1077:
        /*01f0*/ 	.byte	0x04, 0x36
        /*01f2*/ 	.short	(.L_1079 - .L_1078)
.L_1078:
        /*01f4*/ 	.word	0x00000008
.L_1079:


//--------------------- .nv.info._ZN8pygpukit3ops2nn22sdpa_causal_f16_kernelEPK6__halfS4_S4_PS2_iiiiifi --------------------------
	.section	.nv.info._ZN8pygpukit3ops2nn22sdpa_causal_f16_kernelEPK6__halfS4_S4_PS2_iiiiifi,"",@"SHT_CUDA_INFO"
	.sectionflags	@""
	.align	4


	//----- nvinfo : EIATTR_CUDA_API_VERSION
	.align		4
        /*0000*/ 	.byte	0x04, 0x37
        /*0002*/ 	.short	(.L_1081 - .L_1080)
.L_1080:
        /*0004*/ 	.word	0x00000082


	//----- nvinfo : EIATTR_KPARAM_INFO
	.align		4
.L_1081:
        /*0008*/ 	.byte	0x04, 0x17
        /*000a*/ 	.short	(.L_1083 - .L_1082)
.L_1082:
        /*000c*/ 	.word	0x00000000
        /*0010*/ 	.short	0x000a
        /*0012*/ 	.short	0x0038
        /*0014*/ 	.byte	0x00, 0xf0, 0x11, 0x00


	//----- nvinfo : EIATTR_KPARAM_INFO
	.align		4
.L_1083:
        /*0018*/ 	.byte	0x04, 0x17
        /*001a*/ 	.short	(.L_1085 - .L_1084)
.L_1084:
        /*001c*/ 	.word	0x00000000
        /*0020*/ 	.short	0x0009
        /*0022*/ 	.short	0x0034
        /*0024*/ 	.byte	0x00, 0xf0, 0x11, 0x00


	//----- nvinfo : EIATTR_KPARAM_INFO
	.align		4
.L_1085:
        /*0028*/ 	.byte	0x04, 0x17
        /*002a*/ 	.short	(.L_1087 - .L_1086)
.L_1086:
        /*002c*/ 	.word	0x00000000
        /*0030*/ 	.short	0x0008
        /*0032*/ 	.short	0x0030
        /*0034*/ 	.byte	0x00, 0xf0, 0x11, 0x00


	//----- nvinfo : EIATTR_KPARAM_INFO
	.align		4
.L_1087:
        /*0038*/ 	.byte	0x04, 0x17
        /*003a*/ 	.short	(.L_1089 - .L_1088)
.L_1088:
        /*003c*/ 	.word	0x00000000
        /*0040*/ 	.short	0x0007
        /*0042*/ 	.short	0x002c
        /*0044*/ 	.byte	0x00, 0xf0, 0x11, 0x00


	//----- nvinfo : EIATTR_KPARAM_INFO
	.align		4
.L_1089:
        /*0048*/ 	.byte	0x04, 0x17
        /*004a*/ 	.short	(.L_1091 - .L_1090)
.L_1090:
        /*004c*/ 	.word	0x00000000
        /*0050*/ 	.short	0x0006
        /*0052*/ 	.short	0x0028
        /*0054*/ 	.byte	0x00, 0xf0, 0x11, 0x00


	//----- nvinfo : EIATTR_KPARAM_INFO
	.align		4
.L_1091:
        /*0058*/ 	.byte	0x04, 0x17
        /*005a*/ 	.short	(.L_1093 - .L_1092)
.L_1092:
        /*005c*/ 	.word	0x00000000
        /*0060*/ 	.short	0x0005
        /*0062*/ 	.short	0x0024
        /*0064*/ 	.byte	0x00, 0xf0, 0x11, 0x00


	//----- nvinfo : EIATTR_KPARAM_INFO
	.align		4
.L_1093:
        /*0068*/ 	.byte	0x04, 0x17
        /*006a*/ 	.short	(.L_1095 - .L_1094)
.L_1094:
        /*006c*/ 	.word	0x00000000
        /*0070*/ 	.short	0x0004
        /*0072*/ 	.short	0x0020
        /*0074*/ 	.byte	0x00, 0xf0, 0x11, 0x00


	//----- nvinfo : EIATTR_KPARAM_INFO
	.align		4
.L_1095:
        /*0078*/ 	.byte	0x04, 0x17
        /*007a*/ 	.short	(.L_1097 - .L_1096)
.L_1096:
        /*007c*/ 	.word	0x00000000
        /*0080*/ 	.short	0x0003
        /*0082*/ 	.short	0x0018
        /*0084*/ 	.byte	0x00, 0xf5, 0x21, 0x00


	//----- nvinfo : EIATTR_KPARAM_INFO
	.align		4
.L_1097:
        /*0088*/ 	.byte	0x04, 0x17
        /*008a*/ 	.short	(.L_1099 - .L_1098)
.L_1098:
        /*008c*/ 	.word	0x00000000
        /*0090*/ 	.short	0x0002
        /*0092*/ 	.short	0x0010
        /*0094*/ 	.byte	0x00, 0xf5, 0x21, 0x00


	//----- nvinfo : EIATTR_KPARAM_INFO
	.align		4
.L_1099:
        /*0098*/ 	.byte	0x04, 0x17
        /*009a*/ 	.short	(.L_1101 - .L_1100)
.L_1100:
        /*009c*/ 	.word	0x00000000
        /*00a0*/ 	.short	0x0001
        /*00a2*/ 	.short	0x0008
        /*00a4*/ 	.byte	0x00, 0xf5, 0x21, 0x00


	//----- nvinfo : EIATTR_KPARAM_INFO
	.align		4
.L_1101:
        /*00a8*/ 	.byte	0x04, 0x17
        /*00aa*/ 	.short	(.L_1103 - .L_1102)
.L_1102:
        /*00ac*/ 	.word	0x00000000
        /*00b0*/ 	.short	0x0000
        /*00b2*/ 	.short	0x0000
        /*00b4*/ 	.byte	0x00, 0xf5, 0x21, 0x00


	//----- nvinfo : EIATTR_SPARSE_MMA_MASK
	.align		4
.L_1103:
        /*00b8*/ 	.byte	0x03, 0x50
        /*00ba*/ 	.short	0x0000


	//----- nvinfo : EIATTR_MAXREG_COUNT
	.align		4
        /*00bc*/ 	.byte	0x03, 0x1b
        /*00be*/ 	.short	0x00ff


	//----- nvinfo : EIATTR_NUM_BARRIERS
	.align		4
        /*00c0*/ 	.byte	0x02, 0x4c
        /*00c2*/ 	.byte	0x01
	.zero		1


	//----- nvinfo : EIATTR_MERCURY_ISA_VERSION
	.align		4
        /*00c4*/ 	.byte	0x03, 0x5f
        /*00c6*/ 	.short	0x0101


	//----- nvinfo : EIATTR_COOP_GROUP_MASK_REGIDS
	.align		4
        /*00c8*/ 	.byte	0x04, 0x29
        /*00ca*/ 	.short	(.L_1105 - .L_1104)


	//   ....[0]....
.L_1104:
        /*00cc*/ 	.word	0xffffffff


	//   ....[1]....
        /*00d0*/ 	.word	0xffffffff


	//   ....[2]....
        /*00d4*/ 	.word	0xffffffff


	//   ....[3]....
        /*00d8*/ 	.word	0xffffffff


	//   ....[4]....
        /*00dc*/ 	.word	0xffffffff


	//   ....[5]....
        /*00e0*/ 	.word	0xffffffff


	//   ....[6]....
        /*00e4*/ 	.word	0xffffffff


	//   ....[7]....
        /*00e8*/ 	.word	0xffffffff


	//   ....[8]....
        /*00ec*/ 	.word	0xffffffff


	//   ....[9]....
        /*00f0*/ 	.word	0xffffffff


	//   ....[10]....
        /*00f4*/ 	.word	0xffffffff


	//   ....[11]....
        /*00f8*/ 	.word	0xffffffff


	//   ....[12]....
        /*00fc*/ 	.word	0xffffffff


	//   ....[13]....
        /*0100*/ 	.word	0xffffffff


	//   ....[14]....
        /*0104*/ 	.word	0xffffffff


	//   ....[15]....
        /*0108*/ 	.word	0xffffffff


	//   ....[16]....
        /*010c*/ 	.word	0xffffffff


	//   ....[17]....
        /*0110*/ 	.word	0xffffffff


	//   ....[18]....
        /*0114*/ 	.word	0xffffffff


	//   ....[19]....
        /*0118*/ 	.word	0xffffffff


	//   ....[20]....
        /*011c*/ 	.word	0x0500000e


	//   ....[21]....
        /*0120*/ 	.word	0x0500000e


	//   ....[22]....
        /*0124*/ 	.word	0x0500000e


	//   ....[23]....
        /*0128*/ 	.word	0x0500000e


	//   ....[24]....
        /*012c*/ 	.word	0x0500000e


	//   ....[25]....
        /*0130*/ 	.word	0x0500000e


	//   ....[26]....
        /*0134*/ 	.word	0x0500000e


	//   ....[27]....
        /*0138*/ 	.word	0x0500000e


	//   ....[28]....
        /*013c*/ 	.word	0x0500000e


	//   ....[29]....
        /*0140*/ 	.word	0x0500000e


	//----- nvinfo : EIATTR_COOP_GROUP_INSTR_OFFSETS
	.align		4
.L_1105:
        /*0144*/ 	.byte	0x04, 0x28
        /*0146*/ 	.short	(.L_1107 - .L_1106)


	//   ....[0]....
.L_1106:
        /*0148*/ 	.word	0x00000de0


	//   ....[1]....
        /*014c*/ 	.word	0x00000e20


	//   ....[2]....
        /*0150*/ 	.word	0x00000e50


	//   ....[3]....
        /*0154*/ 	.word	0x00000e90


	//   ....[4]....
        /*0158*/ 	.word	0x00000ed0


	//   ....[5]....
        /*015c*/ 	.word	0x00000ff0


	//   ....[6]....
        /*0160*/ 	.word	0x00001010


	//   ....[7]....
        /*0164*/ 	.word	0x00001030


	//   ....[8]....
        /*0168*/ 	.word	0x00001050


	//   ....[9]....
        /*016c*/ 	.word	0x00001070


	//   ....[10]....
        /*0170*/ 	.word	0x00001310


	//   ....[11]....
        /*0174*/ 	.word	0x00001360


	//   ....[12]....
        /*0178*/ 	.word	0x000013b0


	//   ....[13]....
        /*017c*/ 	.word	0x000013d0


	//   ....[14]....
        /*0180*/ 	.word	0x000013f0


	//   ....[15]....
        /*0184*/ 	.word	0x00001520


	//   ....[16]....
        /*0188*/ 	.word	0x00001540


	//   ....[17]....
        /*018c*/ 	.word	0x00001560


	//   ....[18]....
        /*0190*/ 	.word	0x00001580


	//   ....[19]....
        /*0194*/ 	.word	0x000015a0


	//   ....[20]....
        /*0198*/ 	.word	0x000026f0


	//   ....[21]....
        /*019c*/ 	.word	0x00002760


	//   ....[22]....
        /*01a0*/ 	.word	0x000027d0


	//   ....[23]....
        /*01a4*/ 	.word	0x00002840


	//   ....[24]....
        /*01a8*/ 	.word	0x000028b0


	//   ....[25]....
        /*01ac*/ 	.word	0x00002930


	//   ....[26]....
        /*01b0*/ 	.word	0x000029a0


	//   ....[27]....
        /*01b4*/ 	.word	0x00002a10


	//   ....[28]....
        /*01b8*/ 	.word	0x00002a80


	//   ....[29]....
        /*01bc*/ 	.word	0x00002af0


	//----- nvinfo : EIATTR_VRC_CTA_INIT_COUNT
	.align		4
.L_1107:
        /*01c0*/ 	.byte	0x02, 0x4a
	.zero		1
	.zero		1


	//----- nvinfo : EIATTR_EXIT_INSTR_OFFSETS
	.align		4
        /*01c4*/ 	.byte	0x04, 0x1c
        /*01c6*/ 	.short	(.L_1109 - .L_1108)


	//   ....[0]....
.L_1108:
        /*01c8*/ 	.word	0x00000060


	//   ....[1]....
        /*01cc*/ 	.word	0x00001860


	//   ....[2]....
        /*01d0*/ 	.word	0x00001940


	//   ....[3]....
        /*01d4*/ 	.word	0x00002690


	//----- nvinfo : EIATTR_CRS_STACK_SIZE
	.align		4
.L_1109:
        /*01d8*/ 	.byte	0x04, 0x1e
        /*01da*/ 	.short	(.L_1111 - .L_1110)
.L_1110:
        /*01dc*/ 	.word	0x00000000


	//----- nvinfo : EIATTR_CBANK_PARAM_SIZE
	.align		4
.L_1111:
        /*01e0*/ 	.byte	0x03, 0x19
        /*01e2*/ 	.short	0x003c


	//----- nvinfo : EIATTR_PARAM_CBANK
	.align		4
        /*01e4*/ 	.byte	0x04, 0x0a
        /*01e6*/ 	.short	(.L_1113 - .L_1112)
	.align		4
.L_1112:
        /*01e8*/ 	.word	index@(.nv.constant0._ZN8pygpukit3ops2nn22sdpa_causal_f16_kernelEPK6__halfS4_S4_PS2_iiiiifi)
        /*01ec*/ 	.short	0x0380
        /*01ee*/ 	.short	0x003c


	//----- nvinfo : EIATTR_SW_WAR
	.align		4
.L_1113:
        /*01f0*/ 	.byte	0x04, 0x36
        /*01f2*/ 	.short	(.L_1115 - .L_1114)
.L_1114:
        /*01f4*/ 	.word	0x00000008
.L_1115:


//--------------------- .nv.info._ZN8pygpukit3ops2nn22sdpa_causal_f32_kernelEPKfS3_S3_Pfiiiiifi --------------------------
	.section	.nv.info._ZN8pygpukit3ops2nn22sdpa_causal_f32_kernelEPKfS3_S3_Pfiiiiifi,"",@"SHT_CUDA_INFO"
	.sectionflags	@""
	.align	4


	//----- nvinfo : EIATTR_CUDA_API_VERSION
	.align		4
        /*0000*/ 	.byte	0x04, 0x37
        /*0002*/ 	.short	(.L_1117 - .L_1116)
.L_1116:
        /*0004*/ 	.word	0x00000082


	//----- nvinfo : EIATTR_KPARAM_INFO
	.align		4
.L_1117:
        /*0008*/ 	.byte	0x04, 0x17
        /*000a*/ 	.short	(.L_1119 - .L_1118)
.L_1118:
        /*000c*/ 	.word	0x00000000
        /*0010*/ 	.short	0x000a
        /*0012*/ 	.short	0x0038
        /*0014*/ 	.byte	0x00, 0xf0, 0x11, 0x00


	//----- nvinfo : EIATTR_KPARAM_INFO
	.align		4
.L_1119:
        /*0018*/ 	.byte	0x04, 0x17
        /*001a*/ 	.short	(.L_1121 - .L_1120)
.L_1120:
        /*001c*/ 	.word	0x00000000
        /*0020*/ 	.short	0x0009
        /*0022*/ 	.short	0x0034
        /*0024*/ 	.byte	0x00, 0xf0, 0x11, 0x00


	//----- nvinfo : EIATTR_KPARAM_INFO
	.align		4
.L_1121:
        /*0028*/ 	.byte	0x04, 0x17
        /*002a*/ 	.short	(.L_1123 - .L_1122)
.L_1122:
        /*002c*/ 	.word	0x00000000
        /*0030*/ 	.short	0x0008
        /*0032*/ 	.short	0x0030
        /*0034*/ 	.byte	0x00, 0xf0, 0x11, 0x00


	//----- nvinfo : EIATTR_KPARAM_INFO
	.align		4
.L_1123:
        /*0038*/ 	.byte	0x04, 0x17
        /*003a*/ 	.short	(.L_1125 - .L_1124)
.L_1124:
        /*003c*/ 	.word	0x00000000
        /*0040*/ 	.short	0x0007
        /*0042*/ 	.short	0x002c
        /*0044*/ 	.byte	0x00, 0xf0, 0x11, 0x00


	//----- nvinfo : EIATTR_KPARAM_INFO
	.align		4
.L_1125:
        /*0048*/ 	.byte	0x04, 0x17
        /*004a*/ 	.short	(.L_1127 - .L_1126)
.L_1126:
        /*004c*/ 	.word	0x00000000
        /*0050*/ 	.short	0x0006
        /*0052*/ 	.short	0x0028
        /*0054*/ 	.byte	0x00, 0xf0, 0x11, 0x00


	//----- nvinfo : EIATTR_KPARAM_INFO
	.align		4
.L_1127:
        /*0058*/ 	.byte	0x04, 0x17
        /*005a*/ 	.short	(.L_1129 - .L_1128)
.L_1128:
        /*005c*/ 	.word	0x00000000
        /*0060*/ 	.short	0x0005
        /*0062*/ 	.short	0x0024
        /*0064*/ 	.byte	0x00, 0xf0, 0x11, 0x00


	//----- nvinfo : EIATTR_KPARAM_INFO
	.align		4
.L_1129:
        /*0068*/ 	.byte	0x04, 0x17
        /*006a*/ 	.short	(.L_1131 - .L_1130)
.L_1130:
        /*006c*/ 	.word	0x00000000
        /*0070*/ 	.short	0x0004
        /*0072*/ 	.short	0x0020
        /*0074*/ 	.byte	0x00, 0xf0, 0x11, 0x00


	//----- nvinfo : EIATTR_KPARAM_INFO
	.align		4
.L_1131:
        /*0078*/ 	.byte	0x04, 0x17
        /*007a*/ 	.short	(.L_1133 - .L_1132)
.L_1132:
        /*007c*/ 	.word	0x00000000
        /*0080*/ 	.short	0x0003
        /*0082*/ 	.short	0x0018
        /*0084*/ 	.byte	0x00, 0xf5, 0x21, 0x00


	//----- nvinfo : EIATTR_KPARAM_INFO
	.align		4
.L_1133:
        /*0088*/ 	.byte	0x04, 0x17
        /*008a*/ 	.short	(.L_1135 - .L_1134)
.L_1134:
        /*008c*/ 	.word	0x00000000
        /*0090*/ 	.short	0x0002
        /*0092*/ 	.short	0x0010
        /*0094*/ 	.byte	0x00, 0xf5, 0x21, 0x00


	//----- nvinfo : EIATTR_KPARAM_INFO
	.align		4
.L_1135:
        /*0098*/ 	.byte	0x04, 0x17
        /*009a*/ 	.short	(.L_1137 - .L_1136)
.L_1136:
        /*009c*/ 	.word	0x00000000
        /*00a0*/ 	.short	0x0001
        /*00a2*/ 	.short	0x0008
        /*00a4*/ 	.byte	0x00, 0xf5, 0x21, 0x00


	//----- nvinfo : EIATTR_KPARAM_INFO
	.align		4
.L_1137:
        /*00a8*/ 	.byte	0x04, 0x17
        /*00aa*/ 	.short	(.L_1139 - .L_1138)
.L_1138:
        /*00ac*/ 	.word	0x00000000
        /*00b0*/ 	.short	0x0000
        /*00b2*/ 	.short	0x0000
        /*00b4*/ 	.byte	0x00, 0xf5, 0x21, 0x00


	//----- nvinfo : EIATTR_SPARSE_MMA_MASK
	.align		4
.L_1139:
        /*00b8*/ 	.byte	0x03, 0x50
        /*00ba*/ 	.short	0x0000


	//----- nvinfo : EIATTR_MAXREG_COUNT
	.align		4
        /*00bc*/ 	.byte	0x03, 0x1b
        /*00be*/ 	.short	0x00ff


	//----- nvinfo : EIATTR_NUM_BARRIERS
	.align		4
        /*00c0*/ 	.byte	0x02, 0x4c
        /*00c2*/ 	.byte	0x01
	.zero		1


	//----- nvinfo : EIATTR_MERCURY_ISA_VERSION
	.align		4
        /*00c4*/ 	.byte	0x03, 0x5f
        /*00c6*/ 	.short	0x0101


	//----- nvinfo : EIATTR_COOP_GROUP_MASK_REGIDS
	.align		4
        /*00c8*/ 	.byte	0x04, 0x29
        /*00ca*/ 	.short	(.L_1141 - .L_1140)


	//   ....[0]....
.L_1140:
        /*00cc*/ 	.word	0xffffffff


	//   ....[1]....
        /*00d0*/ 	.word	0xffffffff


	//   ....[2]....
        /*00d4*/ 	.word	0xffffffff


	//   ....[3]....
        /*00d8*/ 	.word	0xffffffff


	//   ....[4]....
        /*00dc*/ 	.word	0xffffffff


	//   ....[5]....
        /*00e0*/ 	.word	0xffffffff


	//   ....[6]....
        /*00e4*/ 	.word	0xffffffff


	//   ....[7]....
        /*00e8*/ 	.word	0xffffffff


	//   ....[8]....
        /*00ec*/ 	.word	0xffffffff


	//   ....[9]....
        /*00f0*/ 	.word	0xffffffff


	//   ....[10]....
        /*00f4*/ 	.word	0xffffffff


	//   ....[11]....
        /*00f8*/ 	.word	0xffffffff


	//   ....[12]....
        /*00fc*/ 	.word	0xffffffff


	//   ....[13]....
        /*0100*/ 	.word	0xffffffff


	//   ....[14]....
        /*0104*/ 	.word	0xffffffff


	//   ....[15]....
        /*0108*/ 	.word	0xffffffff


	//   ....[16]....
        /*010c*/ 	.word	0xffffffff


	//   ....[17]....
        /*0110*/ 	.word	0xffffffff


	//   ....[18]....
        /*0114*/ 	.word	0xffffffff


	//   ....[19]....
        /*0118*/ 	.word	0xffffffff


	//   ....[20]....
        /*011c*/ 	.word	0x0500000e


	//   ....[21]....
        /*0120*/ 	.word	0x0500000e


	//   ....[22]....
        /*0124*/ 	.word	0x0500000e


	//   ....[23]....
        /*0128*/ 	.word	0x0500000e


	//   ....[24]....
        /*012c*/ 	.word	0x0500000e


	//   ....[25]....
        /*0130*/ 	.word	0x0500000e


	//   ....[26]....
        /*0134*/ 	.word	0x0500000e


	//   ....[27]....
        /*0138*/ 	.word	0x0500000e


	//   ....[28]....
        /*013c*/ 	.word	0x0500000e


	//   ....[29]....
        /*0140*/ 	.word	0x0500000e


	//----- nvinfo : EIATTR_COOP_GROUP_INSTR_OFFSETS
	.align		4
.L_1141:
        /*0144*/ 	.byte	0x04, 0x28
        /*0146*/ 	.short	(.L_1143 - .L_1142)


	//   ....[0]....
.L_1142:
        /*0148*/ 	.word	0x00000bd0


	//   ....[1]....
        /*014c*/ 	.word	0x00000c10


	//   ....[2]....
        /*0150*/ 	.word	0x00000c40


	//   ....[3]....
        /*0154*/ 	.word	0x00000c80


	//   ....[4]....
        /*0158*/ 	.word	0x00000cc0


	//   ....[5]....
        /*015c*/ 	.word	0x00000de0


	//   ....[6]....
        /*0160*/ 	.word	0x00000e00


	//   ....[7]....
        /*0164*/ 	.word	0x00000e20


	//   ....[8]....
        /*0168*/ 	.word	0x00000e40


	//   ....[9]....
        /*016c*/ 	.word	0x00000e60


	//   ....[10]....
        /*0170*/ 	.word	0x00001100


	//   ....[11]....
        /*0174*/ 	.word	0x00001150


	//   ....[12]....
        /*0178*/ 	.word	0x000011a0


	//   ....[13]....
        /*017c*/ 	.word	0x000011c0


	//   ....[14]....
        /*0180*/ 	.word	0x000011e0


	//   ....[15]....
        /*0184*/ 	.word	0x00001310


	//   ....[16]....
        /*0188*/ 	.word	0x00001330


	//   ....[17]....
        /*018c*/ 	.word	0x00001350


	//   ....[18]....
        /*0190*/ 	.word	0x00001370


	//   ....[19]....
        /*0194*/ 	.word	0x00001390


	//   ....[20]....
        /*0198*/ 	.word	0x000023e0


	//   ....[21]....
        /*019c*/ 	.word	0x00002450


	//   ....[22]....
        /*01a0*/ 	.word	0x000024c0


	//   ....[23]....
        /*01a4*/ 	.word	0x00002530


	//   ....[24]....
        /*01a8*/ 	.word	0x000025a0


	//   ....[25]....
        /*01ac*/ 	.word	0x00002620


	//   ....[26]....
        /*01b0*/ 	.word	0x00002690


	//   ....[27]....
        /*01b4*/ 	.word	0x00002700


	//   ....[28]....
        /*01b8*/ 	.word	0x00002770


	//   ....[29]....
        /*01bc*/ 	.word	0x000027e0


	//----- nvinfo : EIATTR_VRC_CTA_INIT_COUNT
	.align		4
.L_1143:
        /*01c0*/ 	.byte	0x02, 0x4a
	.zero		1
	.zero		1


	//----- nvinfo : EIATTR_EXIT_INSTR_OFFSETS
	.align		4
        /*01c4*/ 	.byte	0x04, 0x1c
        /*01c6*/ 	.short	(.L_1145 - .L_1144)


	//   ....[0]....
.L_1144:
        /*01c8*/ 	.word	0x00000060


	//   ....[1]....
        /*01cc*/ 	.word	0x00001650


	//   ....[2]....
        /*01d0*/ 	.word	0x00001730


	//   ....[3]....
        /*01d4*/ 	.word	0x00002380


	//----- nvinfo : EIATTR_CRS_STACK_SIZE
	.align		4
.L_1145:
        /*01d8*/ 	.byte	0x04, 0x1e
        /*01da*/ 	.short	(.L_1147 - .L_1146)
.L_1146:
        /*01dc*/ 	.word	0x00000000


	//----- nvinfo : EIATTR_CBANK_PARAM_SIZE
	.align		4
.L_1147:
        /*01e0*/ 	.byte	0x03, 0x19
        /*01e2*/ 	.short	0x003c


	//----- nvinfo : EIATTR_PARAM_CBANK
	.align		4
        /*01e4*/ 	.byte	0x04, 0x0a
        /*01e6*/ 	.short	(.L_1149 - .L_1148)
	.align		4
.L_1148:
        /*01e8*/ 	.word	index@(.nv.constant0._ZN8pygpukit3ops2nn22sdpa_causal_f32_kernelEPKfS3_S3_Pfiiiiifi)
        /*01ec*/ 	.short	0x0380
        /*01ee*/ 	.short	0x003c


	//----- nvinfo : EIATTR_SW_WAR
	.align		4
.L_1149:
        /*01f0*/ 	.byte	0x04, 0x36
        /*01f2*/ 	.short	(.L_1151 - .L_1150)
.L_1150:
        /*01f4*/ 	.word	0x00000008
.L_1151:


//--------------------- .nv.info._ZN8pygpukit3ops2nn16silu_bf16_kernelEPK13__nv_bfloat16PS2_m --------------------------
	.section	.nv.info._ZN8pygpukit3ops2nn16silu_bf16_kernelEPK13__nv_bfloat16PS2_m,"",@"SHT_CUDA_INFO"
	.sectionflags	@""
	.align	4


	//----- nvinfo : EIATTR_CUDA_API_VERSION
	.align		4
        /*0000*/ 	.byte	0x04, 0x37
        /*0002*/ 	.short	(.L_1153 - .L_1152)
.L_1152:
        /*0004*/ 	.word	0x00000082


	//----- nvinfo : EIATTR_KPARAM_INFO
	.align		4
.L_1153:
        /*0008*/ 	.byte	0x04, 0x17
        /*000a*/ 	.short	(.L_1155 - .L_1154)
.L_1154:
        /*000c*/ 	.word	0x00000000
        /*0010*/ 	.short	0x0002
        /*0012*/ 	.short	0x0010
        /*0014*/ 	.byte	0x00, 0xf0, 0x21, 0x00


	//----- nvinfo : EIATTR_KPARAM_INFO
	.align		4
.L_1155:
        /*0018*/ 	.byte	0x04, 0x17
        /*001a*/ 	.short	(.L_1157 - .L_1156)
.L_1156:
        /*001c*/ 	.word	0x00000000
        /*0020*/ 	.short	0x0001
        /*0022*/ 	.short	0x0008
        /*0024*/ 	.byte	0x00, 0xf5, 0x21, 0x00


	//----- nvinfo : EIATTR_KPARAM_INFO
	.align		4
.L_1157:
        /*0028*/ 	.byte	0x04, 0x17
        /*002a*/ 	.short	(.L_1159 - .L_1158)
.L_1158:
        /*002c*/ 	.word	0x00000000
        /*0030*/ 	.short	0x0000
        /*0032*/ 	.short	0x0000
        /*0034*/ 	.byte	0x00, 0xf5, 0x21, 0x00


	//----- nvinfo : EIATTR_SPARSE_MMA_MASK
	.align		4
.L_1159:
        /*0038*/ 	.byte	0x03, 0x50
        /*003a*/ 	.short	0x0000


	//----- nvinfo : EIATTR_MAXREG_COUNT
	.align		4
        /*003c*/ 	.byte	0x03, 0x1b
        /*003e*/ 	.short	0x00ff


	//----- nvinfo : EIATTR_MERCURY_ISA_VERSION
	.align		4
        /*0040*/ 	.byte	0x03, 0x5f
        /*0042*/ 	.short	0x0101


	//----- nvinfo : EIATTR_VRC_CTA_INIT_COUNT
	.align		4
        /*0044*/ 	.byte	0x02, 0x4a
	.zero		1
	.zero		1


	//----- nvinfo : EIATTR_EXIT_INSTR_OFFSETS
	.align		4
        /*0048*/ 	.byte	0x04, 0x1c
        /*004a*/ 	.short	(.L_1161 - .L_1160)


	//   ....[0]....
.L_1160:
        /*004c*/ 	.word	0x00000080


	//   ....[1]....
        /*0050*/ 	.word	0x000002d0


	//----- nvinfo : EIATTR_CRS_STACK_SIZE
	.align		4
.L_1161:
        /*0054*/ 	.byte	0x04, 0x1e
        /*0056*/ 	.short	(.L_1163 - .L_1162)
.L_1162:
        /*0058*/ 	.word	0x00000000


	//----- nvinfo : EIATTR_CBANK_PARAM_SIZE
	.align		4
.L_1163:
        /*005c*/ 	.byte	0x03, 0x19
        /*005e*/ 	.short	0x0018


	//----- nvinfo : EIATTR_PARAM_CBANK
	.align		4
        /*0060*/ 	.byte	0x04, 0x0a
        /*0062*/ 	.short	(.L_1165 - .L_1164)
	.align		4
.L_1164:
        /*0064*/ 	.word	index@(.nv.constant0._ZN8pygpukit3ops2nn16silu_bf16_kernelEPK13__nv_bfloat16PS2_m)
        /*0068*/ 	.short	0x0380
        /*006a*/ 	.short	0x0018


	//----- nvinfo : EIATTR_SW_WAR
	.align		4
.L_1165:
        /*006c*/ 	.byte	0x04, 0x36
        /*006e*/ 	.short	(.L_1167 - .L_1166)
.L_1166:
        /*0070*/ 	.word	0x00000008
.L_1167:


//--------------------- .nv.info._ZN8pygpukit3ops2nn15silu_f16_kernelEPK6__halfPS2_m --------------------------
	.section	.nv.info._ZN8pygpukit3ops2nn15silu_f16_kernelEPK6__halfPS2_m,"",@"SHT_CUDA_INFO"
	.sectionflags	@""
	.align	4


	//----- nvinfo : EIATTR_CUDA_API_VERSION
	.align		4
        /*0000*/ 	.byte	0x04, 0x37
        /*0002*/ 	.short	(.L_1169 - .L_1168)
.L_1168:
        /*0004*/ 	.word	0x00000082


	//----- nvinfo : EIATTR_KPARAM_INFO
	.align		4
.L_1169:
        /*0008*/ 	.byte	0x04, 0x17
        /*000a*/ 	.short	(.L_1171 - .L_1170)
.L_1170:
        /*000c*/ 	.word	0x00000000
        /*0010*/ 	.short	0x0002
        /*0012*/ 	.short	0x0010
        /*0014*/ 	.byte	0x00, 0xf0, 0x21, 0x00


	//----- nvinfo : EIATTR_KPARAM_INFO
	.align		4
.L_1171:
        /*0018*/ 	.byte	0x04, 0x17
        /*001a*/ 	.short	(.L_1173 - .L_1172)
.L_1172:
        /*001c*/ 	.word	0x00000000
        /*0020*/ 	.short	0x0001
        /*0022*/ 	.short	0x0008
        /*0024*/ 	.byte	0x00, 0xf5, 0x21, 0x00


	//----- nvinfo : EIATTR_KPARAM_INFO
	.align		4
.L_1173:
        /*0028*/ 	.byte	0x04, 0x17
        /*002a*/ 	.short	(.L_1175 - .L_1174)
.L_1174:
        /*002c*/ 	.word	0x00000000
        /*0030*/ 	.short	0x0000
        /*0032*/ 	.short	0x0000
        /*0034*/ 	.byte	0x00, 0xf5, 0x21, 0x00


	//----- nvinfo : EIATTR_SPARSE_MMA_MASK
	.align		4
.L_1175:
        /*0038*/ 	.byte	0x03, 0x50
        /*003a*/ 	.short	0x0000


	//----- nvinfo : EIATTR_MAXREG_COUNT
	.align		4
        /*003c*/ 	.byte	0x03, 0x1b
        /*003e*/ 	.short	0x00ff


	//----- nvinfo : EIATTR_MERCURY_ISA_VERSION
	.align		4
        /*0040*/ 	.byte	0x03, 0x5f
        /*0042*/ 	.short	0x0101


	//----- nvinfo : EIATTR_VRC_CTA_INIT_COUNT
	.align		4
        /*0044*/ 	.byte	0x02, 0x4a
	.zero		1
	.zero		1


	//----- nvinfo : EIATTR_EXIT_INSTR_OFFSETS
	.align		4
        /*0048*/ 	.byte	0x04, 0x1c
        /*004a*/ 	.short	(.L_1177 - .L_1176)


	//   ....[0]....
.L_1176:
        /*004c*/ 	.word	0x00000080


	//   ....[1]....
        /*0050*/ 	.word	0x000002d0


	//----- nvinfo : EIATTR_CRS_STACK_SIZE
	.align		4
.L_1177:
        /*0054*/ 	.byte	0x04, 0x1e
        /*0056*/ 	.short	(.L_1179 - .L_1178)
.L_1178:
        /*0058*/ 	.word	0x00000000


	//----- nvinfo : EIATTR_CBANK_PARAM_SIZE
	.align		4
.L_1179:
        /*005c*/ 	.byte	0x03, 0x19
        /*005e*/ 	.short	0x0018


	//----- nvinfo : EIATTR_PARAM_CBANK
	.align		4
        /*0060*/ 	.byte	0x04, 0x0a
        /*0062*/ 	.short	(.L_1181 - .L_1180)
	.align		4
.L_1180:
        /*0064*/ 	.word	index@(.nv.constant0._ZN8pygpukit3ops2nn15silu_f16_kernelEPK6__halfPS2_m)
        /*0068*/ 	.short	0x0380
        /*006a*/ 	.short	0x0018


	//----- nvinfo : EIATTR_SW_WAR
	.align		4
.L_1181:
        /*006c*/ 	.byte	0x04, 0x36
        /*006e*/ 	.short	(.L_1183 - .L_1182)
.L_1182:
        /*0070*/ 	.word	0x00000008
.L_1183:


//--------------------- .nv.info._ZN8pygpukit3ops2nn15silu_f64_kernelEPKdPdm --------------------------
	.section	.nv.info._ZN8pygpukit3ops2nn15silu_f64_kernelEPKdPdm,"",@"SHT_CUDA_INFO"
	.sectionflags	@""
	.align	4


	//----- nvinfo : EIATTR_CUDA_API_VERSION
	.align		4
        /*0000*/ 	.byte	0x04, 0x37
        /*0002*/ 	.short	(.L_1185 - .L_1184)
.L_1184:
        /*0004*/ 	.word	0x00000082


	//----- nvinfo : EIATTR_KPARAM_INFO
	.align		4
.L_1185:
        /*0008*/ 	.byte	0x04, 0x17
        /*000a*/ 	.short	(.L_1187 - .L_1186)
.L_1186:
        /*000c*/ 	.word	0x00000000
        /*0010*/ 	.short	0x0002
        /*0012*/ 	.short	0x0010
        /*0014*/ 	.byte	0x00, 0xf0, 0x21, 0x00


	//----- nvinfo : EIATTR_KPARAM_INFO
	.align		4
.L_1187:
        /*0018*/ 	.byte	0x04, 0x17
        /*001a*/ 	.short	(.L_1189 - .L_1188)
.L_1188:
        /*001c*/ 	.word	0x00000000
        /*0020*/ 	.short	0x0001
        /*0022*/ 	.short	0x0008
        /*0024*/ 	.byte	0x00, 0xf5, 0x21, 0x00


	//----- nvinfo : EIATTR_KPARAM_INFO
	.align		4
.L_1189:
        /*0028*/ 	.byte	0x04, 0x17
        /*002a*/ 	.short	(.L_1191 - .L_1190)
.L_1190:
        /*002c*/ 	.word	0x00000000
        /*0030*/ 	.short	0x0000
        /*0032*/ 	.short	0x0000
        /*0034*/ 	.byte	0x00, 0xf5, 0x21, 0x00


	//----- nvinfo : EIATTR_SPARSE_MMA_MASK
	.align		4
.L_1191:
        /*0038*/ 	.byte	0x03, 0x50
        /*003a*/ 	.short	0x0000


	//----- nvinfo : EIATTR_MAXREG_COUNT
	.align		4
        /*003c*/ 	.byte	0x03, 0x1b
        /*003e*/ 	.short	0x00ff


	//----- nvinfo : EIATTR_MERCURY_ISA_VERSION
	.align		4
        /*0040*/ 	.byte	0x03, 0x5f
        /*0042*/ 	.short	0x0101


	//----- nvinfo : EIATTR_VRC_CTA_INIT_COUNT
	.align		4
        /*0044*/ 	.byte	0x02, 0x4a
	.zero		1
	.zero		1


	//----- nvinfo : EIATTR_EXIT_INSTR_OFFSETS
	.align		4
        /*0048*/ 	.byte	0x04, 0x1c
        /*004a*/ 	.short	(.L_1193 - .L_1192)


	//   ....[0]....
.L_1192:
        /*004c*/ 	.word	0x00000080


	//   ....[1]....
        /*0050*/ 	.word	0x00000630


	//----- nvinfo : EIATTR_CRS_STACK_SIZE
	.align		4
.L_1193:
        /*0054*/ 	.byte	0x04, 0x1e
        /*0056*/ 	.short	(.L_1195 - .L_1194)
.L_1194:
        /*0058*/ 	.word	0x00000000


	//----- nvinfo : EIATTR_CBANK_PARAM_SIZE
	.align		4
.L_1195:
        /*005c*/ 	.byte	0x03, 0x19
        /*005e*/ 	.short	0x0018


	//----- nvinfo : EIATTR_PARAM_CBANK
	.align		4
        /*0060*/ 	.byte	0x04, 0x0a
        /*0062*/ 	.short	(.L_1197 - .L_1196)
	.align		4
.L_1196:
        /*0064*/ 	.word	index@(.nv.constant0._ZN8pygpukit3ops2nn15silu_f64_kernelEPKdPdm)
        /*0068*/ 	.short	0x0380
        /*006a*/ 	.short	0x0018


	//----- nvinfo : EIATTR_SW_WAR
	.align		4
.L_1197:
        /*006c*/ 	.byte	0x04, 0x36
        /*006e*/ 	.short	(.L_1199 - .L_1198)
.L_1198:
        /*0070*/ 	.word	0x00000008
.L_1199:


//--------------------- .nv.info._ZN8pygpukit3ops2nn15silu_f32_kernelEPKfPfm --------------------------
	.section	.nv.info._ZN8pygpukit3ops2nn15silu_f32_kernelEPKfPfm,"",@"SHT_CUDA_INFO"
	.sectionflags	@""
	.align	4


	//----- nvinfo : EIATTR_CUDA_API_VERSION
	.align		4
        /*0000*/ 	.byte	0x04, 0x37
        /*0002*/ 	.short	(.L_1201 - .L_1200)
.L_1200:
        /*0004*/ 	.word	0x00000082


	//----- nvinfo : EIATTR_KPARAM_INFO
	.align		4
.L_1201:
        /*0008*/ 	.byte	0x04, 0x17
        /*000a*/ 	.short	(.L_1203 - .L_1202)
.L_1202:
        /*000c*/ 	.word	0x00000000
        /*0010*/ 	.short	0x0002
        /*0012*/ 	.short	0x0010
        /*0014*/ 	.byte	0x00, 0xf0, 0x21, 0x00


	//----- nvinfo : EIATTR_KPARAM_INFO
	.align		4
.L_1203:
        /*0018*/ 	.byte	0x04, 0x17
        /*001a*/ 	.short	(.L_1205 - .L_1204)
.L_1204:
        /*001c*/ 	.word	0x00000000
        /*0020*/ 	.short	0x0001
        /*0022*/ 	.short	0x0008
        /*0024*/ 	.byte	0x00, 0xf5, 0x21, 0x00


	//----- nvinfo : EIATTR_KPARAM_INFO
	.align		4
.L_1205:
        /*0028*/ 	.byte	0x04, 0x17
        /*002a*/ 	.short	(.L_1207 - .L_1206)
.L_1206:
        /*002c*/ 	.word	0x00000000
        /*0030*/ 	.short	0x0000
        /*0032*/ 	.short	0x0000
        /*0034*/ 	.byte	0x00, 0xf5, 0x21, 0x00


	//----- nvinfo : EIATTR_SPARSE_MMA_MASK
	.align		4
.L_1207:
        /*0038*/ 	.byte	0x03, 0x50
        /*003a*/ 	.short	0x0000


	//----- nvinfo : EIATTR_MAXREG_COUNT
	.align		4
        /*003c*/ 	.byte	0x03, 0x1b
        /*003e*/ 	.short	0x00ff


	//----- nvinfo : EIATTR_MERCURY_ISA_VERSION
	.align		4
        /*0040*/ 	.byte	0x03, 0x5f
        /*0042*/ 	.short	0x0101


	//----- nvinfo : EIATTR_VRC_CTA_INIT_COUNT
	.align		4
        /*0044*/ 	.byte	0x02, 0x4a
	.zero		1
	.zero		1


	//----- nvinfo : EIATTR_EXIT_INSTR_OFFSETS
	.align		4
        /*0048*/ 	.byte	0x04, 0x1c
        /*004a*/ 	.short	(.L_1209 - .L_1208)


	//   ....[0]....
.L_1208:
        /*004c*/ 	.word	0x00000080


	//   ....[1]....
        /*0050*/ 	.word	0x000002b0


	//----- nvinfo : EIATTR_CRS_STACK_SIZE
	.align		4
.L_1209:
        /*0054*/ 	.byte	0x04, 0x1e
        /*0056*/ 	.short	(.L_1211 - .L_1210)
.L_1210:
        /*0058*/ 	.word	0x00000000


	//----- nvinfo : EIATTR_CBANK_PARAM_SIZE
	.align		4
.L_1211:
        /*005c*/ 	.byte	0x03, 0x19
        /*005e*/ 	.short	0x0018


	//----- nvinfo : EIATTR_PARAM_CBANK
	.align		4
        /*0060*/ 	.byte	0x04, 0x0a
        /*0062*/ 	.short	(.L_1213 - .L_1212)
	.align		4
.L_1212:
        /*0064*/ 	.word	index@(.nv.constant0._ZN8pygpukit3ops2nn15silu_f32_kernelEPKfPfm)
        /*0068*/ 	.short	0x0380
        /*006a*/ 	.short	0x0018


	//----- nvinfo : EIATTR_SW_WAR
	.align		4
.L_1213:
        /*006c*/ 	.byte	0x04, 0x36
        /*006e*/ 	.short	(.L_1215 - .L_1214)
.L_1214:
        /*0070*/ 	.word	0x00000008
.L_1215:


//--------------------- .nv.info._ZN8pygpukit3ops2nn16rope_bf16_kernelEP13__nv_bfloat16S3_PKS2_S5_iiii --------------------------
	.section	.nv.info._ZN8pygpukit3ops2nn16rope_bf16_kernelEP13__nv_bfloat16S3_PKS2_S5_iiii,"",@"SHT_CUDA_INFO"
	.sectionflags	@""
	.align	4


	//----- nvinfo : EIATTR_CUDA_API_VERSION
	.align		4
        /*0000*/ 	.byte	0x04, 0x37
        /*0002*/ 	.short	(.L_1217 - .L_1216)
.L_1216:
        /*0004*/ 	.word	0x00000082


	//----- nvinfo : EIATTR_KPARAM_INFO
	.align		4
.L_1217:
        /*0008*/ 	.byte	0x04, 0x17
        /*000a*/ 	.short	(.L_1219 - .L_1218)
.L_1218:
        /*000c*/ 	.word	0x00000000
        /*0010*/ 	.short	0x0007
        /*0012*/ 	.short	0x002c
        /*0014*/ 	.byte	0x00, 0xf0, 0x11, 0x00


	//----- nvinfo : EIATTR_KPARAM_INFO
	.align		4
.L_1219:
        /*0018*/ 	.byte	0x04, 0x17
        /*001a*/ 	.short	(.L_1221 - .L_1220)
.L_1220:
        /*001c*/ 	.word	0x00000000
        /*0020*/ 	.short	0x0006
        /*0022*/ 	.short	0x0028
        /*0024*/ 	.byte	0x00, 0xf0, 0x11, 0x00


	//----- nvinfo : EIATTR_KPARAM_INFO
	.align		4
.L_1221:
        /*0028*/ 	.byte	0x04, 0x17
        /*002a*/ 	.short	(.L_1223 - .L_1222)
.L_1222:
        /*002c*/ 	.word	0x00000000
        /*0030*/ 	.short	0x0005
        /*0032*/ 	.short	0x0024
        /*0034*/ 	.byte	0x00, 0xf0, 0x11, 0x00


	//----- nvinfo : EIATTR_KPARAM_INFO
	.align		4
.L_1223:
        /*0038*/ 	.byte	0x04, 0x17
        /*003a*/ 	.short	(.L_1225 - .L_1224)
.L_1224:
        /*003c*/ 	.word	0x00000000
        /*0040*/ 	.short	0x0004
        /*0042*/ 	.short	0x0020
        /*0044*/ 	.byte	0x00, 0xf0, 0x11, 0x00


	//----- nvinfo : EIATTR_KPARAM_INFO
	.align		4
.L_1225:
        /*0048*/ 	.byte	0x04, 0x17
        /*004a*/ 	.short	(.L_1227 - .L_1226)
.L_1226:
        /*004c*/ 	.word	0x00000000
        /*0050*/ 	.short	0x0003
        /*0052*/ 	.short	0x0018
        /*0054*/ 	.byte	0x00, 0xf5, 0x21, 0x00


	//----- nvinfo : EIATTR_KPARAM_INFO
	.align		4
.L_1227:
        /*0058*/ 	.byte	0x04, 0x17
        /*005a*/ 	.short	(.L_1229 - .L_1228)
.L_1228:
        /*005c*/ 	.word	0x00000000
        /*0060*/ 	.short	0x0002
        /*0062*/ 	.short	0x0010
        /*0064*/ 	.byte	0x00, 0xf5, 0x21, 0x00


	//----- nvinfo : EIATTR_KPARAM_INFO
	.align		4
.L_1229:
        /*0068*/ 	.byte	0x04, 0x17
        /*006a*/ 	.short	(.L_1231 - .L_1230)
.L_1230:
        /*006c*/ 	.word	0x00000000
        /*0070*/ 	.short	0x0001
        /*0072*/ 	.short	0x0008
        /*0074*/ 	.byte	0x00, 0xf5, 0x21, 0x00


	//----- nvinfo : EIATTR_KPARAM_INFO
	.align		4
.L_1231:
        /*0078*/ 	.byte	0x04, 0x17
        /*007a*/ 	.short	(.L_1233 - .L_1232)
.L_1232:
        /*007c*/ 	.word	0x00000000
        /*0080*/ 	.short	0x0000
        /*0082*/ 	.short	0x0000
        /*0084*/ 	.byte	0x00, 0xf5, 0x21, 0x00


	//----- nvinfo : EIATTR_SPARSE_MMA_MASK
	.align		4
.L_1233:
        /*0088*/ 	.byte	0x03, 0x50
        /*008a*/ 	.short	0x0000


	//----- nvinfo : EIATTR_MAXREG_COUNT
	.align		4
        /*008c*/ 	.byte	0x03, 0x1b
        /*008e*/ 	.short	0x00ff


	//----- nvinfo : EIATTR_MERCURY_ISA_VERSION
	.align		4
        /*0090*/ 	.byte	0x03, 0x5f
        /*0092*/ 	.short	0x0101


	//----- nvinfo : EIATTR_VRC_CTA_INIT_COUNT
	.align		4
        /*0094*/ 	.byte	0x02, 0x4a
	.zero		1
	.zero		1


	//----- nvinfo : EIATTR_EXIT_INSTR_OFFSETS
	.align		4
        /*0098*/ 	.byte	0x04, 0x1c
        /*009a*/ 	.short	(.L_1235 - .L_1234)


	//   ....[0]....
.L_1234:
        /*009c*/ 	.word	0x00000620


	//   ....[1]....
        /*00a0*/ 	.word	0x00000b00


	//----- nvinfo : EIATTR_CRS_STACK_SIZE
	.align		4
.L_1235:
        /*00a4*/ 	.byte	0x04, 0x1e
        /*00a6*/ 	.short	(.L_1237 - .L_1236)
.L_1236:
        /*00a8*/ 	.word	0x00000000


	//----- nvinfo : EIATTR_CBANK_PARAM_SIZE
	.align		4
.L_1237:
        /*00ac*/ 	.byte	0x03, 0x19
        /*00ae*/ 	.short	0x0030


	//----- nvinfo : EIATTR_PARAM_CBANK
	.align		4
        /*00b0*/ 	.byte	0x04, 0x0a
        /*00b2*/ 	.short	(.L_1239 - .L_1238)
	.align		4
.L_1238:
        /*00b4*/ 	.word	index@(.nv.constant0._ZN8pygpukit3ops2nn16rope_bf16_kernelEP13__nv_bfloat16S3_PKS2_S5_iiii)
        /*00b8*/ 	.short	0x0380
        /*00ba*/ 	.short	0x0030


	//----- nvinfo : EIATTR_SW_WAR
	.align		4
.L_1239:
        /*00bc*/ 	.byte	0x04, 0x36
        /*00be*/ 	.short	(.L_1241 - .L_1240)
.L_1240:
        /*00c0*/ 	.word	0x00000008
.L_1241:


//--------------------- .nv.info._ZN8pygpukit3ops2nn15rope_f16_kernelEP6__halfS3_PKS2_S5_iiii --------------------------
	.section	.nv.info._ZN8pygpukit3ops2nn15rope_f16_kernelEP6__halfS3_PKS2_S5_iiii,"",@"SHT_CUDA_INFO"
	.sectionflags	@""
	.align	4


	//----- nvinfo : EIATTR_CUDA_API_VERSION
	.align		4
        /*0000*/ 	.byte	0x04, 0x37
        /*0002*/ 	.short	(.L_1243 - .L_1242)
.L_1242:
        /*0004*/ 	.word	0x00000082


	//----- nvinfo : EIATTR_KPARAM_INFO
	.align		4
.L_1243:
        /*0008*/ 	.byte	0x04, 0x17
        /*000a*/ 	.short	(.L_1245 - .L_1244)
.L_1244:
        /*000c*/ 	.word	0x00000000
        /*0010*/ 	.short	0x0007
        /*0012*/ 	.short	0x002c
        /*0014*/ 	.byte	0x00, 0xf0, 0x11, 0x00


	//----- nvinfo : EIATTR_KPARAM_INFO
	.align		4
.L_1245:
        /*0018*/ 	.byte	0x04, 0x17
        /*001a*/ 	.short	(.L_1247 - .L_1246)
.L_1246:
        /*001c*/ 	.word	0x00000000
        /*0020*/ 	.short	0x0006
        /*0022*/ 	.short	0x0028
        /*0024*/ 	.byte	0x00, 0xf0, 0x11, 0x00


	//----- nvinfo : EIATTR_KPARAM_INFO
	.align		4
.L_1247:
        /*0028*/ 	.byte	0x04, 0x17
        /*002a*/ 	.short	(.L_1249 - .L_1248)
.L_1248:
        /*002c*/ 	.word	0x00000000
        /*0030*/ 	.short	0x0005
        /*0032*/ 	.short	0x0024
        /*0034*/ 	.byte	0x00, 0xf0, 0x11, 0x00


	//----- nvinfo : EIATTR_KPARAM_INFO
	.align		4
.L_1249:
        /*0038*/ 	.byte	0x04, 0x17
        /*003a*/ 	.short	(.L_1251 - .L_1250)
.L_1250:
        /*003c*/ 	.word	0x00000000
        /*0040*/ 	.short	0x0004
        /*0042*/ 	.short	0x0020
        /*0044*/ 	.byte	0x00, 0xf0, 0x11, 0x00


	//----- nvinfo : EIATTR_KPARAM_INFO
	.align		4
.L_1251:
        /*0048*/ 	.byte	0x04, 0x17
        /*004a*/ 	.short	(.L_1253 - .L_1252)
.L_1252:
        /*004c*/ 	.word	0x00000000
        /*0050*/ 	.short	0x0003
        /*0052*/ 	.short	0x0018
        /*0054*/ 	.byte	0x00, 0xf5, 0x21, 0x00


	//----- nvinfo : EIATTR_KPARAM_INFO
	.align		4
.L_1253:
        /*0058*/ 	.byte	0x04, 0x17
        /*005a*/ 	.short	(.L_1255 - .L_1254)
.L_1254:
        /*005c*/ 	.word	0x00000000
        /*0060*/ 	.short	0x0002
        /*0062*/ 	.short	0x0010
        /*0064*/ 	.byte	0x00, 0xf5, 0x21, 0x00


	//----- nvinfo : EIATTR_KPARAM_INFO
	.align		4
.L_1255:
        /*0068*/ 	.byte	0x04, 0x17
        /*006a*/ 	.short	(.L_1257 - .L_1256)
.L_1256:
        /*006c*/ 	.word	0x00000000
        /*0070*/ 	.short	0x0001
        /*0072*/ 	.short	0x0008
        /*0074*/ 	.byte	0x00, 0xf5, 0x21, 0x00


	//----- nvinfo : EIATTR_KPARAM_INFO
	.align		4
.L_1257:
        /*0078*/ 	.byte	0x04, 0x17
        /*007a*/ 	.short	(.L_1259 - .L_1258)
.L_1258:
        /*007c*/ 	.word	0x00000000
        /*0080*/ 	.short	0x0000
        /*0082*/ 	.short	0x0000
        /*0084*/ 	.byte	0x00, 0xf5, 0x21, 0x00


	//----- nvinfo : EIATTR_SPARSE_MMA_MASK
	.align		4
.L_1259:
        /*0088*/ 	.byte	0x03, 0x50
        /*008a*/ 	.short	0x0000


	//----- nvinfo : EIATTR_MAXREG_COUNT
	.align		4
        /*008c*/ 	.byte	0x03, 0x1b
        /*008e*/ 	.short	0x00ff


	//----- nvinfo : EIATTR_MERCURY_ISA_VERSION
	.align		4
        /*0090*/ 	.byte	0x03, 0x5f
        /*0092*/ 	.short	0x0101


	//----- nvinfo : EIATTR_VRC_CTA_INIT_COUNT
	.align		4
        /*0094*/ 	.byte	0x02, 0x4a
	.zero		1
	.zero		1


	//----- nvinfo : EIATTR_EXIT_INSTR_OFFSETS
	.align		4
        /*0098*/ 	.byte	0x04, 0x1c
        /*009a*/ 	.short	(.L_1261 - .L_1260)


	//   ....[0]....
.L_1260:
        /*009c*/ 	.word	0x00000620


	//   ....[1]....
        /*00a0*/ 	.word	0x00000b00


	//----- nvinfo : EIATTR_CRS_STACK_SIZE
	.align		4
.L_1261:
        /*00a4*/ 	.byte	0x04, 0x1e
        /*00a6*/ 	.short	(.L_1263 - .L_1262)
.L_1262:
        /*00a8*/ 	.word	0x00000000


	//----- nvinfo : EIATTR_CBANK_PARAM_SIZE
	.align		4
.L_1263:
        /*00ac*/ 	.byte	0x03, 0x19
        /*00ae*/ 	.short	0x0030


	//----- nvinfo : EIATTR_PARAM_CBANK
	.align		4
        /*00b0*/ 	.byte	0x04, 0x0a
        /*00b2*/ 	.short	(.L_1265 - .L_1264)
	.align		4
.L_1264:
        /*00b4*/ 	.word	index@(.nv.constant0._ZN8pygpukit3ops2nn15rope_f16_kernelEP6__halfS3_PKS2_S5_iiii)
        /*00b8*/ 	.short	0x0380
        /*00ba*/ 	.short	0x0030


	//----- nvinfo : EIATTR_SW_WAR
	.align		4
.L_1265:
        /*00bc*/ 	.byte	0x04, 0x36
        /*00be*/ 	.short	(.L_1267 - .L_1266)
.L_1266:
        /*00c0*/ 	.word	0x00000008
.L_1267:


//--------------------- .nv.info._ZN8pygpukit3ops2nn15rope_f32_kernelEPfS2_PKfS4_iiii --------------------------
	.section	.nv.info._ZN8pygpukit3ops2nn15rope_f32_kernelEPfS2_PKfS4_iiii,"",@"SHT_CUDA_INFO"
	.sectionflags	@""
	.align	4


	//----- nvinfo : EIATTR_CUDA_API_VERSION
	.align		4
        /*0000*/ 	.byte	0x04, 0x37
        /*0002*/ 	.short	(.L_1269 - .L_1268)
.L_1268:
        /*0004*/ 	.word	0x00000082


	//----- nvinfo : EIATTR_KPARAM_INFO
	.align		4
.L_1269:
        /*0008*/ 	.byte	0x04, 0x17
        /*000a*/ 	.short	(.L_1271 - .L_1270)
.L_1270:
        /*000c*/ 	.word	0x00000000
        /*0010*/ 	.short	0x0007
        /*0012*/ 	.short	0x002c
        /*0014*/ 	.byte	0x00, 0xf0, 0x11, 0x00


	//----- nvinfo : EIATTR_KPARAM_INFO
	.align		4
.L_1271:
        /*0018*/ 	.byte	0x04, 0x17
        /*001a*/ 	.short	(.L_1273 - .L_1272)
.L_1272:
        /*001c*/ 	.word	0x00000000
        /*0020*/ 	.short	0x0006
        /*0022*/ 	.short	0x0028
        /*0024*/ 	.byte	0x00, 0xf0, 0x11, 0x00


	//----- nvinfo : EIATTR_KPARAM_INFO
	.align		4
.L_1273:
        /*0028*/ 	.byte	0x04, 0x17
        /*002a*/ 	.short	(.L_1275 - .L_1274)
.L_1274:
        /*002c*/ 	.word	0x00000000
        /*0030*/ 	.short	0x0005
        /*0032*/ 	.short	0x0024
        /*0034*/ 	.byte	0x00, 0xf0, 0x11, 0x00


	//----- nvinfo : EIATTR_KPARAM_INFO
	.align		4
.L_1275:
        /*0038*/ 	.byte	0x04, 0x17
        /*003a*/ 	.short	(.L_1277 - .L_1276)
.L_1276:
        /*003c*/ 	.word	0x00000000
        /*0040*/ 	.short	0x0004
        /*0042*/ 	.short	0x0020
        /*0044*/ 	.byte	0x00, 0xf0, 0x11, 0x00


	//----- nvinfo : EIATTR_KPARAM_INFO
	.align		4
.L_1277:
        /*0048*/ 	.byte	0x04, 0x17
        /*004a*/ 	.short	(.L_1279 - .L_1278)
.L_1278:
        /*004c*/ 	.word	0x00000000
        /*0050*/ 	.short	0x0003
        /*0052*/ 	.short	0x0018
        /*0054*/ 	.byte	0x00, 0xf5, 0x21, 0x00


	//----- nvinfo : EIATTR_KPARAM_INFO
	.align		4
.L_1279:
        /*0058*/ 	.byte	0x04, 0x17
        /*005a*/ 	.short	(.L_1281 - .L_1280)
.L_1280:
        /*005c*/ 	.word	0x00000000
        /*0060*/ 	.short	0x0002
        /*0062*/ 	.short	0x0010
        /*0064*/ 	.byte	0x00, 0xf5, 0x21, 0x00


	//----- nvinfo : EIATTR_KPARAM_INFO
	.align		4
.L_1281:
        /*0068*/ 	.byte	0x04, 0x17
        /*006a*/ 	.short	(.L_1283 - .L_1282)
.L_1282:
        /*006c*/ 	.word	0x00000000
        /*0070*/ 	.short	0x0001
        /*0072*/ 	.short	0x0008
        /*0074*/ 	.byte	0x00, 0xf5, 0x21, 0x00


	//----- nvinfo : EIATTR_KPARAM_INFO
	.align		4
.L_1283:
        /*0078*/ 	.byte	0x04, 0x17
        /*007a*/ 	.short	(.L_1285 - .L_1284)
.L_1284:
        /*007c*/ 	.word	0x00000000
        /*0080*/ 	.short	0x0000
        /*0082*/ 	.short	0x0000
        /*0084*/ 	.byte	0x00, 0xf5, 0x21, 0x00


	//----- nvinfo : EIATTR_SPARSE_MMA_MASK
	.align		4
.L_1285:
        /*0088*/ 	.byte	0x03, 0x50
        /*008a*/ 	.short	0x0000


	//----- nvinfo : EIATTR_MAXREG_COUNT
	.align		4
        /*008c*/ 	.byte	0x03, 0x1b
        /*008e*/ 	.short	0x00ff


	//----- nvinfo : EIATTR_MERCURY_ISA_VERSION
	.align		4
        /*0090*/ 	.byte	0x03, 0x5f
        /*0092*/ 	.short	0x0101


	//----- nvinfo : EIATTR_VRC_CTA_INIT_COUNT
	.align		4
        /*0094*/ 	.byte	0x02, 0x4a
	.zero		1
	.zero		1


	//----- nvinfo : EIATTR_EXIT_INSTR_OFFSETS
	.align		4
        /*0098*/ 	.byte	0x04, 0x1c
        /*009a*/ 	.short	(.L_1287 - .L_1286)


	//   ....[0]....
.L_1286:
        /*009c*/ 	.word	0x000005c0


	//   ....[1]....
        /*00a0*/ 	.word	0x00000a40


	//----- nvinfo : EIATTR_CRS_STACK_SIZE
	.align		4
.L_1287:
        /*00a4*/ 	.byte	0x04, 0x1e
        /*00a6*/ 	.short	(.L_1289 - .L_1288)
.L_1288:
        /*00a8*/ 	.word	0x00000000


	//----- nvinfo : EIATTR_CBANK_PARAM_SIZE
	.align		4
.L_1289:
        /*00ac*/ 	.byte	0x03, 0x19
        /*00ae*/ 	.short	0x0030


	//----- nvinfo : EIATTR_PARAM_CBANK
	.align		4
        /*00b0*/ 	.byte	0x04, 0x0a
        /*00b2*/ 	.short	(.L_1291 - .L_1290)
	.align		4
.L_1290:
        /*00b4*/ 	.word	index@(.nv.constant0._ZN8pygpukit3ops2nn15rope_f32_kernelEPfS2_PKfS4_iiii)
        /*00b8*/ 	.short	0x0380
        /*00ba*/ 	.short	0x0030


	//----- nvinfo : EIATTR_SW_WAR
	.align		4
.L_1291:
        /*00bc*/ 	.byte	0x04, 0x36
        /*00be*/ 	.short	(.L_1293 - .L_1292)
.L_1292:
        /*00c0*/ 	.word	0x00000008
.L_1293:


//--------------------- .nv.info._ZN8pygpukit3ops2nn15copy_i32_kernelEPKiPim --------------------------
	.section	.nv.info._ZN8pygpukit3ops2nn15copy_i32_kernelEPKiPim,"",@"SHT_CUDA_INFO"
	.sectionflags	@""
	.align	4


	//----- nvinfo : EIATTR_CUDA_API_VERSION
	.align		4
        /*0000*/ 	.byte	0x04, 0x37
        /*0002*/ 	.short	(.L_1295 - .L_1294)
.L_1294:
        /*0004*/ 	.word	0x00000082


	//----- nvinfo : EIATTR_KPARAM_INFO
	.align		4
.L_1295:
        /*0008*/ 	.byte	0x04, 0x17
        /*000a*/ 	.short	(.L_1297 - .L_1296)
.L_1296:
        /*000c*/ 	.word	0x00000000
        /*0010*/ 	.short	0x0002
        /*0012*/ 	.short	0x0010
        /*0014*/ 	.byte	0x00, 0xf0, 0x21, 0x00


	//----- nvinfo : EIATTR_KPARAM_INFO
	.align		4
.L_1297:
        /*0018*/ 	.byte	0x04, 0x17
        /*001a*/ 	.short	(.L_1299 - .L_1298)
.L_1298:
        /*001c*/ 	.word	0x00000000
        /*0020*/ 	.short	0x0001
        /*0022*/ 	.short	0x0008
        /*0024*/ 	.byte	0x00, 0xf5, 0x21, 0x00


	//----- nvinfo : EIATTR_KPARAM_INFO
	.align		4
.L_1299:
        /*0028*/ 	.byte	0x04, 0x17
        /*002a*/ 	.short	(.L_1301 - .L_1300)
.L_1300:
        /*002c*/ 	.word	0x00000000
        /*0030*/ 	.short	0x0000
        /*0032*/ 	.short	0x0000
        /*0034*/ 	.byte	0x00, 0xf5, 0x21, 0x00


	//----- nvinfo : EIATTR_SPARSE_MMA_MASK
	.align		4
.L_1301:
        /*0038*/ 	.byte	0x03, 0x50
        /*003a*/ 	.short	0x0000


	//----- nvinfo : EIATTR_MAXREG_COUNT
	.align		4
        /*003c*/ 	.byte	0x03, 0x1b
        /*003e*/ 	.short	0x00ff


	//----- nvinfo : EIATTR_MERCURY_ISA_VERSION
	.align		4
        /*0040*/ 	.byte	0x03, 0x5f
        /*0042*/ 	.short	0x0101


	//----- nvinfo : EIATTR_VRC_CTA_INIT_COUNT
	.align		4
        /*0044*/ 	.byte	0x02, 0x4a
	.zero		1
	.zero		1


	//----- nvinfo : EIATTR_EXIT_INSTR_OFFSETS
	.align		4
        /*0048*/ 	.byte	0x04, 0x1c
        /*004a*/ 	.short	(.L_1303 - .L_1302)


	//   ....[0]....
.L_1302:
        /*004c*/ 	.word	0x00000080


	//   ....[1]....
        /*0050*/ 	.word	0x00000130


	//----- nvinfo : EIATTR_CBANK_PARAM_SIZE
	.align		4
.L_1303:
        /*0054*/ 	.byte	0x03, 0x19
        /*0056*/ 	.short	0x0018


	//----- nvinfo : EIATTR_PARAM_CBANK
	.align		4
        /*0058*/ 	.byte	0x04, 0x0a
        /*005a*/ 	.short	(.L_1305 - .L_1304)
	.align		4
.L_1304:
        /*005c*/ 	.word	index@(.nv.constant0._ZN8pygpukit3ops2nn15copy_i32_kernelEPKiPim)
        /*0060*/ 	.short	0x0380
        /*0062*/ 	.short	0x0018


	//----- nvinfo : EIATTR_SW_WAR
	.align		4
.L_1305:
        /*0064*/ 	.byte	0x04, 0x36
        /*0066*/ 	.short	(.L_1307 - .L_1306)
.L_1306:
        /*0068*/ 	.word	0x00000008
.L_1307:


//--------------------- .nv.info._ZN8pygpukit3ops2nn16copy_bf16_kernelEPK13__nv_bfloat16PS2_m --------------------------
	.section	.nv.info._ZN8pygpukit3ops2nn16copy_bf16_kernelEPK13__nv_bfloat16PS2_m,"",@"SHT_CUDA_INFO"
	.sectionflags	@""
	.align	4


	//----- nvinfo : EIATTR_CUDA_API_VERSION
	.align		4
        /*0000*/ 	.byte	0x04, 0x37
        /*0002*/ 	.short	(.L_1309 - .L_1308)
.L_1308:
        /*0004*/ 	.word	0x00000082


	//----- nvinfo : EIATTR_KPARAM_INFO
	.align		4
.L_1309:
        /*0008*/ 	.byte	0x04, 0x17
        /*000a*/ 	.short	(.L_1311 - .L_1310)
.L_1310:
        /*000c*/ 	.word	0x00000000
        /*0010*/ 	.short	0x0002
        /*0012*/ 	.short	0x0010
        /*0014*/ 	.byte	0x00, 0xf0, 0x21, 0x00


	//----- nvinfo : EIATTR_KPARAM_INFO
	.align		4
.L_1311:
        /*0018*/ 	.byte	0x04, 0x17
        /*001a*/ 	.short	(.L_1313 - .L_1312)
.L_1312:
        /*001c*/ 	.word	0x00000000
        /*0020*/ 	.short	0x0001
        /*0022*/ 	.short	0x0008
        /*0024*/ 	.byte	0x00, 0xf5, 0x21, 0x00


	//----- nvinfo : EIATTR_KPARAM_INFO
	.align		4
.L_1313:
        /*0028*/ 	.byte	0x04, 0x17
        /*002a*/ 	.short	(.L_1315 - .L_1314)
.L_1314:
        /*002c*/ 	.word	0x00000000
        /*0030*/ 	.short	0x0000
        /*0032*/ 	.short	0x0000
        /*0034*/ 	.byte	0x00, 0xf5, 0x21, 0x00


	//----- nvinfo : EIATTR_SPARSE_MMA_MASK
	.align		4
.L_1315:
        /*0038*/ 	.byte	0x03, 0x50
        /*003a*/ 	.short	0x0000


	//----- nvinfo : EIATTR_MAXREG_COUNT
	.align		4
        /*003c*/ 	.byte	0x03, 0x1b
        /*003e*/ 	.short	0x00ff


	//----- nvinfo : EIATTR_MERCURY_ISA_VERSION
	.align		4
        /*0040*/ 	.byte	0x03, 0x5f
        /*0042*/ 	.short	0x0101


	//----- nvinfo : EIATTR_VRC_CTA_INIT_COUNT
	.align		4
        /*0044*/ 	.byte	0x02, 0x4a
	.zero		1
	.zero		1


	//----- nvinfo : EIATTR_EXIT_INSTR_OFFSETS
	.align		4
        /*0048*/ 	.byte	0x04, 0x1c
        /*004a*/ 	.short	(.L_1317 - .L_1316)


	//   ....[0]....
.L_1316:
        /*004c*/ 	.word	0x00000080


	//   ....[1]....
        /*0050*/ 	.word	0x00000130


	//----- nvinfo : EIATTR_CBANK_PARAM_SIZE
	.align		4
.L_1317:
        /*0054*/ 	.byte	0x03, 0x19
        /*0056*/ 	.short	0x0018


	//----- nvinfo : EIATTR_PARAM_CBANK
	.align		4
        /*0058*/ 	.byte	0x04, 0x0a
        /*005a*/ 	.short	(.L_1319 - .L_1318)
	.align		4
.L_1318:
        /*005c*/ 	.word	index@(.nv.constant0._ZN8pygpukit3ops2nn16copy_bf16_kernelEPK13__nv_bfloat16PS2_m)
        /*0060*/ 	.short	0x0380
        /*0062*/ 	.short	0x0018


	//----- nvinfo : EIATTR_SW_WAR
	.align		4
.L_1319:
        /*0064*/ 	.byte	0x04, 0x36
        /*0066*/ 	.short	(.L_1321 - .L_1320)
.L_1320:
        /*0068*/ 	.word	0x00000008
.L_1321:


//--------------------- .nv.info._ZN8pygpukit3ops2nn15copy_f16_kernelEPK6__halfPS2_m --------------------------
	.section	.nv.info._ZN8pygpukit3ops2nn15copy_f16_kernelEPK6__halfPS2_m,"",@"SHT_CUDA_INFO"
	.sectionflags	@""
	.align	4


	//----- nvinfo : EIATTR_CUDA_API_VERSION
	.align		4
        /*0000*/ 	.byte	0x04, 0x37
        /*0002*/ 	.short	(.L_1323 - .L_1322)
.L_1322:
        /*0004*/ 	.word	0x00000082


	//----- nvinfo : EIATTR_KPARAM_INFO
	.align		4
.L_1323:
        /*0008*/ 	.byte	0x04, 0x17
        /*000a*/ 	.short	(.L_1325 - .L_1324)
.L_1324:
        /*000c*/ 	.word	0x00000000
        /*0010*/ 	.short	0x0002
        /*0012*/ 	.short	0x0010
        /*0014*/ 	.byte	0x00, 0xf0, 0x21, 0x00


	//----- nvinfo : EIATTR_KPARAM_INFO
	.align		4
.L_1325:
        /*0018*/ 	.byte	0x04, 0x17
        /*001a*/ 	.short	(.L_1327 - .L_1326)
.L_1326:
        /*001c*/ 	.word	0x00000000
        /*0020*/ 	.short	0x0001
        /*0022*/ 	.short	0x0008
        /*0024*/ 	.byte	0x00, 0xf5, 0x21, 0x00


	//----- nvinfo : EIATTR_KPARAM_INFO
	.align		4
.L_1327:
        /*0028*/ 	.byte	0x04, 0x17
        /*002a*/ 	.short	(.L_1329 - .L_1328)
.L_1328:
        /*002c*/ 	.word	0x00000000
        /*0030*/ 	.short	0x0000
        /*0032*/ 	.short	0x0000
        /*0034*/ 	.byte	0x00, 0xf5, 0x21, 0x00


	//----- nvinfo : EIATTR_SPARSE_MMA_MASK
	.align		4
.L_1329:
        /*0038*/ 	.byte	0x03, 0x50
        /*003a*/ 	.short	0x0000


	//----- nvinfo : EIATTR_MAXREG_COUNT
	.align		4
        /*003c*/ 	.byte	0x03, 0x1b
        /*003e*/ 	.short	0x00ff


	//----- nvinfo : EIATTR_MERCURY_ISA_VERSION
	.align		4
        /*0040*/ 	.byte	0x03, 0x5f
        /*0042*/ 	.short	0x0101


	//----- nvinfo : EIATTR_VRC_CTA_INIT_COUNT
	.align		4
        /*0044*/ 	.byte	0x02, 0x4a
	.zero		1
	.zero		1


	//----- nvinfo : EIATTR_EXIT_INSTR_OFFSETS
	.align		4
        /*0048*/ 	.byte	0x04, 0x1c
        /*004a*/ 	.short	(.L_1331 - .L_1330)


	//   ....[0]....
.L_1330:
        /*004c*/ 	.word	0x00000080


	//   ....[1]....
        /*0050*/ 	.word	0x00000130


	//----- nvinfo : EIATTR_CBANK_PARAM_SIZE
	.align		4
.L_1331:
        /*0054*/ 	.byte	0x03, 0x19
        /*0056*/ 	.short	0x0018


	//----- nvinfo : EIATTR_PARAM_CBANK
	.align		4
        /*0058*/ 	.byte	0x04, 0x0a
        /*005a*/ 	.short	(.L_1333 - .L_1332)
	.align		4
.L_1332:
        /*005c*/ 	.word	index@(.nv.constant0._ZN8pygpukit3ops2nn15copy_f16_kernelEPK6__halfPS2_m)
        /*0060*/ 	.short	0x0380
        /*0062*/ 	.short	0x0018


	//----- nvinfo : EIATTR_SW_WAR
	.align		4
.L_1333:
        /*0064*/ 	.byte	0x04, 0x36
        /*0066*/ 	.short	(.L_1335 - .L_1334)
.L_1334:
        /*0068*/ 	.word	0x00000008
.L_1335:


//--------------------- .nv.info._ZN8pygpukit3ops2nn15copy_f32_kernelEPKfPfm --------------------------
	.section	.nv.info._ZN8pygpukit3ops2nn15copy_f32_kernelEPKfPfm,"",@"SHT_CUDA_INFO"
	.sectionflags	@""
	.align	4


	//----- nvinfo : EIATTR_CUDA_API_VERSION
	.align		4
        /*0000*/ 	.byte	0x04, 0x37
        /*0002*/ 	.short	(.L_1337 - .L_1336)
.L_1336:
        /*0004*/ 	.word	0x00000082


	//----- nvinfo : EIATTR_KPARAM_INFO
	.align		4
.L_1337:
        /*0008*/ 	.byte	0x04, 0x17
        /*000a*/ 	.short	(.L_1339 - .L_1338)
.L_1338:
        /*000c*/ 	.word	0x00000000
        /*0010*/ 	.short	0x0002
        /*0012*/ 	.short	0x0010
        /*0014*/ 	.byte	0x00, 0xf0, 0x21, 0x00


	//----- nvinfo : EIATTR_KPARAM_INFO
	.align		4
.L_1339:
        /*0018*/ 	.byte	0x04, 0x17
        /*001a*/ 	.short	(.L_1341 - .L_1340)
.L_1340:
        /*001c*/ 	.word	0x00000000
        /*0020*/ 	.short	0x0001
        /*0022*/ 	.short	0x0008
        /*0024*/ 	.byte	0x00, 0xf5, 0x21, 0x00


	//----- nvinfo : EIATTR_KPARAM_INFO
	.align		4
.L_1341:
        /*0028*/ 	.byte	0x04, 0x17
        /*002a*/ 	.short	(.L_1343 - .L_1342)
.L_1342:
        /*002c*/ 	.word	0x00000000
        /*0030*/ 	.short	0x0000
        /*0032*/ 	.short	0x0000
        /*0034*/ 	.byte	0x00, 0xf5, 0x21, 0x00


	//----- nvinfo : EIATTR_SPARSE_MMA_MASK
	.align		4
.L_1343:
        /*0038*/ 	.byte	0x03, 0x50
        /*003a*/ 	.short	0x0000


	//----- nvinfo : EIATTR_MAXREG_COUNT
	.align		4
        /*003c*/ 	.byte	0x03, 0x1b
        /*003e*/ 	.short	0x00ff


	//----- nvinfo : EIATTR_MERCURY_ISA_VERSION
	.align		4
        /*0040*/ 	.byte	0x03, 0x5f
        /*0042*/ 	.short	0x0101


	//----- nvinfo : EIATTR_VRC_CTA_INIT_COUNT
	.align		4
        /*0044*/ 	.byte	0x02, 0x4a
	.zero		1
	.zero		1


	//----- nvinfo : EIATTR_EXIT_INSTR_OFFSETS
	.align		4
        /*0048*/ 	.byte	0x04, 0x1c
        /*004a*/ 	.short	(.L_1345 - .L_1344)


	//   ....[0]....
.L_1344:
        /*004c*/ 	.word	0x00000080


	//   ....[1]....
        /*0050*/ 	.word	0x00000130


	//----- nvinfo : EIATTR_CBANK_PARAM_SIZE
	.align		4
.L_1345:
        /*0054*/ 	.byte	0x03, 0x19
        /*0056*/ 	.short	0x0018


	//----- nvinfo : EIATTR_PARAM_CBANK
	.align		4
        /*0058*/ 	.byte	0x04, 0x0a
        /*005a*/ 	.short	(.L_1347 - .L_1346)
	.align		4
.L_1346:
        /*005c*/ 	.word	index@(.nv.constant0._ZN8pygpukit3ops2nn15copy_f32_kernelEPKfPfm)
        /*0060*/ 	.short	0x0380
        /*0062*/ 	.short	0x0018


	//----- nvinfo : EIATTR_SW_WAR
	.align		4
.L_1347:
        /*0064*/ 	.byte	0x04, 0x36
        /*0066*/ 	.short	(.L_1349 - .L_1348)
.L_1348:
        /*0068*/ 	.word	0x00000008
.L_1349:


//--------------------- .nv.info._ZN8pygpukit3ops2nn25transpose_021_bf16_kernelEPK13__nv_bfloat16PS2_mmm --------------------------
	.section	.nv.info._ZN8pygpukit3ops2nn25transpose_021_bf16_kernelEPK13__nv_bfloat16PS2_mmm,"",@"SHT_CUDA_INFO"
	.sectionflags	@""
	.align	4


	//----- nvinfo : EIATTR_CUDA_API_VERSION
	.align		4
        /*0000*/ 	.byte	0x04, 0x37
        /*0002*/ 	.short	(.L_1351 - .L_1350)
.L_1350:
        /*0004*/ 	.word	0x00000082


	//----- nvinfo : EIATTR_KPARAM_INFO
	.align		4
.L_1351:
        /*0008*/ 	.byte	0x04, 0x17
        /*000a*/ 	.short	(.L_1353 - .L_1352)
.L_1352:
        /*000c*/ 	.word	0x00000000
        /*0010*/ 	.short	0x0004
        /*0012*/ 	.short	0x0020
        /*0014*/ 	.byte	0x00, 0xf0, 0x21, 0x00


	//----- nvinfo : EIATTR_KPARAM_INFO
	.align		4
.L_1353:
        /*0018*/ 	.byte	0x04, 0x17
        /*001a*/ 	.short	(.L_1355 - .L_1354)
.L_1354:
        /*001c*/ 	.word	0x00000000
        /*0020*/ 	.short	0x0003
        /*0022*/ 	.short	0x0018
        /*0024*/ 	.byte	0x00, 0xf0, 0x21, 0x00


	//----- nvinfo : EIATTR_KPARAM_INFO
	.align		4
.L_1355:
        /*0028*/ 	.byte	0x04, 0x17
        /*002a*/ 	.short	(.L_1357 - .L_1356)
.L_1356:
        /*002c*/ 	.word	0x00000000
        /*0030*/ 	.short	0x0002
        /*0032*/ 	.short	0x0010
        /*0034*/ 	.byte	0x00, 0xf0, 0x21, 0x00


	//----- nvinfo : EIATTR_KPARAM_INFO
	.align		4
.L_1357:
        /*0038*/ 	.byte	0x04, 0x17
        /*003a*/ 	.short	(.L_1359 - .L_1358)
.L_1358:
        /*003c*/ 	.word	0x00000000
        /*0040*/ 	.short	0x0001
        /*0042*/ 	.short	0x0008
        /*0044*/ 	.byte	0x00, 0xf5, 0x21, 0x00


	//----- nvinfo : EIATTR_KPARAM_INFO
	.align		4
.L_1359:
        /*0048*/ 	.byte	0x04, 0x17
        /*004a*/ 	.short	(.L_1361 - .L_1360)
.L_1360:
        /*004c*/ 	.word	0x00000000
        /*0050*/ 	.short	0x0000
        /*0052*/ 	.short	0x0000
        /*0054*/ 	.byte	0x00, 0xf5, 0x21, 0x00


	//----- nvinfo : EIATTR_SPARSE_MMA_MASK
	.align		4
.L_1361:
        /*0058*/ 	.byte	0x03, 0x50
        /*005a*/ 	.short	0x0000


	//----- nvinfo : EIATTR_MAXREG_COUNT
	.align		4
        /*005c*/ 	.byte	0x03, 0x1b
        /*005e*/ 	.short	0x00ff


	//----- nvinfo : EIATTR_MERCURY_ISA_VERSION
	.align		4
        /*0060*/ 	.byte	0x03, 0x5f
        /*0062*/ 	.short	0x0101


	//----- nvinfo : EIATTR_VRC_CTA_INIT_COUNT
	.align		4
        /*0064*/ 	.byte	0x02, 0x4a
	.zero		1
	.zero		1


	//----- nvinfo : EIATTR_EXIT_INSTR_OFFSETS
	.align		4
        /*0068*/ 	.byte	0x04, 0x1c
        /*006a*/ 	.short	(.L_1363 - .L_1362)


	//   ....[0]....
.L_1362:
        /*006c*/ 	.word	0x00000120


	//   ....[1]....
        /*0070*/ 	.word	0x000007a0


	//----- nvinfo : EIATTR_CRS_STACK_SIZE
	.align		4
.L_1363:
        /*0074*/ 	.byte	0x04, 0x1e
        /*0076*/ 	.short	(.L_1365 - .L_1364)
.L_1364:
        /*0078*/ 	.word	0x00000000


	//----- nvinfo : EIATTR_CBANK_PARAM_SIZE
	.align		4
.L_1365:
        /*007c*/ 	.byte	0x03, 0x19
        /*007e*/ 	.short	0x0028


	//----- nvinfo : EIATTR_PARAM_CBANK
	.align		4
        /*0080*/ 	.byte	0x04, 0x0a
        /*0082*/ 	.short	(.L_1367 - .L_1366)
	.align		4
.L_1366:
        /*0084*/ 	.word	index@(.nv.constant0._ZN8pygpukit3ops2nn25transpose_021_bf16_kernelEPK13__nv_bfloat16PS2_mmm)
        /*0088*/ 	.short	0x0380
        /*008a*/ 	.short	0x0028


	//----- nvinfo : EIATTR_SW_WAR
	.align		4
.L_1367:
        /*008c*/ 	.byte	0x04, 0x36
        /*008e*/ 	.short	(.L_1369 - .L_1368)
.L_1368:
        /*0090*/ 	.word	0x00000008
.L_1369:


//--------------------- .nv.info._ZN8pygpukit3ops2nn24transpose_021_f16_kernelEPK6__halfPS2_mmm --------------------------
	.section	.nv.info._ZN8pygpukit3ops2nn24transpose_021_f16_kernelEPK6__halfPS2_mmm,"",@"SHT_CUDA_INFO"
	.sectionflags	@""
	.align	4


	//----- nvinfo : EIATTR_CUDA_API_VERSION
	.align		4
        /*0000*/ 	.byte	0x04, 0x37
        /*0002*/ 	.short	(.L_1371 - .L_1370)
.L_1370:
        /*0004*/ 	.word	0x00000082


	//----- nvinfo : EIATTR_KPARAM_INFO
	.align		4
.L_1371:
        /*0008*/ 	.byte	0x04, 0x17
        /*000a*/ 	.short	(.L_1373 - .L_1372)
.L_1372:
        /*000c*/ 	.word	0x00000000
        /*0010*/ 	.short	0x0004
        /*0012*/ 	.short	0x0020
        /*0014*/ 	.byte	0x00, 0xf0, 0x21, 0x00


	//----- nvinfo : EIATTR_KPARAM_INFO
	.align		4
.L_1373:
        /*0018*/ 	.byte	0x04, 0x17
        /*001a*/ 	.short	(.L_1375 - .L_1374)
.L_1374:
        /*001c*/ 	.word	0x00000000
        /*0020*/ 	.short	0x0003
        /*0022*/ 	.short	0x0018
        /*0024*/ 	.byte	0x00, 0xf0, 0x21, 0x00


	//----- nvinfo : EIATTR_KPARAM_INFO
	.align		4
.L_1375:
        /*0028*/ 	.byte	0x04, 0x17
        /*002a*/ 	.short	(.L_1377 - .L_1376)
.L_1376:
        /*002c*/ 	.word	0x00000000
        /*0030*/ 	.short	0x0002
        /*0032*/ 	.short	0x0010
        /*0034*/ 	.byte	0x00, 0xf0, 0x21, 0x00


	//----- nvinfo : EIATTR_KPARAM_INFO
	.align		4
.L_1377:
        /*0038*/ 	.byte	0x04, 0x17
        /*003a*/ 	.short	(.L_1379 - .L_1378)
.L_1378:
        /*003c*/ 	.word	0x00000000
        /*0040*/ 	.short	0x0001
        /*0042*/ 	.short	0x0008
        /*0044*/ 	.byte	0x00, 0xf5, 0x21, 0x00


	//----- nvinfo : EIATTR_KPARAM_INFO
	.align		4
.L_1379:
        /*0048*/ 	.byte	0x04, 0x17
        /*004a*/ 	.short	(.L_1381 - .L_1380)
.L_1380:
        /*004c*/ 	.word	0x00000000
        /*0050*/ 	.short	0x0000
        /*0052*/ 	.short	0x0000
        /*0054*/ 	.byte	0x00, 0xf5, 0x21, 0x00


	//----- nvinfo : EIATTR_SPARSE_MMA_MASK
	.align		4
.L_1381:
        /*0058*/ 	.byte	0x03, 0x50
        /*005a*/ 	.short	0x0000


	//----- nvinfo : EIATTR_MAXREG_COUNT
	.align		4
        /*005c*/ 	.byte	0x03, 0x1b
        /*005e*/ 	.short	0x00ff


	//----- nvinfo : EIATTR_MERCURY_ISA_VERSION
	.align		4
        /*0060*/ 	.byte	0x03, 0x5f
        /*0062*/ 	.short	0x0101


	//----- nvinfo : EIATTR_VRC_CTA_INIT_COUNT
	.align		4
        /*0064*/ 	.byte	0x02, 0x4a
	.zero		1
	.zero		1


	//----- nvinfo : EIATTR_EXIT_INSTR_OFFSETS
	.align		4
        /*0068*/ 	.byte	0x04, 0x1c
        /*006a*/ 	.short	(.L_1383 - .L_1382)


	//   ....[0]....
.L_1382:
        /*006c*/ 	.word	0x00000120


	//   ....[1]....
        /*0070*/ 	.word	0x000007a0


	//----- nvinfo : EIATTR_CRS_STACK_SIZE
	.align		4
.L_1383:
        /*0074*/ 	.byte	0x04, 0x1e
        /*0076*/ 	.short	(.L_1385 - .L_1384)
.L_1384:
        /*0078*/ 	.word	0x00000000


	//----- nvinfo : EIATTR_CBANK_PARAM_SIZE
	.align		4
.L_1385:
        /*007c*/ 	.byte	0x03, 0x19
        /*007e*/ 	.short	0x0028


	//----- nvinfo : EIATTR_PARAM_CBANK
	.align		4
        /*0080*/ 	.byte	0x04, 0x0a
        /*0082*/ 	.short	(.L_1387 - .L_1386)
	.align		4
.L_1386:
        /*0084*/ 	.word	index@(.nv.constant0._ZN8pygpukit3ops2nn24transpose_021_f16_kernelEPK6__halfPS2_mmm)
        /*0088*/ 	.short	0x0380
        /*008a*/ 	.short	0x0028


	//----- nvinfo : EIATTR_SW_WAR
	.align		4
.L_1387:
        /*008c*/ 	.byte	0x04, 0x36
        /*008e*/ 	.short	(.L_1389 - .L_1388)
.L_1388:
        /*0090*/ 	.word	0x00000008
.L_1389:


//--------------------- .nv.info._ZN8pygpukit3ops2nn24transpose_021_f32_kernelEPKfPfmmm --------------------------
	.section	.nv.info._ZN8pygpukit3ops2nn24transpose_021_f32_kernelEPKfPfmmm,"",@"SHT_CUDA_INFO"
	.sectionflags	@""
	.align	4


	//----- nvinfo : EIATTR_CUDA_API_VERSION
	.align		4
        /*0000*/ 	.byte	0x04, 0x37
        /*0002*/ 	.short	(.L_1391 - .L_1390)
.L_1390:
        /*0004*/ 	.word	0x00000082


	//----- nvinfo : EIATTR_KPARAM_INFO
	.align		4
.L_1391:
        /*0008*/ 	.byte	0x04, 0x17
        /*000a*/ 	.short	(.L_1393 - .L_1392)
.L_1392:
        /*000c*/ 	.word	0x00000000
        /*0010*/ 	.short	0x0004
        /*0012*/ 	.short	0x0020
        /*0014*/ 	.byte	0x00, 0xf0, 0x21, 0x00


	//----- nvinfo : EIATTR_KPARAM_INFO
	.align		4
.L_1393:
        /*0018*/ 	.byte	0x04, 0x17
        /*001a*/ 	.short	(.L_1395 - .L_1394)
.L_1394:
        /*001c*/ 	.word	0x00000000
        /*0020*/ 	.short	0x0003
        /*0022*/ 	.short	0x0018
        /*0024*/ 	.byte	0x00, 0xf0, 0x21, 0x00


	//----- nvinfo : EIATTR_KPARAM_INFO
	.align		4
.L_1395:
        /*0028*/ 	.byte	0x04, 0x17
        /*002a*/ 	.short	(.L_1397 - .L_1396)
.L_1396:
        /*002c*/ 	.word	0x00000000
        /*0030*/ 	.short	0x0002
        /*0032*/ 	.short	0x0010
        /*0034*/ 	.byte	0x00, 0xf0, 0x21, 0x00


	//----- nvinfo : EIATTR_KPARAM_INFO
	.align		4
.L_1397:
        /*0038*/ 	.byte	0x04, 0x17
        /*003a*/ 	.short	(.L_1399 - .L_1398)
.L_1398:
        /*003c*/ 	.word	0x00000000
        /*0040*/ 	.short	0x0001
        /*0042*/ 	.short	0x0008
        /*0044*/ 	.byte	0x00, 0xf5, 0x21, 0x00


	//----- nvinfo : EIATTR_KPARAM_INFO
	.align		4
.L_1399:
        /*0048*/ 	.byte	0x04, 0x17
        /*004a*/ 	.short	(.L_1401 - .L_1400)
.L_1400:
        /*004c*/ 	.word	0x00000000
        /*0050*/ 	.short	0x0000
        /*0052*/ 	.short	0x0000
        /*0054*/ 	.byte	0x00, 0xf5, 0x21, 0x00


	//----- nvinfo : EIATTR_SPARSE_MMA_MASK
	.align		4
.L_1401:
        /*0058*/ 	.byte	0x03, 0x50
        /*005a*/ 	.short	0x0000


	//----- nvinfo : EIATTR_MAXREG_COUNT
	.align		4
        /*005c*/ 	.byte	0x03, 0x1b
        /*005e*/ 	.short	0x00ff


	//----- nvinfo : EIATTR_MERCURY_ISA_VERSION
	.align		4
        /*0060*/ 	.byte	0x03, 0x5f
        /*0062*/ 	.short	0x0101


	//----- nvinfo : EIATTR_VRC_CTA_INIT_COUNT
	.align		4
        /*0064*/ 	.byte	0x02, 0x4a
	.zero		1
	.zero		1


	//----- nvinfo : EIATTR_EXIT_INSTR_OFFSETS
	.align		4
        /*0068*/ 	.byte	0x04, 0x1c
        /*006a*/ 	.short	(.L_1403 - .L_1402)


	//   ....[0]....
.L_1402:
        /*006c*/ 	.word	0x00000120


	//   ....[1]....
        /*0070*/ 	.word	0x000007a0


	//----- nvinfo : EIATTR_CRS_STACK_SIZE
	.align		4
.L_1403:
        /*0074*/ 	.byte	0x04, 0x1e
        /*0076*/ 	.short	(.L_1405 - .L_1404)
.L_1404:
        /*0078*/ 	.word	0x00000000


	//----- nvinfo : EIATTR_CBANK_PARAM_SIZE
	.align		4
.L_1405:
        /*007c*/ 	.byte	0x03, 0x19
        /*007e*/ 	.short	0x0028


	//----- nvinfo : EIATTR_PARAM_CBANK
	.align		4
        /*0080*/ 	.byte	0x04, 0x0a
        /*0082*/ 	.short	(.L_1407 - .L_1406)
	.align		4
.L_1406:
        /*0084*/ 	.word	index@(.nv.constant0._ZN8pygpukit3ops2nn24transpose_021_f32_kernelEPKfPfmmm)
        /*0088*/ 	.short	0x0380
        /*008a*/ 	.short	0x0028


	//----- nvinfo : EIATTR_SW_WAR
	.align		4
.L_1407:
        /*008c*/ 	.byte	0x04, 0x36
        /*008e*/ 	.short	(.L_1409 - .L_1408)
.L_1408:
        /*0090*/ 	.word	0x00000008
.L_1409:


//--------------------- .nv.info._ZN8pygpukit3ops2nn35repeat_interleave_axis1_bf16_kernelEPK13__nv_bfloat16PS2_mmmm --------------------------
	.section	.nv.info._ZN8pygpukit3ops2nn35repeat_interleave_axis1_bf16_kernelEPK13__nv_bfloat16PS2_mmmm,"",@"SHT_CUDA_INFO"
	.sectionflags	@""
	.align	4


	//----- nvinfo : EIATTR_CUDA_API_VERSION
	.align		4
        /*0000*/ 	.byte	0x04, 0x37
        /*0002*/ 	.short	(.L_1411 - .L_1410)
.L_1410:
        /*0004*/ 	.word	0x00000082


	//----- nvinfo : EIATTR_KPARAM_INFO
	.align		4
.L_1411:
        /*0008*/ 	.byte	0x04, 0x17
        /*000a*/ 	.short	(.L_1413 - .L_1412)
.L_1412:
        /*000c*/ 	.word	0x00000000
        /*0010*/ 	.short	0x0005
        /*0012*/ 	.short	0x0028
        /*0014*/ 	.byte	0x00, 0xf0, 0x21, 0x00


	//----- nvinfo : EIATTR_KPARAM_INFO
	.align		4
.L_1413:
        /*0018*/ 	.byte	0x04, 0x17
        /*001a*/ 	.short	(.L_1415 - .L_1414)
.L_1414:
        /*001c*/ 	.word	0x00000000
        /*0020*/ 	.short	0x0004
        /*0022*/ 	.short	0x0020
        /*0024*/ 	.byte	0x00, 0xf0, 0x21, 0x00


	//----- nvinfo : EIATTR_KPARAM_INFO
	.align		4
.L_1415:
        /*0028*/ 	.byte	0x04, 0x17
        /*002a*/ 	.short	(.L_1417 - .L_1416)
.L_1416:
        /*002c*/ 	.word	0x00000000
        /*0030*/ 	.short	0x0003
        /*0032*/ 	.short	0x0018
        /*0034*/ 	.byte	0x00, 0xf0, 0x21, 0x00


	//----- nvinfo : EIATTR_KPARAM_INFO
	.align		4
.L_1417:
        /*0038*/ 	.byte	0x04, 0x17
        /*003a*/ 	.short	(.L_1419 - .L_1418)
.L_1418:
        /*003c*/ 	.word	0x00000000
        /*0040*/ 	.short	0x0002
        /*0042*/ 	.short	0x0010
        /*0044*/ 	.byte	0x00, 0xf0, 0x21, 0x00


	//----- nvinfo : EIATTR_KPARAM_INFO
	.align		4
.L_1419:
        /*0048*/ 	.byte	0x04, 0x17
        /*004a*/ 	.short	(.L_1421 - .L_1420)
.L_1420:
        /*004c*/ 	.word	0x00000000
        /*0050*/ 	.short	0x0001
        /*0052*/ 	.short	0x0008
        /*0054*/ 	.byte	0x00, 0xf5, 0x21, 0x00


	//----- nvinfo : EIATTR_KPARAM_INFO
	.align		4
.L_1421:
        /*0058*/ 	.byte	0x04, 0x17
        /*005a*/ 	.short	(.L_1423 - .L_1422)
.L_1422:
        /*005c*/ 	.word	0x00000000
        /*0060*/ 	.short	0x0000
        /*0062*/ 	.short	0x0000
        /*0064*/ 	.byte	0x00, 0xf5, 0x21, 0x00


	//----- nvinfo : EIATTR_SPARSE_MMA_MASK
	.align		4
.L_1423:
        /*0068*/ 	.byte	0x03, 0x50
        /*006a*/ 	.short	0x0000


	//----- nvinfo : EIATTR_MAXREG_COUNT
	.align		4
        /*006c*/ 	.byte	0x03, 0x1b
        /*006e*/ 	.short	0x00ff


	//----- nvinfo : EIATTR_MERCURY_ISA_VERSION
	.align		4
        /*0070*/ 	.byte	0x03, 0x5f
        /*0072*/ 	.short	0x0101


	//----- nvinfo : EIATTR_VRC_CTA_INIT_COUNT
	.align		4
        /*0074*/ 	.byte	0x02, 0x4a
	.zero		1
	.zero		1


	//----- nvinfo : EIATTR_EXIT_INSTR_OFFSETS
	.align		4
        /*0078*/ 	.byte	0x04, 0x1c
        /*007a*/ 	.short	(.L_1425 - .L_1424)


	//   ....[0]....
.L_1424:
        /*007c*/ 	.word	0x00000160


	//   ....[1]....
        /*0080*/ 	.word	0x00000a50


	//----- nvinfo : EIATTR_CRS_STACK_SIZE
	.align		4
.L_1425:
        /*0084*/ 	.byte	0x04, 0x1e
        /*0086*/ 	.short	(.L_1427 - .L_1426)
.L_1426:
        /*0088*/ 	.word	0x00000000


	//----- nvinfo : EIATTR_CBANK_PARAM_SIZE
	.align		4
.L_1427:
        /*008c*/ 	.byte	0x03, 0x19
        /*008e*/ 	.short	0x0030


	//----- nvinfo : EIATTR_PARAM_CBANK
	.align		4
        /*0090*/ 	.byte	0x04, 0x0a
        /*0092*/ 	.short	(.L_1429 - .L_1428)
	.align		4
.L_1428:
        /*0094*/ 	.word	index@(.nv.constant0._ZN8pygpukit3ops2nn35repeat_interleave_axis1_bf16_kernelEPK13__nv_bfloat16PS2_mmmm)
        /*0098*/ 	.short	0x0380
        /*009a*/ 	.short	0x0030


	//----- nvinfo : EIATTR_SW_WAR
	.align		4
.L_1429:
        /*009c*/ 	.byte	0x04, 0x36
        /*009e*/ 	.short	(.L_1431 - .L_1430)
.L_1430:
        /*00a0*/ 	.word	0x00000008
.L_1431:


//--------------------- .nv.info._ZN8pygpukit3ops2nn34repeat_interleave_axis1_f16_kernelEPK6__halfPS2_mmmm --------------------------
	.section	.nv.info._ZN8pygpukit3ops2nn34repeat_interleave_axis1_f16_kernelEPK6__halfPS2_mmmm,"",@"SHT_CUDA_INFO"
	.sectionflags	@""
	.align	4


	//----- nvinfo : EIATTR_CUDA_API_VERSION
	.align		4
        /*0000*/ 	.byte	0x04, 0x37
        /*0002*/ 	.short	(.L_1433 - .L_1432)
.L_1432:
        /*0004*/ 	.word	0x00000082


	//----- nvinfo : EIATTR_KPARAM_INFO
	.align		4
.L_1433:
        /*0008*/ 	.byte	0x04, 0x17
        /*000a*/ 	.short	(.L_1435 - .L_1434)
.L_1434:
        /*000c*/ 	.word	0x00000000
        /*0010*/ 	.short	0x0005
        /*0012*/ 	.short	0x0028
        /*0014*/ 	.byte	0x00, 0xf0, 0x21, 0x00


	//----- nvinfo : EIATTR_KPARAM_INFO
	.align		4
.L_1435:
        /*0018*/ 	.byte	0x04, 0x17
        /*001a*/ 	.short	(.L_1437 - .L_1436)
.L_1436:
        /*001c*/ 	.word	0x00000000
        /*0020*/ 	.short	0x0004
        /*0022*/ 	.short	0x0020
        /*0024*/ 	.byte	0x00, 0xf0, 0x21, 0x00


	//----- nvinfo : EIATTR_KPARAM_INFO
	.align		4
.L_1437:
        /*0028*/ 	.byte	0x04, 0x17
        /*002a*/ 	.short	(.L_1439 - .L_1438)
.L_1438:
        /*002c*/ 	.word	0x00000000
        /*0030*/ 	.short	0x0003
        /*0032*/ 	.short	0x0018
        /*0034*/ 	.byte	0x00, 0xf0, 0x21, 0x00


	//----- nvinfo : EIATTR_KPARAM_INFO
	.align		4
.L_1439:
        /*0038*/ 	.byte	0x04, 0x17
        /*003a*/ 	.short	(.L_1441 - .L_1440)
.L_1440:
        /*003c*/ 	.word	0x00000000
        /*0040*/ 	.short	0x0002
        /*0042*/ 	.short	0x0010
        /*0044*/ 	.byte	0x00, 0xf0, 0x21, 0x00


	//----- nvinfo : EIATTR_KPARAM_INFO
	.align		4
.L_1441:
        /*0048*/ 	.byte	0x04, 0x17
        /*004a*/ 	.short	(.L_1443 - .L_1442)
.L_1442:
        /*004c*/ 	.word	0x00000000
        /*0050*/ 	.short	0x0001
        /*0052*/ 	.short	0x0008
        /*0054*/ 	.byte	0x00, 0xf5, 0x21, 0x00


	//----- nvinfo : EIATTR_KPARAM_INFO
	.align		4
.L_1443:
        /*0058*/ 	.byte	0x04, 0x17
        /*005a*/ 	.short	(.L_1445 - .L_1444)
.L_1444:
        /*005c*/ 	.word	0x00000000
        /*0060*/ 	.short	0x0000
        /*0062*/ 	.short	0x0000
        /*0064*/ 	.byte	0x00, 0xf5, 0x21, 0x00


	//----- nvinfo : EIATTR_SPARSE_MMA_MASK
	.align		4
.L_1445:
        /*0068*/ 	.byte	0x03, 0x50
        /*006a*/ 	.short	0x0000


	//----- nvinfo : EIATTR_MAXREG_COUNT
	.align		4
        /*006c*/ 	.byte	0x03, 0x1b
        /*006e*/ 	.short	0x00ff


	//----- nvinfo : EIATTR_MERCURY_ISA_VERSION
	.align		4
        /*0070*/ 	.byte	0x03, 0x5f
        /*0072*/ 	.short	0x0101


	//----- nvinfo : EIATTR_VRC_CTA_INIT_COUNT
	.align		4
        /*0074*/ 	.byte	0x02, 0x4a
	.zero		1
	.zero		1


	//----- nvinfo : EIATTR_EXIT_INSTR_OFFSETS
	.align		4
        /*0078*/ 	.byte	0x04, 0x1c
        /*007a*/ 	.short	(.L_1447 - .L_1446)


	//   ....[0]....
.L_1446:
        /*007c*/ 	.word	0x00000160


	//   ....[1]....
        /*0080*/ 	.word	0x00000a50


	//----- nvinfo : EIATTR_CRS_STACK_SIZE
	.align		4
.L_1447:
        /*0084*/ 	.byte	0x04, 0x1e
        /*0086*/ 	.short	(.L_1449 - .L_1448)
.L_1448:
        /*0088*/ 	.word	0x00000000


	//----- nvinfo : EIATTR_CBANK_PARAM_SIZE
	.align		4
.L_1449:
        /*008c*/ 	.byte	0x03, 0x19
        /*008e*/ 	.short	0x0030


	//----- nvinfo : EIATTR_PARAM_CBANK
	.align		4
        /*0090*/ 	.byte	0x04, 0x0a
        /*0092*/ 	.short	(.L_1451 - .L_1450)
	.align		4
.L_1450:
        /*0094*/ 	.word	index@(.nv.constant0._ZN8pygpukit3ops2nn34repeat_interleave_axis1_f16_kernelEPK6__halfPS2_mmmm)
        /*0098*/ 	.short	0x0380
        /*009a*/ 	.short	0x0030


	//----- nvinfo : EIATTR_SW_WAR
	.align		4
.L_1451:
        /*009c*/ 	.byte	0x04, 0x36
        /*009e*/ 	.short	(.L_1453 - .L_1452)
.L_1452:
        /*00a0*/ 	.word	0x00000008
.L_1453:


//--------------------- .nv.info._ZN8pygpukit3ops2nn34repeat_interleave_axis1_f32_kernelEPKfPfmmmm --------------------------
	.section	.nv.info._ZN8pygpukit3ops2nn34repeat_interleave_axis1_f32_kernelEPKfPfmmmm,"",@"SHT_CUDA_INFO"
	.sectionflags	@""
	.align	4


	//----- nvinfo : EIATTR_CUDA_API_VERSION
	.align		4
        /*0000*/ 	.byte	0x04, 0x37
        /*0002*/ 	.short	(.L_1455 - .L_1454)
.L_1454:
        /*0004*/ 	.word	0x00000082


	//----- nvinfo : EIATTR_KPARAM_INFO
	.align		4
.L_1455:
        /*0008*/ 	.byte	0x04, 0x17
        /*000a*/ 	.short	(.L_1457 - .L_1456)
.L_1456:
        /*000c*/ 	.word	0x00000000
        /*0010*/ 	.short	0x0005
        /*0012*/ 	.short	0x0028
        /*0014*/ 	.byte	0x00, 0xf0, 0x21, 0x00


	//----- nvinfo : EIATTR_KPARAM_INFO
	.align		4
.L_1457:
        /*0018*/ 	.byte	0x04, 0x17
        /*001a*/ 	.short	(.L_1459 - .L_1458)
.L_1458:
        /*001c*/ 	.word	0x00000000
        /*0020*/ 	.short	0x0004
        /*0022*/ 	.short	0x0020
        /*0024*/ 	.byte	0x00, 0xf0, 0x21, 0x00


	//----- nvinfo : EIATTR_KPARAM_INFO
	.align		4
.L_1459:
        /*0028*/ 	.byte	0x04, 0x17
        /*002a*/ 	.short	(.L_1461 - .L_1460)
.L_1460:
        /*002c*/ 	.word	0x00000000
        /*0030*/ 	.short	0x0003
        /*0032*/ 	.short	0x0018
        /*0034*/ 	.byte	0x00, 0xf0, 0x21, 0x00


	//----- nvinfo : EIATTR_KPARAM_INFO
	.align		4
.L_1461:
        /*0038*/ 	.byte	0x04, 0x17
        /*003a*/ 	.short	(.L_1463 - .L_1462)
.L_1462:
        /*003c*/ 	.word	0x00000000
        /*0040*/ 	.short	0x0002
        /*0042*/ 	.short	0x0010
        /*0044*/ 	.byte	0x00, 0xf0, 0x21, 0x00


	//----- nvinfo : EIATTR_KPARAM_INFO
	.align		4
.L_1463:
        /*0048*/ 	.byte	0x04, 0x17
        /*004a*/ 	.short	(.L_1465 - .L_1464)
.L_1464:
        /*004c*/ 	.word	0x00000000
        /*0050*/ 	.short	0x0001
        /*0052*/ 	.short	0x0008
        /*0054*/ 	.byte	0x00, 0xf5, 0x21, 0x00


	//----- nvinfo : EIATTR_KPARAM_INFO
	.align		4
.L_1465:
        /*0058*/ 	.byte	0x04, 0x17
        /*005a*/ 	.short	(.L_1467 - .L_1466)
.L_1466:
        /*005c*/ 	.word	0x00000000
        /*0060*/ 	.short	0x0000
        /*0062*/ 	.short	0x0000
        /*0064*/ 	.byte	0x00, 0xf5, 0x21, 0x00


	//----- nvinfo : EIATTR_SPARSE_MMA_MASK
	.align		4
.L_1467:
        /*0068*/ 	.byte	0x03, 0x50
        /*006a*/ 	.short	0x0000


	//----- nvinfo : EIATTR_MAXREG_COUNT
	.align		4
        /*006c*/ 	.byte	0x03, 0x1b
        /*006e*/ 	.short	0x00ff


	//----- nvinfo : EIATTR_MERCURY_ISA_VERSION
	.align		4
        /*0070*/ 	.byte	0x03, 0x5f
        /*0072*/ 	.short	0x0101


	//----- nvinfo : EIATTR_VRC_CTA_INIT_COUNT
	.align		4
        /*0074*/ 	.byte	0x02, 0x4a
	.zero		1
	.zero		1


	//----- nvinfo : EIATTR_EXIT_INSTR_OFFSETS
	.align		4
        /*0078*/ 	.byte	0x04, 0x1c
        /*007a*/ 	.short	(.L_1469 - .L_1468)


	//   ....[0]....
.L_1468:
        /*007c*/ 	.word	0x00000160


	//   ....[1]....
        /*0080*/ 	.word	0x00000a50


	//----- nvinfo : EIATTR_CRS_STACK_SIZE
	.align		4
.L_1469:
        /*0084*/ 	.byte	0x04, 0x1e
        /*0086*/ 	.short	(.L_1471 - .L_1470)
.L_1470:
        /*0088*/ 	.word	0x00000000


	//----- nvinfo : EIATTR_CBANK_PARAM_SIZE
	.align		4
.L_1471:
        /*008c*/ 	.byte	0x03, 0x19
        /*008e*/ 	.short	0x0030


	//----- nvinfo : EIATTR_PARAM_CBANK
	.align		4
        /*0090*/ 	.byte	0x04, 0x0a
        /*0092*/ 	.short	(.L_1473 - .L_1472)
	.align		4
.L_1472:
        /*0094*/ 	.word	index@(.nv.constant0._ZN8pygpukit3ops2nn34repeat_interleave_axis1_f32_kernelEPKfPfmmmm)
        /*0098*/ 	.short	0x0380
        /*009a*/ 	.short	0x0030


	//----- nvinfo : EIATTR_SW_WAR
	.align		4
.L_1473:
        /*009c*/ 	.byte	0x04, 0x36
        /*009e*/ 	.short	(.L_1475 - .L_1474)
.L_1474:
        /*00a0*/ 	.word	0x00000008
.L_1475:


//--------------------- .nv.info._ZN8pygpukit3ops2nn24concat_axis0_bf16_kernelEPK13__nv_bfloat16S4_PS2_mmm --------------------------
	.section	.nv.info._ZN8pygpukit3ops2nn24concat_axis0_bf16_kernelEPK13__nv_bfloat16S4_PS2_mmm,"",@"SHT_CUDA_INFO"
	.sectionflags	@""
	.align	4


	//----- nvinfo : EIATTR_CUDA_API_VERSION
	.align		4
        /*0000*/ 	.byte	0x04, 0x37
        /*0002*/ 	.short	(.L_1477 - .L_1476)
.L_1476:
        /*0004*/ 	.word	0x00000082


	//----- nvinfo : EIATTR_KPARAM_INFO
	.align		4
.L_1477:
        /*0008*/ 	.byte	0x04, 0x17
        /*000a*/ 	.short	(.L_1479 - .L_1478)
.L_1478:
        /*000c*/ 	.word	0x00000000
        /*0010*/ 	.short	0x0005
        /*0012*/ 	.short	0x0028
        /*0014*/ 	.byte	0x00, 0xf0, 0x21, 0x00


	//----- nvinfo : EIATTR_KPARAM_INFO
	.align		4
.L_1479:
        /*0018*/ 	.byte	0x04, 0x17
        /*001a*/ 	.short	(.L_1481 - .L_1480)
.L_1480:
        /*001c*/ 	.word	0x00000000
        /*0020*/ 	.short	0x0004
        /*0022*/ 	.short	0x0020
        /*0024*/ 	.byte	0x00, 0xf0, 0x21, 0x00


	//----- nvinfo : EIATTR_KPARAM_INFO
	.align		4
.L_1481:
        /*0028*/ 	.byte	0x04, 0x17
        /*002a*/ 	.short	(.L_1483 - .L_1482)
.L_1482:
        /*002c*/ 	.word	0x00000000
        /*0030*/ 	.short	0x0003
        /*0032*/ 	.short	0x0018
        /*0034*/ 	.byte	0x00, 0xf0, 0x21, 0x00


	//----- nvinfo : EIATTR_KPARAM_INFO
	.align		4
.L_1483:
        /*0038*/ 	.byte	0x04, 0x17
        /*003a*/ 	.short	(.L_1485 - .L_1484)
.L_1484:
        /*003c*/ 	.word	0x00000000
        /*0040*/ 	.short	0x0002
        /*0042*/ 	.short	0x0010
        /*0044*/ 	.byte	0x00, 0xf5, 0x21, 0x00


	//----- nvinfo : EIATTR_KPARAM_INFO
	.align		4
.L_1485:
        /*0048*/ 	.byte	0x04, 0x17
        /*004a*/ 	.short	(.L_1487 - .L_1486)
.L_1486:
        /*004c*/ 	.word	0x00000000
        /*0050*/ 	.short	0x0001
        /*0052*/ 	.short	0x0008
        /*0054*/ 	.byte	0x00, 0xf5, 0x21, 0x00


	//----- nvinfo : EIATTR_KPARAM_INFO
	.align		4
.L_1487:
        /*0058*/ 	.byte	0x04, 0x17
        /*005a*/ 	.short	(.L_1489 - .L_1488)
.L_1488:
        /*005c*/ 	.word	0x00000000
        /*0060*/ 	.short	0x0000
        /*0062*/ 	.short	0x0000
        /*0064*/ 	.byte	0x00, 0xf5, 0x21, 0x00


	//----- nvinfo : EIATTR_SPARSE_MMA_MASK
	.align		4
.L_1489:
        /*0068*/ 	.byte	0x03, 0x50
        /*006a*/ 	.short	0x0000


	//----- nvinfo : EIATTR_MAXREG_COUNT
	.align		4
        /*006c*/ 	.byte	0x03, 0x1b
        /*006e*/ 	.short	0x00ff


	//----- nvinfo : EIATTR_MERCURY_ISA_VERSION
	.align		4
        /*0070*/ 	.byte	0x03, 0x5f
        /*0072*/ 	.short	0x0101


	//----- nvinfo : EIATTR_VRC_CTA_INIT_COUNT
	.align		4
        /*0074*/ 	.byte	0x02, 0x4a
	.zero		1
	.zero		1


	//----- nvinfo : EIATTR_EXIT_INSTR_OFFSETS
	.align		4
        /*0078*/ 	.byte	0x04, 0x1c
        /*007a*/ 	.short	(.L_1491 - .L_1490)


	//   ....[0]....
.L_1490:
        /*007c*/ 	.word	0x00000130


	//   ....[1]....
        /*0080*/ 	.word	0x00000230


	//   ....[2]....
        /*0084*/ 	.word	0x000002e0


	//----- nvinfo : EIATTR_CRS_STACK_SIZE
	.align		4
.L_1491:
        /*0088*/ 	.byte	0x04, 0x1e
        /*008a*/ 	.short	(.L_1493 - .L_1492)
.L_1492:
        /*008c*/ 	.word	0x00000000


	//----- nvinfo : EIATTR_CBANK_PARAM_SIZE
	.align		4
.L_1493:
        /*0090*/ 	.byte	0x03, 0x19
        /*0092*/ 	.short	0x0030


	//----- nvinfo : EIATTR_PARAM_CBANK
	.align		4
        /*0094*/ 	.byte	0x04, 0x0a
        /*0096*/ 	.short	(.L_1495 - .L_1494)
	.align		4
.L_1494:
        /*0098*/ 	.word	index@(.nv.constant0._ZN8pygpukit3ops2nn24concat_axis0_bf16_kernelEPK13__nv_bfloat16S4_PS2_mmm)
        /*009c*/ 	.short	0x0380
        /*009e*/ 	.short	0x0030


	//----- nvinfo : EIATTR_SW_WAR
	.align		4
.L_1495:
        /*00a0*/ 	.byte	0x04, 0x36
        /*00a2*/ 	.short	(.L_1497 - .L_1496)
.L_1496:
        /*00a4*/ 	.word	0x00000008
.L_1497:


//--------------------- .nv.info._ZN8pygpukit3ops2nn23concat_axis0_f16_kernelEPK6__halfS4_PS2_mmm --------------------------
	.section	.nv.info._ZN8pygpukit3ops2nn23concat_axis0_f16_kernelEPK6__halfS4_PS2_mmm,"",@"SHT_CUDA_INFO"
	.sectionflags	@""
	.align	4


	//----- nvinfo : EIATTR_CUDA_API_VERSION
	.align		4
        /*0000*/ 	.byte	0x04, 0x37
        /*0002*/ 	.short	(.L_1499 - .L_1498)
.L_1498:
        /*0004*/ 	.word	0x00000082


	//----- nvinfo : EIATTR_KPARAM_INFO
	.align		4
.L_1499:
        /*0008*/ 	.byte	0x04, 0x17
        /*000a*/ 	.short	(.L_1501 - .L_1500)
.L_1500:
        /*000c*/ 	.word	0x00000000
        /*0010*/ 	.short	0x0005
        /*0012*/ 	.short	0x0028
        /*0014*/ 	.byte	0x00, 0xf0, 0x21, 0x00


	//----- nvinfo : EIATTR_KPARAM_INFO
	.align		4
.L_1501:
        /*0018*/ 	.byte	0x04, 0x17
        /*001a*/ 	.short	(.L_1503 - .L_1502)
.L_1502:
        /*001c*/ 	.word	0x00000000
        /*0020*/ 	.short	0x0004
        /*0022*/ 	.short	0x0020
        /*0024*/ 	.byte	0x00, 0xf0, 0x21, 0x00


	//----- nvinfo : EIATTR_KPARAM_INFO
	.align		4
.L_1503:
        /*0028*/ 	.byte	0x04, 0x17
        /*002a*/ 	.short	(.L_1505 - .L_1504)
.L_1504:
        /*002c*/ 	.word	0x00000000
        /*0030*/ 	.short	0x0003
        /*0032*/ 	.short	0x0018
        /*0034*/ 	.byte	0x00, 0xf0, 0x21, 0x00


	//----- nvinfo : EIATTR_KPARAM_INFO
	.align		4
.L_1505:
        /*0038*/ 	.byte	0x04, 0x17
        /*003a*/ 	.short	(.L_1507 - .L_1506)
.L_1506:
        /*003c*/ 	.word	0x00000000
        /*0040*/ 	.short	0x0002
        /*0042*/ 	.short	0x0010
        /*0044*/ 	.byte	0x00, 0xf5, 0x21, 0x00


	//----- nvinfo : EIATTR_KPARAM_INFO
	.align		4
.L_1507:
        /*0048*/ 	.byte	0x04, 0x17
        /*004a*/ 	.short	(.L_1509 - .L_1508)
.L_1508:
        /*004c*/ 	.word	0x00000000
        /*0050*/ 	.short	0x0001
        /*0052*/ 	.short	0x0008
        /*0054*/ 	.byte	0x00, 0xf5, 0x21, 0x00


	//----- nvinfo : EIATTR_KPARAM_INFO
	.align		4
.L_1509:
        /*0058*/ 	.byte	0x04, 0x17
        /*005a*/ 	.short	(.L_1511 - .L_1510)
.L_1510:
        /*005c*/ 	.word	0x00000000
        /*0060*/ 	.short	0x0000
        /*0062*/ 	.short	0x0000
        /*0064*/ 	.byte	0x00, 0xf5, 0x21, 0x00


	//----- nvinfo : EIATTR_SPARSE_MMA_MASK
	.align		4
.L_1511:
        /*0068*/ 	.byte	0x03, 0x50
        /*006a*/ 	.short	0x0000


	//----- nvinfo : EIATTR_MAXREG_COUNT
	.align		4
        /*006c*/ 	.byte	0x03, 0x1b
        /*006e*/ 	.short	0x00ff


	//----- nvinfo : EIATTR_MERCURY_ISA_VERSION
	.align		4
        /*0070*/ 	.byte	0x03, 0x5f
        /*0072*/ 	.short	0x0101


	//----- nvinfo : EIATTR_VRC_CTA_INIT_COUNT
	.align		4
        /*0074*/ 	.byte	0x02, 0x4a
	.zero		1
	.zero		1


	//----- nvinfo : EIATTR_EXIT_INSTR_OFFSETS
	.align		4
        /*0078*/ 	.byte	0x04, 0x1c
        /*007a*/ 	.short	(.L_1513 - .L_1512)


	//   ....[0]....
.L_1512:
        /*007c*/ 	.word	0x00000130


	//   ....[1]....
        /*0080*/ 	.word	0x00000230


	//   ....[2]....
        /*0084*/ 	.word	0x000002e0


	//----- nvinfo : EIATTR_CRS_STACK_SIZE
	.align		4
.L_1513:
        /*0088*/ 	.byte	0x04, 0x1e
        /*008a*/ 	.short	(.L_1515 - .L_1514)
.L_1514:
        /*008c*/ 	.word	0x00000000


	//----- nvinfo : EIATTR_CBANK_PARAM_SIZE
	.align		4
.L_1515:
        /*0090*/ 	.byte	0x03, 0x19
        /*0092*/ 	.short	0x0030


	//----- nvinfo : EIATTR_PARAM_CBANK
	.align		4
        /*0094*/ 	.byte	0x04, 0x0a
        /*0096*/ 	.short	(.L_1517 - .L_1516)
	.align		4
.L_1516:
        /*0098*/ 	.word	index@(.nv.constant0._ZN8pygpukit3ops2nn23concat_axis0_f16_kernelEPK6__halfS4_PS2_mmm)
        /*009c*/ 	.short	0x0380
        /*009e*/ 	.short	0x0030


	//----- nvinfo : EIATTR_SW_WAR
	.align		4
.L_1517:
        /*00a0*/ 	.byte	0x04, 0x36
        /*00a2*/ 	.short	(.L_1519 - .L_1518)
.L_1518:
        /*00a4*/ 	.word	0x00000008
.L_1519:


//--------------------- .nv.info._ZN8pygpukit3ops2nn23concat_axis0_f32_kernelEPKfS3_Pfmmm --------------------------
	.section	.nv.info._ZN8pygpukit3ops2nn23concat_axis0_f32_kernelEPKfS3_Pfmmm,"",@"SHT_CUDA_INFO"
	.sectionflags	@""
	.align	4


	//----- nvinfo : EIATTR_CUDA_API_VERSION
	.align		4
        /*0000*/ 	.byte	0x04, 0x37
        /*0002*/ 	.short	(.L_1521 - .L_1520)
.L_1520:
        /*0004*/ 	.word	0x00000082


	//----- nvinfo : EIATTR_KPARAM_INFO
	.align		4
.L_1521:
        /*0008*/ 	.byte	0x04, 0x17
        /*000a*/ 	.short	(.L_1523 - .L_1522)
.L_1522:
        /*000c*/ 	.word	0x00000000
        /*0010*/ 	.short	0x0005
        /*0012*/ 	.short	0x0028
        /*0014*/ 	.byte	0x00, 0xf0, 0x21, 0x00


	//----- nvinfo : EIATTR_KPARAM_INFO
	.align		4
.L_1523:
        /*0018*/ 	.byte	0x04, 0x17
        /*001a*/ 	.short	(.L_1525 - .L_1524)
.L_1524:
        /*001c*/ 	.word	0x00000000
        /*0020*/ 	.short	0x0004
        /*0022*/ 	.short	0x0020
        /*0024*/ 	.byte	0x00, 0xf0, 0x21, 0x00


	//----- nvinfo : EIATTR_KPARAM_INFO
	.align		4
.L_1525:
        /*0028*/ 	.byte	0x04, 0x17
        /*002a*/ 	.short	(.L_1527 - .L_1526)
.L_1526:
        /*002c*/ 	.word	0x00000000
        /*0030*/ 	.short	0x0003
        /*0032*/ 	.short	0x0018
        /*0034*/ 	.byte	0x00, 0xf0, 0x21, 0x00


	//----- nvinfo : EIATTR_KPARAM_INFO
	.align		4
.L_1527:
        /*0038*/ 	.byte	0x04, 0x17
        /*003a*/ 	.short	(.L_1529 - .L_1528)
.L_1528:
        /*003c*/ 	.word	0x00000000
        /*0040*/ 	.short	0x0002
        /*0042*/ 	.short	0x0010
        /*0044*/ 	.byte	0x00, 0xf5, 0x21, 0x00


	//----- nvinfo : EIATTR_KPARAM_INFO
	.align		4
.L_1529:
        /*0048*/ 	.byte	0x04, 0x17
        /*004a*/ 	.short	(.L_1531 - .L_1530)
.L_1530:
        /*004c*/ 	.word	0x00000000
        /*0050*/ 	.short	0x0001
        /*0052*/ 	.short	0x0008
        /*0054*/ 	.byte	0x00, 0xf5, 0x21, 0x00


	//----- nvinfo : EIATTR_KPARAM_INFO
	.align		4
.L_1531:
        /*0058*/ 	.byte	0x04, 0x17
        /*005a*/ 	.short	(.L_1533 - .L_1532)
.L_1532:
        /*005c*/ 	.word	0x00000000
        /*0060*/ 	.short	0x0000
        /*0062*/ 	.short	0x0000
        /*0064*/ 	.byte	0x00, 0xf5, 0x21, 0x00


	//----- nvinfo : EIATTR_SPARSE_MMA_MASK
	.align		4
.L_1533:
        /*0068*/ 	.byte	0x03, 0x50
        /*006a*/ 	.short	0x0000


	//----- nvinfo : EIATTR_MAXREG_COUNT
	.align		4
        /*006c*/ 	.byte	0x03, 0x1b
        /*006e*/ 	.short	0x00ff


	//----- nvinfo : EIATTR_MERCURY_ISA_VERSION
	.align		4
        /*0070*/ 	.byte	0x03, 0x5f
        /*0072*/ 	.short	0x0101


	//----- nvinfo : EIATTR_VRC_CTA_INIT_COUNT
	.align		4
        /*0074*/ 	.byte	0x02, 0x4a
	.zero		1
	.zero		1


	//----- nvinfo : EIATTR_EXIT_INSTR_OFFSETS
	.align		4
        /*0078*/ 	.byte	0x04, 0x1c
        /*007a*/ 	.short	(.L_1535 - .L_1534)


	//   ....[0]....
.L_1534:
        /*007c*/ 	.word	0x00000130


	//   ....[1]....
        /*0080*/ 	.word	0x00000230


	//   ....[2]....
        /*0084*/ 	.word	0x000002e0


	//----- nvinfo : EIATTR_CRS_STACK_SIZE
	.align		4
.L_1535:
        /*0088*/ 	.byte	0x04, 0x1e
        /*008a*/ 	.short	(.L_1537 - .L_1536)
.L_1536:
        /*008c*/ 	.word	0x00000000


	//----- nvinfo : EIATTR_CBANK_PARAM_SIZE
	.align		4
.L_1537:
        /*0090*/ 	.byte	0x03, 0x19
        /*0092*/ 	.short	0x0030


	//----- nvinfo : EIATTR_PARAM_CBANK
	.align		4
        /*0094*/ 	.byte	0x04, 0x0a
        /*0096*/ 	.short	(.L_1539 - .L_1538)
	.align		4
.L_1538:
        /*0098*/ 	.word	index@(.nv.constant0._ZN8pygpukit3ops2nn23concat_axis0_f32_kernelEPKfS3_Pfmmm)
        /*009c*/ 	.short	0x0380
        /*009e*/ 	.short	0x0030


	//----- nvinfo : EIATTR_SW_WAR
	.align		4
.L_1539:
        /*00a0*/ 	.byte	0x04, 0x36
        /*00a2*/ 	.short	(.L_1541 - .L_1540)
.L_1540:
        /*00a4*/ 	.word	0x00000008
.L_1541:


//--------------------- .nv.info._ZN8pygpukit3ops2nn21transpose_bf16_kernelEPK13__nv_bfloat16PS2_ii --------------------------
	.section	.nv.info._ZN8pygpukit3ops2nn21transpose_bf16_kernelEPK13__nv_bfloat16PS2_ii,"",@"SHT_CUDA_INFO"
	.sectionflags	@""
	.align	4


	//----- nvinfo : EIATTR_CUDA_API_VERSION
	.align		4
        /*0000*/ 	.byte	0x04, 0x37
        /*0002*/ 	.short	(.L_1543 - .L_1542)
.L_1542:
        /*0004*/ 	.word	0x00000082


	//----- nvinfo : EIATTR_KPARAM_INFO
	.align		4
.L_1543:
        /*0008*/ 	.byte	0x04, 0x17
        /*000a*/ 	.short	(.L_1545 - .L_1544)
.L_1544:
        /*000c*/ 	.word	0x00000000
        /*0010*/ 	.short	0x0003
        /*0012*/ 	.short	0x0014
        /*0014*/ 	.byte	0x00, 0xf0, 0x11, 0x00


	//----- nvinfo : EIATTR_KPARAM_INFO
	.align		4
.L_1545:
        /*0018*/ 	.byte	0x04, 0x17
        /*001a*/ 	.short	(.L_1547 - .L_1546)
.L_1546:
        /*001c*/ 	.word	0x00000000
        /*0020*/ 	.short	0x0002
        /*0022*/ 	.short	0x0010
        /*0024*/ 	.byte	0x00, 0xf0, 0x11, 0x00


	//----- nvinfo : EIATTR_KPARAM_INFO
	.align		4
.L_1547:
        /*0028*/ 	.byte	0x04, 0x17
        /*002a*/ 	.short	(.L_1549 - .L_1548)
.L_1548:
        /*002c*/ 	.word	0x00000000
        /*0030*/ 	.short	0x0001
        /*0032*/ 	.short	0x0008
        /*0034*/ 	.byte	0x00, 0xf5, 0x21, 0x00


	//----- nvinfo : EIATTR_KPARAM_INFO
	.align		4
.L_1549:
        /*0038*/ 	.byte	0x04, 0x17
        /*003a*/ 	.short	(.L_1551 - .L_1550)
.L_1550:
        /*003c*/ 	.word	0x00000000
        /*0040*/ 	.short	0x0000
        /*0042*/ 	.short	0x0000
        /*0044*/ 	.byte	0x00, 0xf5, 0x21, 0x00


	//----- nvinfo : EIATTR_SPARSE_MMA_MASK
	.align		4
.L_1551:
        /*0048*/ 	.byte	0x03, 0x50
        /*004a*/ 	.short	0x0000


	//----- nvinfo : EIATTR_MAXREG_COUNT
	.align		4
        /*004c*/ 	.byte	0x03, 0x1b
        /*004e*/ 	.short	0x00ff


	//----- nvinfo : EIATTR_NUM_BARRIERS
	.align		4
        /*0050*/ 	.byte	0x02, 0x4c
        /*0052*/ 	.byte	0x01
	.zero		1


	//----- nvinfo : EIATTR_MERCURY_ISA_VERSION
	.align		4
        /*0054*/ 	.byte	0x03, 0x5f
        /*0056*/ 	.short	0x0101


	//----- nvinfo : EIATTR_VRC_CTA_INIT_COUNT
	.align		4
        /*0058*/ 	.byte	0x02, 0x4a
	.zero		1
	.zero		1


	//----- nvinfo : EIATTR_EXIT_INSTR_OFFSETS
	.align		4
        /*005c*/ 	.byte	0x04, 0x1c
        /*005e*/ 	.short	(.L_1553 - .L_1552)


	//   ....[0]....
.L_1552:
        /*0060*/ 	.word	0x00000490


	//   ....[1]....
        /*0064*/ 	.word	0x000004f0


	//----- nvinfo : EIATTR_CBANK_PARAM_SIZE
	.align		4
.L_1553:
        /*0068*/ 	.byte	0x03, 0x19
        /*006a*/ 	.short	0x0018


	//----- nvinfo : EIATTR_PARAM_CBANK
	.align		4
        /*006c*/ 	.byte	0x04, 0x0a
        /*006e*/ 	.short	(.L_1555 - .L_1554)
	.align		4
.L_1554:
        /*0070*/ 	.word	index@(.nv.constant0._ZN8pygpukit3ops2nn21transpose_bf16_kernelEPK13__nv_bfloat16PS2_ii)
        /*0074*/ 	.short	0x0380
        /*0076*/ 	.short	0x0018


	//----- nvinfo : EIATTR_SW_WAR
	.align		4
.L_1555:
        /*0078*/ 	.byte	0x04, 0x36
        /*007a*/ 	.short	(.L_1557 - .L_1556)
.L_1556:
        /*007c*/ 	.word	0x00000008
.L_1557:


//--------------------- .nv.info._ZN8pygpukit3ops2nn20transpose_f16_kernelEPK6__halfPS2_ii --------------------------
	.section	.nv.info._ZN8pygpukit3ops2nn20transpose_f16_kernelEPK6__halfPS2_ii,"",@"SHT_CUDA_INFO"
	.sectionflags	@""
	.align	4


	//----- nvinfo : EIATTR_CUDA_API_VERSION
	.align		4
        /*0000*/ 	.byte	0x04, 0x37
        /*0002*/ 	.short	(.L_1559 - .L_1558)
.L_1558:
        /*0004*/ 	.word	0x00000082


	//----- nvinfo : EIATTR_KPARAM_INFO
	.align		4
.L_1559:
        /*0008*/ 	.byte	0x04, 0x17
        /*000a*/ 	.short	(.L_1561 - .L_1560)
.L_1560:
        /*000c*/ 	.word	0x00000000
        /*0010*/ 	.short	0x0003
        /*0012*/ 	.short	0x0014
        /*0014*/ 	.byte	0x00, 0xf0, 0x11, 0x00


	//----- nvinfo : EIATTR_KPARAM_INFO
	.align		4
.L_1561:
        /*0018*/ 	.byte	0x04, 0x17
        /*001a*/ 	.short	(.L_1563 - .L_1562)
.L_1562:
        /*001c*/ 	.word	0x00000000
        /*0020*/ 	.short	0x0002
        /*0022*/ 	.short	0x0010
        /*0024*/ 	.byte	0x00, 0xf0, 0x11, 0x00


	//----- nvinfo : EIATTR_KPARAM_INFO
	.align		4
.L_1563:
        /*0028*/ 	.byte	0x04, 0x17
        /*002a*/ 	.short	(.L_1565 - .L_1564)
.L_1564:
        /*002c*/ 	.word	0x00000000
        /*0030*/ 	.short	0x0001
        /*0032*/ 	.short	0x0008
        /*0034*/ 	.byte	0x00, 0xf5, 0x21, 0x00


	//----- nvinfo : EIATTR_KPARAM_INFO
	.align		4
.L_1565:
        /*0038*/ 	.byte	0x04, 0x17
        /*003a*/ 	.short	(.L_1567 - .L_1566)
.L_1566:
        /*003c*/ 	.word	0x00000000
        /*0040*/ 	.short	0x0000
        /*0042*/ 	.short	0x0000
        /*0044*/ 	.byte	0x00, 0xf5, 0x21, 0x00


	//----- nvinfo : EIATTR_SPARSE_MMA_MASK
	.align		4
.L_1567:
        /*0048*/ 	.byte	0x03, 0x50
        /*004a*/ 	.short	0x0000


	//----- nvinfo : EIATTR_MAXREG_COUNT
	.align		4
        /*004c*/ 	.byte	0x03, 0x1b
        /*004e*/ 	.short	0x00ff


	//----- nvinfo : EIATTR_NUM_BARRIERS
	.align		4
        /*0050*/ 	.byte	0x02, 0x4c
        /*0052*/ 	.byte	0x01
	.zero		1


	//----- nvinfo : EIATTR_MERCURY_ISA_VERSION
	.align		4
        /*0054*/ 	.byte	0x03, 0x5f
        /*0056*/ 	.short	0x0101


	//----- nvinfo : EIATTR_VRC_CTA_INIT_COUNT
	.align		4
        /*0058*/ 	.byte	0x02, 0x4a
	.zero		1
	.zero		1


	//----- nvinfo : EIATTR_EXIT_INSTR_OFFSETS
	.align		4
        /*005c*/ 	.byte	0x04, 0x1c
        /*005e*/ 	.short	(.L_1569 - .L_1568)


	//   ....[0]....
.L_1568:
        /*0060*/ 	.word	0x00000490


	//   ....[1]....
        /*0064*/ 	.word	0x000004f0


	//----- nvinfo : EIATTR_CBANK_PARAM_SIZE
	.align		4
.L_1569:
        /*0068*/ 	.byte	0x03, 0x19
        /*006a*/ 	.short	0x0018


	//----- nvinfo : EIATTR_PARAM_CBANK
	.align		4
        /*006c*/ 	.byte	0x04, 0x0a
        /*006e*/ 	.short	(.L_1571 - .L_1570)
	.align		4
.L_1570:
        /*0070*/ 	.word	index@(.nv.constant0._ZN8pygpukit3ops2nn20transpose_f16_kernelEPK6__halfPS2_ii)
        /*0074*/ 	.short	0x0380
        /*0076*/ 	.short	0x0018


	//----- nvinfo : EIATTR_SW_WAR
	.align		4
.L_1571:
        /*0078*/ 	.byte	0x04, 0x36
        /*007a*/ 	.short	(.L_1573 - .L_1572)
.L_1572:
        /*007c*/ 	.word	0x00000008
.L_1573:


//--------------------- .nv.info._ZN8pygpukit3ops2nn20transpose_f64_kernelEPKdPdii --------------------------
	.section	.nv.info._ZN8pygpukit3ops2nn20transpose_f64_kernelEPKdPdii,"",@"SHT_CUDA_INFO"
	.sectionflags	@""
	.align	4


	//----- nvinfo : EIATTR_CUDA_API_VERSION
	.align		4
        /*0000*/ 	.byte	0x04, 0x37
        /*0002*/ 	.short	(.L_1575 - .L_1574)
.L_1574:
        /*0004*/ 	.word	0x00000082


	//----- nvinfo : EIATTR_KPARAM_INFO
	.align		4
.L_1575:
        /*0008*/ 	.byte	0x04, 0x17
        /*000a*/ 	.short	(.L_1577 - .L_1576)
.L_1576:
        /*000c*/ 	.word	0x00000000
        /*0010*/ 	.short	0x0003
        /*0012*/ 	.short	0x0014
        /*0014*/ 	.byte	0x00, 0xf0, 0x11, 0x00


	//----- nvinfo : EIATTR_KPARAM_INFO
	.align		4
.L_1577:
        /*0018*/ 	.byte	0x04, 0x17
        /*001a*/ 	.short	(.L_1579 - .L_1578)
.L_1578:
        /*001c*/ 	.word	0x00000000
        /*0020*/ 	.short	0x0002
        /*0022*/ 	.short	0x0010
        /*0024*/ 	.byte	0x00, 0xf0, 0x11, 0x00


	//----- nvinfo : EIATTR_KPARAM_INFO
	.align		4
.L_1579:
        /*0028*/ 	.byte	0x04, 0x17
        /*002a*/ 	.short	(.L_1581 - .L_1580)
.L_1580:
        /*002c*/ 	.word	0x00000000
        /*0030*/ 	.short	0x0001
        /*0032*/ 	.short	0x0008
        /*0034*/ 	.byte	0x00, 0xf5, 0x21, 0x00


	//----- nvinfo : EIATTR_KPARAM_INFO
	.align		4
.L_1581:
        /*0038*/ 	.byte	0x04, 0x17
        /*003a*/ 	.short	(.L_1583 - .L_1582)
.L_1582:
        /*003c*/ 	.word	0x00000000
        /*0040*/ 	.short	0x0000
        /*0042*/ 	.short	0x0000
        /*0044*/ 	.byte	0x00, 0xf5, 0x21, 0x00


	//----- nvinfo : EIATTR_SPARSE_MMA_MASK
	.align		4
.L_1583:
        /*0048*/ 	.byte	0x03, 0x50
        /*004a*/ 	.short	0x0000


	//----- nvinfo : EIATTR_MAXREG_COUNT
	.align		4
        /*004c*/ 	.byte	0x03, 0x1b
        /*004e*/ 	.short	0x00ff


	//----- nvinfo : EIATTR_NUM_BARRIERS
	.align		4
        /*0050*/ 	.byte	0x02, 0x4c
        /*0052*/ 	.byte	0x01
	.zero		1


	//----- nvinfo : EIATTR_MERCURY_ISA_VERSION
	.align		4
        /*0054*/ 	.byte	0x03, 0x5f
        /*0056*/ 	.short	0x0101


	//----- nvinfo : EIATTR_VRC_CTA_INIT_COUNT
	.align		4
        /*0058*/ 	.byte	0x02, 0x4a
	.zero		1
	.zero		1


	//----- nvinfo : EIATTR_EXIT_INSTR_OFFSETS
	.align		4
        /*005c*/ 	.byte	0x04, 0x1c
        /*005e*/ 	.short	(.L_1585 - .L_1584)


	//   ....[0]....
.L_1584:
        /*0060*/ 	.word	0x00000490


	//   ....[1]....
        /*0064*/ 	.word	0x000004f0


	//----- nvinfo : EIATTR_CBANK_PARAM_SIZE
	.align		4
.L_1585:
        /*0068*/ 	.byte	0x03, 0x19
        /*006a*/ 	.short	0x0018


	//----- nvinfo : EIATTR_PARAM_CBANK
	.align		4
        /*006c*/ 	.byte	0x04, 0x0a
        /*006e*/ 	.short	(.L_1587 - .L_1586)
	.align		4
.L_1586:
        /*0070*/ 	.word	index@(.nv.constant0._ZN8pygpukit3ops2nn20transpose_f64_kernelEPKdPdii)
        /*0074*/ 	.short	0x0380
        /*0076*/ 	.short	0x0018


	//----- nvinfo : EIATTR_SW_WAR
	.align		4
.L_1587:
        /*0078*/ 	.byte	0x04, 0x36
        /*007a*/ 	.short	(.L_1589 - .L_1588)
.L_1588:
        /*007c*/ 	.word	0x00000008
.L_1589:


//--------------------- .nv.info._ZN8pygpukit3ops2nn20transpose_f32_kernelEPKfPfii --------------------------
	.section	.nv.info._ZN8pygpukit3ops2nn20transpose_f32_kernelEPKfPfii,"",@"SHT_CUDA_INFO"
	.sectionflags	@""
	.align	4


	//----- nvinfo : EIATTR_CUDA_API_VERSION
	.align		4
        /*0000*/ 	.byte	0x04, 0x37
        /*0002*/ 	.short	(.L_1591 - .L_1590)
.L_1590:
        /*0004*/ 	.word	0x00000082


	//----- nvinfo : EIATTR_KPARAM_INFO
	.align		4
.L_1591:
        /*0008*/ 	.byte	0x04, 0x17
        /*000a*/ 	.short	(.L_1593 - .L_1592)
.L_1592:
        /*000c*/ 	.word	0x00000000
        /*0010*/ 	.short	0x0003
        /*0012*/ 	.short	0x0014
        /*0014*/ 	.byte	0x00, 0xf0, 0x11, 0x00


	//----- nvinfo : EIATTR_KPARAM_INFO
	.align		4
.L_1593:
        /*0018*/ 	.byte	0x04, 0x17
        /*001a*/ 	.short	(.L_1595 - .L_1594)
.L_1594:
        /*001c*/ 	.word	0x00000000
        /*0020*/ 	.short	0x0002
        /*0022*/ 	.short	0x0010
        /*0024*/ 	.byte	0x00, 0xf0, 0x11, 0x00


	//----- nvinfo : EIATTR_KPARAM_INFO
	.align		4
.L_1595:
        /*0028*/ 	.byte	0x04, 0x17
        /*002a*/ 	.short	(.L_1597 - .L_1596)
.L_1596:
        /*002c*/ 	.word	0x00000000
        /*0030*/ 	.short	0x0001
        /*0032*/ 	.short	0x0008
        /*0034*/ 	.byte	0x00, 0xf5, 0x21, 0x00


	//----- nvinfo : EIATTR_KPARAM_INFO
	.align		4
.L_1597:
        /*0038*/ 	.byte	0x04, 0x17
        /*003a*/ 	.short	(.L_1599 - .L_1598)
.L_1598:
        /*003c*/ 	.word	0x00000000
        /*0040*/ 	.short	0x0000
        /*0042*/ 	.short	0x0000
        /*0044*/ 	.byte	0x00, 0xf5, 0x21, 0x00


	//----- nvinfo : EIATTR_SPARSE_MMA_MASK
	.align		4
.L_1599:
        /*0048*/ 	.byte	0x03, 0x50
        /*004a*/ 	.short	0x0000


	//----- nvinfo : EIATTR_MAXREG_COUNT
	.align		4
        /*004c*/ 	.byte	0x03, 0x1b
        /*004e*/ 	.short	0x00ff


	//----- nvinfo : EIATTR_NUM_BARRIERS
	.align		4
        /*0050*/ 	.byte	0x02, 0x4c
        /*0052*/ 	.byte	0x01
	.zero		1


	//----- nvinfo : EIATTR_MERCURY_ISA_VERSION
	.align		4
        /*0054*/ 	.byte	0x03, 0x5f
        /*0056*/ 	.short	0x0101


	//----- nvinfo : EIATTR_VRC_CTA_INIT_COUNT
	.align		4
        /*0058*/ 	.byte	0x02, 0x4a
	.zero		1
	.zero		1


	//----- nvinfo : EIATTR_EXIT_INSTR_OFFSETS
	.align		4
        /*005c*/ 	.byte	0x04, 0x1c
        /*005e*/ 	.short	(.L_1601 - .L_1600)


	//   ....[0]....
.L_1600:
        /*0060*/ 	.word	0x00000490


	//   ....[1]....
        /*0064*/ 	.word	0x000004f0


	//----- nvinfo : EIATTR_CBANK_PARAM_SIZE
	.align		4
.L_1601:
        /*0068*/ 	.byte	0x03, 0x19
        /*006a*/ 	.short	0x0018


	//----- nvinfo : EIATTR_PARAM_CBANK
	.align		4
        /*006c*/ 	.byte	0x04, 0x0a
        /*006e*/ 	.short	(.L_1603 - .L_1602)
	.align		4
.L_1602:
        /*0070*/ 	.word	index@(.nv.constant0._ZN8pygpukit3ops2nn20transpose_f32_kernelEPKfPfii)
        /*0074*/ 	.short	0x0380
        /*0076*/ 	.short	0x0018


	//----- nvinfo : EIATTR_SW_WAR
	.align		4
.L_1603:
        /*0078*/ 	.byte	0x04, 0x36
        /*007a*/ 	.short	(.L_1605 - .L_1604)
.L_1604:
        /*007c*/ 	.word	0x00000008
.L_1605:


//--------------------- .nv.info._ZN8pygpukit3ops2nn19softmax_bf16_kernelEPK13__nv_bfloat16PS2_mm --------------------------
	.section	.nv.info._ZN8pygpukit3ops2nn19softmax_bf16_kernelEPK13__nv_bfloat16PS2_mm,"",@"SHT_CUDA_INFO"
	.sectionflags	@""
	.align	4


	//----- nvinfo : EIATTR_CUDA_API_VERSION
	.align		4
        /*0000*/ 	.byte	0x04, 0x37
        /*0002*/ 	.short	(.L_1607 - .L_1606)
.L_1606:
        /*0004*/ 	.word	0x00000082


	//----- nvinfo : EIATTR_KPARAM_INFO
	.align		4
.L_1607:
        /*0008*/ 	.byte	0x04, 0x17
        /*000a*/ 	.short	(.L_1609 - .L_1608)
.L_1608:
        /*000c*/ 	.word	0x00000000
        /*0010*/ 	.short	0x0003
        /*0012*/ 	.short	0x0018
        /*0014*/ 	.byte	0x00, 0xf0, 0x21, 0x00


	//----- nvinfo : EIATTR_KPARAM_INFO
	.align		4
.L_1609:
        /*0018*/ 	.byte	0x04, 0x17
        /*001a*/ 	.short	(.L_1611 - .L_1610)
.L_1610:
        /*001c*/ 	.word	0x00000000
        /*0020*/ 	.short	0x0002
        /*0022*/ 	.short	0x0010
        /*0024*/ 	.byte	0x00, 0xf0, 0x21, 0x00


	//----- nvinfo : EIATTR_KPARAM_INFO
	.align		4
.L_1611:
        /*0028*/ 	.byte	0x04, 0x17
        /*002a*/ 	.short	(.L_1613 - .L_1612)
.L_1612:
        /*002c*/ 	.word	0x00000000
        /*0030*/ 	.short	0x0001
        /*0032*/ 	.short	0x0008
        /*0034*/ 	.byte	0x00, 0xf5, 0x21, 0x00


	//----- nvinfo : EIATTR_KPARAM_INFO
	.align		4
.L_1613:
        /*0038*/ 	.byte	0x04, 0x17
        /*003a*/ 	.short	(.L_1615 - .L_1614)
.L_1614:
        /*003c*/ 	.word	0x00000000
        /*0040*/ 	.short	0x0000
        /*0042*/ 	.short	0x0000
        /*0044*/ 	.byte	0x00, 0xf5, 0x21, 0x00


	//----- nvinfo : EIATTR_SPARSE_MMA_MASK
	.align		4
.L_1615:
        /*0048*/ 	.byte	0x03, 0x50
        /*004a*/ 	.short	0x0000


	//----- nvinfo : EIATTR_MAXREG_COUNT
	.align		4
        /*004c*/ 	.byte	0x03, 0x1b
        /*004e*/ 	.short	0x00ff


	//----- nvinfo : EIATTR_NUM_BARRIERS
	.align		4
        /*0050*/ 	.byte	0x02, 0x4c
        /*0052*/ 	.byte	0x01
	.zero		1


	//----- nvinfo : EIATTR_MERCURY_ISA_VERSION
	.align		4
        /*0054*/ 	.byte	0x03, 0x5f
        /*0056*/ 	.short	0x0101


	//----- nvinfo : EIATTR_COOP_GROUP_MASK_REGIDS
	.align		4
        /*0058*/ 	.byte	0x04, 0x29
        /*005a*/ 	.short	(.L_1617 - .L_1616)


	//   ....[0]....
.L_1616:
        /*005c*/ 	.word	0xffffffff


	//   ....[1]....
        /*0060*/ 	.word	0xffffffff


	//   ....[2]....
        /*0064*/ 	.word	0xffffffff


	//   ....[3]....
        /*0068*/ 	.word	0xffffffff


	//   ....[4]....
        /*006c*/ 	.word	0xffffffff


	//   ....[5]....
        /*0070*/ 	.word	0xffffffff


	//   ....[6]....
        /*0074*/ 	.word	0xffffffff


	//   ....[7]....
        /*0078*/ 	.word	0xffffffff


	//   ....[8]....
        /*007c*/ 	.word	0xffffffff


	//   ....[9]....
        /*0080*/ 	.word	0xffffffff


	//   ....[10]....
        /*0084*/ 	.word	0xffffffff


	//   ....[11]....
        /*0088*/ 	.word	0xffffffff


	//   ....[12]....
        /*008c*/ 	.word	0xffffffff


	//   ....[13]....
        /*0090*/ 	.word	0xffffffff


	//   ....[14]....
        /*0094*/ 	.word	0xffffffff


	//   ....[15]....
        /*0098*/ 	.word	0xffffffff


	//   ....[16]....
        /*009c*/ 	.word	0xffffffff


	//   ....[17]....
        /*00a0*/ 	.word	0xffffffff


	//   ....[18]....
        /*00a4*/ 	.word	0xffffffff


	//   ....[19]....
        /*00a8*/ 	.word	0xffffffff


	//   ....[20]....
        /*00ac*/ 	.word	0x0500000b


	//   ....[21]....
        /*00b0*/ 	.word	0x0500000b


	//   ....[22]....
        /*00b4*/ 	.word	0x0500000b


	//   ....[23]....
        /*00b8*/ 	.word	0x0500000b


	//   ....[24]....
        /*00bc*/ 	.word	0x0500000b


	//   ....[25]....
        /*00c0*/ 	.word	0x0500000b


	//   ....[26]....
        /*00c4*/ 	.word	0x0500000b


	//   ....[27]....
        /*00c8*/ 	.word	0x0500000b


	//   ....[28]....
        /*00cc*/ 	.word	0x0500000b


	//   ....[29]....
        /*00d0*/ 	.word	0x0500000b


	//----- nvinfo : EIATTR_COOP_GROUP_INSTR_OFFSETS
	.align		4
.L_1617:
        /*00d4*/ 	.byte	0x04, 0x28
        /*00d6*/ 	.short	(.L_1619 - .L_1618)


	//   ....[0]....
.L_1618:
        /*00d8*/ 	.word	0x00000290


	//   ....[1]....
        /*00dc*/ 	.word	0x000002d0


	//   ....[2]....
        /*00e0*/ 	.word	0x000002f0


	//   ....[3]....
        /*00e4*/ 	.word	0x00000320


	//   ....[4]....
        /*00e8*/ 	.word	0x00000360


	//   ....[5]....
        /*00ec*/ 	.word	0x000004a0


	//   ....[6]....
        /*00f0*/ 	.word	0x000004c0


	//   ....[7]....
        /*00f4*/ 	.word	0x000004e0


	//   ....[8]....
        /*00f8*/ 	.word	0x00000500


	//   ....[9]....
        /*00fc*/ 	.word	0x00000520


	//   ....[10]....
        /*0100*/ 	.word	0x00000880


	//   ....[11]....
        /*0104*/ 	.word	0x000008d0


	//   ....[12]....
        /*0108*/ 	.word	0x00000920


	//   ....[13]....
        /*010c*/ 	.word	0x00000940


	//   ....[14]....
        /*0110*/ 	.word	0x00000960


	//   ....[15]....
        /*0114*/ 	.word	0x00000a90


	//   ....[16]....
        /*0118*/ 	.word	0x00000ab0


	//   ....[17]....
        /*011c*/ 	.word	0x00000ad0


	//   ....[18]....
        /*0120*/ 	.word	0x00000af0


	//   ....[19]....
        /*0124*/ 	.word	0x00000b10


	//   ....[20]....
        /*0128*/ 	.word	0x00000df0


	//   ....[21]....
        /*012c*/ 	.word	0x00000e60


	//   ....[22]....
        /*0130*/ 	.word	0x00000ed0


	//   ....[23]....
        /*0134*/ 	.word	0x00000f40


	//   ....[24]....
        /*0138*/ 	.word	0x00000fb0


	//   ....[25]....
        /*013c*/ 	.word	0x00001030


	//   ....[26]....
        /*0140*/ 	.word	0x000010a0


	//   ....[27]....
        /*0144*/ 	.word	0x00001110


	//   ....[28]....
        /*0148*/ 	.word	0x00001180


	//   ....[29]....
        /*014c*/ 	.word	0x000011f0


	//----- nvinfo : EIATTR_VRC_CTA_INIT_COUNT
	.align		4
.L_1619:
        /*0150*/ 	.byte	0x02, 0x4a
	.zero		1
	.zero		1


	//----- nvinfo : EIATTR_EXIT_INSTR_OFFSETS
	.align		4
        /*0154*/ 	.byte	0x04, 0x1c
        /*0156*/ 	.short	(.L_1621 - .L_1620)


	//   ....[0]....
.L_1620:
        /*0158*/ 	.word	0x00000050


	//   ....[1]....
        /*015c*/ 	.word	0x00000bb0


	//   ....[2]....
        /*0160*/ 	.word	0x00000d90


	//----- nvinfo : EIATTR_CRS_STACK_SIZE
	.align		4
.L_1621:
        /*0164*/ 	.byte	0x04, 0x1e
        /*0166*/ 	.short	(.L_1623 - .L_1622)
.L_1622:
        /*0168*/ 	.word	0x00000000


	//----- nvinfo : EIATTR_CBANK_PARAM_SIZE
	.align		4
.L_1623:
        /*016c*/ 	.byte	0x03, 0x19
        /*016e*/ 	.short	0x0020


	//----- nvinfo : EIATTR_PARAM_CBANK
	.align		4
        /*0170*/ 	.byte	0x04, 0x0a
        /*0172*/ 	.short	(.L_1625 - .L_1624)
	.align		4
.L_1624:
        /*0174*/ 	.word	index@(.nv.constant0._ZN8pygpukit3ops2nn19softmax_bf16_kernelEPK13__nv_bfloat16PS2_mm)
        /*0178*/ 	.short	0x0380
        /*017a*/ 	.short	0x0020


	//----- nvinfo : EIATTR_SW_WAR
	.align		4
.L_1625:
        /*017c*/ 	.byte	0x04, 0x36
        /*017e*/ 	.short	(.L_1627 - .L_1626)
.L_1626:
        /*0180*/ 	.word	0x00000008
.L_1627:


//--------------------- .nv.info._ZN8pygpukit3ops2nn18softmax_f16_kernelEPK6__halfPS2_mm --------------------------
	.section	.nv.info._ZN8pygpukit3ops2nn18softmax_f16_kernelEPK6__halfPS2_mm,"",@"SHT_CUDA_INFO"
	.sectionflags	@""
	.align	4


	//----- nvinfo : EIATTR_CUDA_API_VERSION
	.align		4
        /*0000*/ 	.byte	0x04, 0x37
        /*0002*/ 	.short	(.L_1629 - .L_1628)
.L_1628:
        /*0004*/ 	.word	0x00000082


	//----- nvinfo : EIATTR_KPARAM_INFO
	.align		4
.L_1629:
        /*0008*/ 	.byte	0x04, 0x17
        /*000a*/ 	.short	(.L_1631 - .L_1630)
.L_1630:
        /*000c*/ 	.word	0x00000000
        /*0010*/ 	.short	0x0003
        /*0012*/ 	.short	0x0018
        /*0014*/ 	.byte	0x00, 0xf0, 0x21, 0x00


	//----- nvinfo : EIATTR_KPARAM_INFO
	.align		4
.L_1631:
        /*0018*/ 	.byte	0x04, 0x17
        /*001a*/ 	.short	(.L_1633 - .L_1632)
.L_1632:
        /*001c*/ 	.word	0x00000000
        /*0020*/ 	.short	0x0002
        /*0022*/ 	.short	0x0010
        /*0024*/ 	.byte	0x00, 0xf0, 0x21, 0x00


	//----- nvinfo : EIATTR_KPARAM_INFO
	.align		4
.L_1633:
        /*0028*/ 	.byte	0x04, 0x17
        /*002a*/ 	.short	(.L_1635 - .L_1634)
.L_1634:
        /*002c*/ 	.word	0x00000000
        /*0030*/ 	.short	0x0001
        /*0032*/ 	.short	0x0008
        /*0034*/ 	.byte	0x00, 0xf5, 0x21, 0x00


	//----- nvinfo : EIATTR_KPARAM_INFO
	.align		4
.L_1635:
        /*0038*/ 	.byte	0x04, 0x17
        /*003a*/ 	.short	(.L_1637 - .L_1636)
.L_1636:
        /*003c*/ 	.word	0x00000000
        /*0040*/ 	.short	0x0000
        /*0042*/ 	.short	0x0000
        /*0044*/ 	.byte	0x00, 0xf5, 0x21, 0x00


	//----- nvinfo : EIATTR_SPARSE_MMA_MASK
	.align		4
.L_1637:
        /*0048*/ 	.byte	0x03, 0x50
        /*004a*/ 	.short	0x0000


	//----- nvinfo : EIATTR_MAXREG_COUNT
	.align		4
        /*004c*/ 	.byte	0x03, 0x1b
        /*004e*/ 	.short	0x00ff


	//----- nvinfo : EIATTR_NUM_BARRIERS
	.align		4
        /*0050*/ 	.byte	0x02, 0x4c
        /*0052*/ 	.byte	0x01
	.zero		1


	//----- nvinfo : EIATTR_MERCURY_ISA_VERSION
	.align		4
        /*0054*/ 	.byte	0x03, 0x5f
        /*0056*/ 	.short	0x0101


	//----- nvinfo : EIATTR_COOP_GROUP_MASK_REGIDS
	.align		4
        /*0058*/ 	.byte	0x04, 0x29
        /*005a*/ 	.short	(.L_1639 - .L_1638)


	//   ....[0]....
.L_1638:
        /*005c*/ 	.word	0xffffffff


	//   ....[1]....
        /*0060*/ 	.word	0xffffffff


	//   ....[2]....
        /*0064*/ 	.word	0xffffffff


	//   ....[3]....
        /*0068*/ 	.word	0xffffffff


	//   ....[4]....
        /*006c*/ 	.word	0xffffffff


	//   ....[5]....
        /*0070*/ 	.word	0xffffffff


	//   ....[6]....
        /*0074*/ 	.word	0xffffffff


	//   ....[7]....
        /*0078*/ 	.word	0xffffffff


	//   ....[8]....
        /*007c*/ 	.word	0xffffffff


	//   ....[9]....
        /*0080*/ 	.word	0xffffffff


	//   ....[10]....
        /*0084*/ 	.word	0xffffffff


	//   ....[11]....
        /*0088*/ 	.word	0xffffffff


	//   ....[12]....
        /*008c*/ 	.word	0xffffffff


	//   ....[13]....
        /*0090*/ 	.word	0xffffffff


	//   ....[14]....
        /*0094*/ 	.word	0xffffffff


	//   ....[15]....
        /*0098*/ 	.word	0xffffffff


	//   ....[16]....
        /*009c*/ 	.word	0xffffffff


	//   ....[17]....
        /*00a0*/ 	.word	0xffffffff


	//   ....[18]....
        /*00a4*/ 	.word	0xffffffff


	//   ....[19]....
        /*00a8*/ 	.word	0xffffffff


	//   ....[20]....
        /*00ac*/ 	.word	0x0500000b


	//   ....[21]....
        /*00b0*/ 	.word	0x0500000b


	//   ....[22]....
        /*00b4*/ 	.word	0x0500000b


	//   ....[23]....
        /*00b8*/ 	.word	0x0500000b


	//   ....[24]....
        /*00bc*/ 	.word	0x0500000b


	//   ....[25]....
        /*00c0*/ 	.word	0x0500000b


	//   ....[26]....
        /*00c4*/ 	.word	0x0500000b


	//   ....[27]....
        /*00c8*/ 	.word	0x0500000b


	//   ....[28]....
        /*00cc*/ 	.word	0x0500000b


	//   ....[29]....
        /*00d0*/ 	.word	0x0500000b


	//----- nvinfo : EIATTR_COOP_GROUP_INSTR_OFFSETS
	.align		4
.L_1639:
        /*00d4*/ 	.byte	0x04, 0x28
        /*00d6*/ 	.short	(.L_1641 - .L_1640)


	//   ....[0]....
.L_1640:
        /*00d8*/ 	.word	0x00000290


	//   ....[1]....
        /*00dc*/ 	.word	0x000002d0


	//   ....[2]....
        /*00e0*/ 	.word	0x000002f0


	//   ....[3]....
        /*00e4*/ 	.word	0x00000320


	//   ....[4]....
        /*00e8*/ 	.word	0x00000360


	//   ....[5]....
        /*00ec*/ 	.word	0x000004a0


	//   ....[6]....
        /*00f0*/ 	.word	0x000004c0


	//   ....[7]....
        /*00f4*/ 	.word	0x000004e0


	//   ....[8]....
        /*00f8*/ 	.word	0x00000500


	//   ....[9]....
        /*00fc*/ 	.word	0x00000520


	//   ....[10]....
        /*0100*/ 	.word	0x00000880


	//   ....[11]....
        /*0104*/ 	.word	0x000008d0


	//   ....[12]....
        /*0108*/ 	.word	0x00000920


	//   ....[13]....
        /*010c*/ 	.word	0x00000940


	//   ....[14]....
        /*0110*/ 	.word	0x00000960


	//   ....[15]....
        /*0114*/ 	.word	0x00000a90


	//   ....[16]....
        /*0118*/ 	.word	0x00000ab0


	//   ....[17]....
        /*011c*/ 	.word	0x00000ad0


	//   ....[18]....
        /*0120*/ 	.word	0x00000af0


	//   ....[19]....
        /*0124*/ 	.word	0x00000b10


	//   ....[20]....
        /*0128*/ 	.word	0x00000df0


	//   ....[21]....
        /*012c*/ 	.word	0x00000e60


	//   ....[22]....
        /*0130*/ 	.word	0x00000ed0


	//   ....[23]....
        /*0134*/ 	.word	0x00000f40


	//   ....[24]....
        /*0138*/ 	.word	0x00000fb0


	//   ....[25]....
        /*013c*/ 	.word	0x00001030


	//   ....[26]....
        /*0140*/ 	.word	0x000010a0


	//   ....[27]....
        /*0144*/ 	.word	0x00001110


	//   ....[28]....
        /*0148*/ 	.word	0x00001180


	//   ....[29]....
        /*014c*/ 	.word	0x000011f0


	//----- nvinfo : EIATTR_VRC_CTA_INIT_COUNT
	.align		4
.L_1641:
        /*0150*/ 	.byte	0x02, 0x4a
	.zero		1
	.zero		1


	//----- nvinfo : EIATTR_EXIT_INSTR_OFFSETS
	.align		4
        /*0154*/ 	.byte	0x04, 0x1c
        /*0156*/ 	.short	(.L_1643 - .L_1642)


	//   ....[0]....
.L_1642:
        /*0158*/ 	.word	0x00000050


	//   ....[1]....
        /*015c*/ 	.word	0x00000bb0


	//   ....[2]....
        /*0160*/ 	.word	0x00000d90


	//----- nvinfo : EIATTR_CRS_STACK_SIZE
	.align		4
.L_1643:
        /*0164*/ 	.byte	0x04, 0x1e
        /*0166*/ 	.short	(.L_1645 - .L_1644)
.L_1644:
        /*0168*/ 	.word	0x00000000


	//----- nvinfo : EIATTR_CBANK_PARAM_SIZE
	.align		4
.L_1645:
        /*016c*/ 	.byte	0x03, 0x19
        /*016e*/ 	.short	0x0020


	//----- nvinfo : EIATTR_PARAM_CBANK
	.align		4
        /*0170*/ 	.byte	0x04, 0x0a
        /*0172*/ 	.short	(.L_1647 - .L_1646)
	.align		4
.L_1646:
        /*0174*/ 	.word	index@(.nv.constant0._ZN8pygpukit3ops2nn18softmax_f16_kernelEPK6__halfPS2_mm)
        /*0178*/ 	.short	0x0380
        /*017a*/ 	.short	0x0020


	//----- nvinfo : EIATTR_SW_WAR
	.align		4
.L_1647:
        /*017c*/ 	.byte	0x04, 0x36
        /*017e*/ 	.short	(.L_1649 - .L_1648)
.L_1648:
        /*0180*/ 	.word	0x00000008
.L_1649:


//--------------------- .nv.info._ZN8pygpukit3ops2nn18softmax_f64_kernelEPKdPdmm --------------------------
	.section	.nv.info._ZN8pygpukit3ops2nn18softmax_f64_kernelEPKdPdmm,"",@"SHT_CUDA_INFO"
	.sectionflags	@""
	.align	4


	//----- nvinfo : EIATTR_CUDA_API_VERSION
	.align		4
        /*0000*/ 	.byte	0x04, 0x37
        /*0002*/ 	.short	(.L_1651 - .L_1650)
.L_1650:
        /*0004*/ 	.word	0x00000082


	//----- nvinfo : EIATTR_KPARAM_INFO
	.align		4
.L_1651:
        /*0008*/ 	.byte	0x04, 0x17
        /*000a*/ 	.short	(.L_1653 - .L_1652)
.L_1652:
        /*000c*/ 	.word	0x00000000
        /*0010*/ 	.short	0x0003
        /*0012*/ 	.short	0x0018
        /*0014*/ 	.byte	0x00, 0xf0, 0x21, 0x00


	//----- nvinfo : EIATTR_KPARAM_INFO
	.align		4
.L_1653:
        /*0018*/ 	.byte	0x04, 0x17
        /*001a*/ 	.short	(.L_1655 - .L_1654)
.L_1654:
        /*001c*/ 	.word	0x00000000
        /*0020*/ 	.short	0x0002
        /*0022*/ 	.short	0x0010
        /*0024*/ 	.byte	0x00, 0xf0, 0x21, 0x00


	//----- nvinfo : EIATTR_KPARAM_INFO
	.align		4
.L_1655:
        /*0028*/ 	.byte	0x04, 0x17
        /*002a*/ 	.short	(.L_1657 - .L_1656)
.L_1656:
        /*002c*/ 	.word	0x00000000
        /*0030*/ 	.short	0x0001
        /*0032*/ 	.short	0x0008
        /*0034*/ 	.byte	0x00, 0xf5, 0x21, 0x00


	//----- nvinfo : EIATTR_KPARAM_INFO
	.align		4
.L_1657:
        /*0038*/ 	.byte	0x04, 0x17
        /*003a*/ 	.short	(.L_1659 - .L_1658)
.L_1658:
        /*003c*/ 	.word	0x00000000
        /*0040*/ 	.short	0x0000
        /*0042*/ 	.short	0x0000
        /*0044*/ 	.byte	0x00, 0xf5, 0x21, 0x00


	//----- nvinfo : EIATTR_SPARSE_MMA_MASK
	.align		4
.L_1659:
        /*0048*/ 	.byte	0x03, 0x50
        /*004a*/ 	.short	0x0000


	//----- nvinfo : EIATTR_MAXREG_COUNT
	.align		4
        /*004c*/ 	.byte	0x03, 0x1b
        /*004e*/ 	.short	0x00ff


	//----- nvinfo : EIATTR_NUM_BARRIERS
	.align		4
        /*0050*/ 	.byte	0x02, 0x4c
        /*0052*/ 	.byte	0x01
	.zero		1


	//----- nvinfo : EIATTR_MERCURY_ISA_VERSION
	.align		4
        /*0054*/ 	.byte	0x03, 0x5f
        /*0056*/ 	.short	0x0101


	//----- nvinfo : EIATTR_COOP_GROUP_MASK_REGIDS
	.align		4
        /*0058*/ 	.byte	0x04, 0x29
        /*005a*/ 	.short	(.L_1661 - .L_1660)


	//   ....[0]....
.L_1660:
        /*005c*/ 	.word	0xffffffff


	//   ....[1]....
        /*0060*/ 	.word	0xffffffff


	//   ....[2]....
        /*0064*/ 	.word	0xffffffff


	//   ....[3]....
        /*0068*/ 	.word	0xffffffff


	//   ....[4]....
        /*006c*/ 	.word	0xffffffff


	//   ....[5]....
        /*0070*/ 	.word	0xffffffff


	//   ....[6]....
        /*0074*/ 	.word	0xffffffff


	//   ....[7]....
        /*0078*/ 	.word	0xffffffff


	//   ....[8]....
        /*007c*/ 	.word	0xffffffff


	//   ....[9]....
        /*0080*/ 	.word	0xffffffff


	//   ....[10]....
        /*0084*/ 	.word	0xffffffff


	//   ....[11]....
        /*0088*/ 	.word	0xffffffff


	//   ....[12]....
        /*008c*/ 	.word	0xffffffff


	//   ....[13]....
        /*0090*/ 	.word	0xffffffff


	//   ....[14]....
        /*0094*/ 	.word	0xffffffff


	//   ....[15]....
        /*0098*/ 	.word	0xffffffff


	//   ....[16]....
        /*009c*/ 	.word	0xffffffff


	//   ....[17]....
        /*00a0*/ 	.word	0xffffffff


	//   ....[18]....
        /*00a4*/ 	.word	0xffffffff


	//   ....[19]....
        /*00a8*/ 	.word	0xffffffff


	//   ....[20]....
        /*00ac*/ 	.word	0xffffffff


	//   ....[21]....
        /*00b0*/ 	.word	0xffffffff


	//   ....[22]....
        /*00b4*/ 	.word	0xffffffff


	//   ....[23]....
        /*00b8*/ 	.word	0xffffffff


	//   ....[24]....
        /*00bc*/ 	.word	0xffffffff


	//   ....[25]....
        /*00c0*/ 	.word	0xffffffff


	//   ....[26]....
        /*00c4*/ 	.word	0xffffffff


	//   ....[27]....
        /*00c8*/ 	.word	0xffffffff


	//   ....[28]....
        /*00cc*/ 	.word	0xffffffff


	//   ....[29]....
        /*00d0*/ 	.word	0xffffffff


	//   ....[30]....
        /*00d4*/ 	.word	0xffffffff


	//   ....[31]....
        /*00d8*/ 	.word	0xffffffff


	//   ....[32]....
        /*00dc*/ 	.word	0xffffffff


	//   ....[33]....
        /*00e0*/ 	.word	0xffffffff


	//   ....[34]....
        /*00e4*/ 	.word	0xffffffff


	//   ....[35]....
        /*00e8*/ 	.word	0xffffffff


	//   ....[36]....
        /*00ec*/ 	.word	0xffffffff


	//   ....[37]....
        /*00f0*/ 	.word	0xffffffff


	//   ....[38]....
        /*00f4*/ 	.word	0xffffffff


	//   ....[39]....
        /*00f8*/ 	.word	0xffffffff


	//   ....[40]....
        /*00fc*/ 	.word	0x0500000a


	//   ....[41]....
        /*0100*/ 	.word	0x0500000a


	//   ....[42]....
        /*0104*/ 	.word	0x0500000a


	//   ....[43]....
        /*0108*/ 	.word	0x0500000a


	//   ....[44]....
        /*010c*/ 	.word	0x0500000a


	//   ....[45]....
        /*0110*/ 	.word	0x0500000a


	//   ....[46]....
        /*0114*/ 	.word	0x0500000a


	//   ....[47]....
        /*0118*/ 	.word	0x0500000a


	//   ....[48]....
        /*011c*/ 	.word	0x0500000a


	//   ....[49]....
        /*0120*/ 	.word	0x0500000a


	//   ....[50]....
        /*0124*/ 	.word	0x0500000a


	//   ....[51]....
        /*0128*/ 	.word	0x0500000a


	//   ....[52]....
        /*012c*/ 	.word	0x0500000a


	//   ....[53]....
        /*0130*/ 	.word	0x0500000a


	//   ....[54]....
        /*0134*/ 	.word	0x0500000a


	//   ....[55]....
        /*0138*/ 	.word	0x0500000a


	//   ....[56]....
        /*013c*/ 	.word	0x0500000a


	//   ....[57]....
        /*0140*/ 	.word	0x0500000a


	//   ....[58]....
        /*0144*/ 	.word	0x0500000a


	//   ....[59]....
        /*0148*/ 	.word	0x0500000a


	//----- nvinfo : EIATTR_COOP_GROUP_INSTR_OFFSETS
	.align		4
.L_1661:
        /*014c*/ 	.byte	0x04, 0x28
        /*014e*/ 	.short	(.L_1663 - .L_1662)


	//   ....[0]....
.L_1662:
        /*0150*/ 	.word	0x00000340


	//   ....[1]....
        /*0154*/ 	.word	0x00000380


	//   ....[2]....
        /*0158*/ 	.word	0x000003d0


	//   ....[3]....
        /*015c*/ 	.word	0x00000410


	//   ....[4]....
        /*0160*/ 	.word	0x00000480


	//   ....[5]....
        /*0164*/ 	.word	0x000004b0


	//   ....[6]....
        /*0168*/ 	.word	0x00000510


	//   ....[7]....
        /*016c*/ 	.word	0x00000540


	//   ....[8]....
        /*0170*/ 	.word	0x000005a0


	//   ....[9]....
        /*0174*/ 	.word	0x00000600


	//   ....[10]....
        /*0178*/ 	.word	0x000007d0


	//   ....[11]....
        /*017c*/ 	.word	0x000007f0


	//   ....[12]....
        /*0180*/ 	.word	0x00000890


	//   ....[13]....
        /*0184*/ 	.word	0x000008b0


	//   ....[14]....
        /*0188*/ 	.word	0x00000930


	//   ....[15]....
        /*018c*/ 	.word	0x00000960


	//   ....[16]....
        /*0190*/ 	.word	0x000009e0


	//   ....[17]....
        /*0194*/ 	.word	0x00000a10


	//   ....[18]....
        /*0198*/ 	.word	0x00000a90


	//   ....[19]....
        /*019c*/ 	.word	0x00000ac0


	//   ....[20]....
        /*01a0*/ 	.word	0x000011a0


	//   ....[21]....
        /*01a4*/ 	.word	0x000011c0


	//   ....[22]....
        /*01a8*/ 	.word	0x00001210


	//   ....[23]....
        /*01ac*/ 	.word	0x00001220


	//   ....[24]....
        /*01b0*/ 	.word	0x00001260


	//   ....[25]....
        /*01b4*/ 	.word	0x00001270


	//   ....[26]....
        /*01b8*/ 	.word	0x00001290


	//   ....[27]....
        /*01bc*/ 	.word	0x000012a0


	//   ....[28]....
        /*01c0*/ 	.word	0x000012c0


	//   ....[29]....
        /*01c4*/ 	.word	0x000012d0


	//   ....[30]....
        /*01c8*/ 	.word	0x00001400


	//   ....[31]....
        /*01cc*/ 	.word	0x00001410


	//   ....[32]....
        /*01d0*/ 	.word	0x00001430


	//   ....[33]....
        /*01d4*/ 	.word	0x00001440


	//   ....[34]....
        /*01d8*/ 	.word	0x00001460


	//   ....[35]....
        /*01dc*/ 	.word	0x00001470


	//   ....[36]....
        /*01e0*/ 	.word	0x00001490


	//   ....[37]....
        /*01e4*/ 	.word	0x000014a0


	//   ....[38]....
        /*01e8*/ 	.word	0x000014c0


	//   ....[39]....
        /*01ec*/ 	.word	0x000014d0


	//   ....[40]....
        /*01f0*/ 	.word	0x000017e0


	//   ....[41]....
        /*01f4*/ 	.word	0x00001830


	//   ....[42]....
        /*01f8*/ 	.word	0x00001940


	//   ....[43]....
        /*01fc*/ 	.word	0x00001990


	//   ....[44]....
        /*0200*/ 	.word	0x00001aa0


	//   ....[45]....
        /*0204*/ 	.word	0x00001af0


	//   ....[46]....
        /*0208*/ 	.word	0x00001c00


	//   ....[47]....
        /*020c*/ 	.word	0x00001c50


	//   ....[48]....
        /*0210*/ 	.word	0x00001d60


	//   ....[49]....
        /*0214*/ 	.word	0x00001db0


	//   ....[50]....
        /*0218*/ 	.word	0x00001e30


	//   ....[51]....
        /*021c*/ 	.word	0x00001e80


	//   ....[52]....
        /*0220*/ 	.word	0x00001ef0


	//   ....[53]....
        /*0224*/ 	.word	0x00001f40


	//   ....[54]....
        /*0228*/ 	.word	0x00001fb0


	//   ....[55]....
        /*022c*/ 	.word	0x00002000


	//   ....[56]....
        /*0230*/ 	.word	0x00002070


	//   ....[57]....
        /*0234*/ 	.word	0x000020c0


	//   ....[58]....
        /*0238*/ 	.word	0x00002130


	//   ....[59]....
        /*023c*/ 	.word	0x00002180


	//----- nvinfo : EIATTR_VRC_CTA_INIT_COUNT
	.align		4
.L_1663:
        /*0240*/ 	.byte	0x02, 0x4a
	.zero		1
	.zero		1


	//----- nvinfo : EIATTR_EXIT_INSTR_OFFSETS
	.align		4
        /*0244*/ 	.byte	0x04, 0x1c
        /*0246*/ 	.short	(.L_1665 - .L_1664)


	//   ....[0]....
.L_1664:
        /*0248*/ 	.word	0x00000050


	//   ....[1]....
        /*024c*/ 	.word	0x00001590


	//   ....[2]....
        /*0250*/ 	.word	0x00001770


	//----- nvinfo : EIATTR_CRS_STACK_SIZE
	.align		4
.L_1665:
        /*0254*/ 	.byte	0x04, 0x1e
        /*0256*/ 	.short	(.L_1667 - .L_1666)
.L_1666:
        /*0258*/ 	.word	0x00000000


	//----- nvinfo : EIATTR_CBANK_PARAM_SIZE
	.align		4
.L_1667:
        /*025c*/ 	.byte	0x03, 0x19
        /*025e*/ 	.short	0x0020


	//----- nvinfo : EIATTR_PARAM_CBANK
	.align		4
        /*0260*/ 	.byte	0x04, 0x0a
        /*0262*/ 	.short	(.L_1669 - .L_1668)
	.align		4
.L_1668:
        /*0264*/ 	.word	index@(.nv.constant0._ZN8pygpukit3ops2nn18softmax_f64_kernelEPKdPdmm)
        /*0268*/ 	.short	0x0380
        /*026a*/ 	.short	0x0020


	//----- nvinfo : EIATTR_SW_WAR
	.align		4
.L_1669:
        /*026c*/ 	.byte	0x04, 0x36
        /*026e*/ 	.short	(.L_1671 - .L_1670)
.L_1670:
        /*0270*/ 	.word	0x00000008
.L_1671:


//--------------------- .nv.info._ZN8pygpukit3ops2nn18softmax_f32_kernelEPKfPfmm --------------------------
	.section	.nv.info._ZN8pygpukit3ops2nn18softmax_f32_kernelEPKfPfmm,"",@"SHT_CUDA_INFO"
	.sectionflags	@""
	.align	4


	//----- nvinfo : EIATTR_CUDA_API_VERSION
	.align		4
        /*0000*/ 	.byte	0x04, 0x37
        /*0002*/ 	.short	(.L_1673 - .L_1672)
.L_1672:
        /*0004*/ 	.word	0x00000082


	//----- nvinfo : EIATTR_KPARAM_INFO
	.align		4
.L_1673:
        /*0008*/ 	.byte	0x04, 0x17
        /*000a*/ 	.short	(.L_1675 - .L_1674)
.L_1674:
        /*000c*/ 	.word	0x00000000
        /*0010*/ 	.short	0x0003
        /*0012*/ 	.short	0x0018
        /*0014*/ 	.byte	0x00, 0xf0, 0x21, 0x00


	//----- nvinfo : EIATTR_KPARAM_INFO
	.align		4
.L_1675:
        /*0018*/ 	.byte	0x04, 0x17
        /*001a*/ 	.short	(.L_1677 - .L_1676)
.L_1676:
        /*001c*/ 	.word	0x00000000
        /*0020*/ 	.short	0x0002
        /*0022*/ 	.short	0x0010
        /*0024*/ 	.byte	0x00, 0xf0, 0x21, 0x00


	//----- nvinfo : EIATTR_KPARAM_INFO
	.align		4
.L_1677:
        /*0028*/ 	.byte	0x04, 0x17
        /*002a*/ 	.short	(.L_1679 - .L_1678)
.L_1678:
        /*002c*/ 	.word	0x00000000
        /*0030*/ 	.short	0x0001
        /*0032*/ 	.short	0x0008
        /*0034*/ 	.byte	0x00, 0xf5, 0x21, 0x00


	//----- nvinfo : EIATTR_KPARAM_INFO
	.align		4
.L_1679:
        /*0038*/ 	.byte	0x04, 0x17
        /*003a*/ 	.short	(.L_1681 - .L_1680)
.L_1680:
        /*003c*/ 	.word	0x00000000
        /*0040*/ 	.short	0x0000
        /*0042*/ 	.short	0x0000
        /*0044*/ 	.byte	0x00, 0xf5, 0x21, 0x00


	//----- nvinfo : EIATTR_SPARSE_MMA_MASK
	.align		4
.L_1681:
        /*0048*/ 	.byte	0x03, 0x50
        /*004a*/ 	.short	0x0000


	//----- nvinfo : EIATTR_MAXREG_COUNT
	.align		4
        /*004c*/ 	.byte	0x03, 0x1b
        /*004e*/ 	.short	0x00ff


	//----- nvinfo : EIATTR_NUM_BARRIERS
	.align		4
        /*0050*/ 	.byte	0x02, 0x4c
        /*0052*/ 	.byte	0x01
	.zero		1


	//----- nvinfo : EIATTR_MERCURY_ISA_VERSION
	.align		4
        /*0054*/ 	.byte	0x03, 0x5f
        /*0056*/ 	.short	0x0101


	//----- nvinfo : EIATTR_COOP_GROUP_MASK_REGIDS
	.align		4
        /*0058*/ 	.byte	0x04, 0x29
        /*005a*/ 	.short	(.L_1683 - .L_1682)


	//   ....[0]....
.L_1682:
        /*005c*/ 	.word	0xffffffff


	//   ....[1]....
        /*0060*/ 	.word	0xffffffff


	//   ....[2]....
        /*0064*/ 	.word	0xffffffff


	//   ....[3]....
        /*0068*/ 	.word	0xffffffff


	//   ....[4]....
        /*006c*/ 	.word	0xffffffff


	//   ....[5]....
        /*0070*/ 	.word	0xffffffff


	//   ....[6]....
        /*0074*/ 	.word	0xffffffff


	//   ....[7]....
        /*0078*/ 	.word	0xffffffff


	//   ....[8]....
        /*007c*/ 	.word	0xffffffff


	//   ....[9]....
        /*0080*/ 	.word	0xffffffff


	//   ....[10]....
        /*0084*/ 	.word	0xffffffff


	//   ....[11]....
        /*0088*/ 	.word	0xffffffff


	//   ....[12]....
        /*008c*/ 	.word	0xffffffff


	//   ....[13]....
        /*0090*/ 	.word	0xffffffff


	//   ....[14]....
        /*0094*/ 	.word	0xffffffff


	//   ....[15]....
        /*0098*/ 	.word	0xffffffff


	//   ....[16]....
        /*009c*/ 	.word	0xffffffff


	//   ....[17]....
        /*00a0*/ 	.word	0xffffffff


	//   ....[18]....
        /*00a4*/ 	.word	0xffffffff


	//   ....[19]....
        /*00a8*/ 	.word	0xffffffff


	//   ....[20]....
        /*00ac*/ 	.word	0x0500000b


	//   ....[21]....
        /*00b0*/ 	.word	0x0500000b


	//   ....[22]....
        /*00b4*/ 	.word	0x0500000b


	//   ....[23]....
        /*00b8*/ 	.word	0x0500000b


	//   ....[24]....
        /*00bc*/ 	.word	0x0500000b


	//   ....[25]....
        /*00c0*/ 	.word	0x0500000b


	//   ....[26]....
        /*00c4*/ 	.word	0x0500000b


	//   ....[27]....
        /*00c8*/ 	.word	0x0500000b


	//   ....[28]....
        /*00cc*/ 	.word	0x0500000b


	//   ....[29]....
        /*00d0*/ 	.word	0x0500000b


	//----- nvinfo : EIATTR_COOP_GROUP_INSTR_OFFSETS
	.align		4
.L_1683:
        /*00d4*/ 	.byte	0x04, 0x28
        /*00d6*/ 	.short	(.L_1685 - .L_1684)


	//   ....[0]....
.L_1684:
        /*00d8*/ 	.word	0x00000280


	//   ....[1]....
        /*00dc*/ 	.word	0x000002c0


	//   ....[2]....
        /*00e0*/ 	.word	0x000002e0


	//   ....[3]....
        /*00e4*/ 	.word	0x00000310


	//   ....[4]....
        /*00e8*/ 	.word	0x00000350


	//   ....[5]....
        /*00ec*/ 	.word	0x00000490


	//   ....[6]....
        /*00f0*/ 	.word	0x000004b0


	//   ....[7]....
        /*00f4*/ 	.word	0x000004d0


	//   ....[8]....
        /*00f8*/ 	.word	0x000004f0


	//   ....[9]....
        /*00fc*/ 	.word	0x00000510


	//   ....[10]....
        /*0100*/ 	.word	0x00000840


	//   ....[11]....
        /*0104*/ 	.word	0x00000890


	//   ....[12]....
        /*0108*/ 	.word	0x000008e0


	//   ....[13]....
        /*010c*/ 	.word	0x00000900


	//   ....[14]....
        /*0110*/ 	.word	0x00000920


	//   ....[15]....
        /*0114*/ 	.word	0x00000a50


	//   ....[16]....
        /*0118*/ 	.word	0x00000a70


	//   ....[17]....
        /*011c*/ 	.word	0x00000a90


	//   ....[18]....
        /*0120*/ 	.word	0x00000ab0


	//   ....[19]....
        /*0124*/ 	.word	0x00000ad0


	//   ....[20]....
        /*0128*/ 	.word	0x00000d90


	//   ....[21]....
        /*012c*/ 	.word	0x00000e00


	//   ....[22]....
        /*0130*/ 	.word	0x00000e70


	//   ....[23]....
        /*0134*/ 	.word	0x00000ee0


	//   ....[24]....
        /*0138*/ 	.word	0x00000f50


	//   ....[25]....
        /*013c*/ 	.word	0x00000fd0


	//   ....[26]....
        /*0140*/ 	.word	0x00001040


	//   ....[27]....
        /*0144*/ 	.word	0x000010b0


	//   ....[28]....
        /*0148*/ 	.word	0x00001120


	//   ....[29]....
        /*014c*/ 	.word	0x00001190


	//----- nvinfo : EIATTR_VRC_CTA_INIT_COUNT
	.align		4
.L_1685:
        /*0150*/ 	.byte	0x02, 0x4a
	.zero		1
	.zero		1


	//----- nvinfo : EIATTR_EXIT_INSTR_OFFSETS
	.align		4
        /*0154*/ 	.byte	0x04, 0x1c
        /*0156*/ 	.short	(.L_1687 - .L_1686)


	//   ....[0]....
.L_1686:
        /*0158*/ 	.word	0x00000050


	//   ....[1]....
        /*015c*/ 	.word	0x00000b70


	//   ....[2]....
        /*0160*/ 	.word	0x00000d30


	//----- nvinfo : EIATTR_CRS_STACK_SIZE
	.align		4
.L_1687:
        /*0164*/ 	.byte	0x04, 0x1e
        /*0166*/ 	.short	(.L_1689 - .L_1688)
.L_1688:
        /*0168*/ 	.word	0x00000000


	//----- nvinfo : EIATTR_CBANK_PARAM_SIZE
	.align		4
.L_1689:
        /*016c*/ 	.byte	0x03, 0x19
        /*016e*/ 	.short	0x0020


	//----- nvinfo : EIATTR_PARAM_CBANK
	.align		4
        /*0170*/ 	.byte	0x04, 0x0a
        /*0172*/ 	.short	(.L_1691 - .L_1690)
	.align		4
.L_1690:
        /*0174*/ 	.word	index@(.nv.constant0._ZN8pygpukit3ops2nn18softmax_f32_kernelEPKfPfmm)
        /*0178*/ 	.short	0x0380
        /*017a*/ 	.short	0x0020


	//----- nvinfo : EIATTR_SW_WAR
	.align		4
.L_1691:
        /*017c*/ 	.byte	0x04, 0x36
        /*017e*/ 	.short	(.L_1693 - .L_1692)
.L_1692:
        /*0180*/ 	.word	0x00000008
.L_1693:


//--------------------- .nv.info._ZN8pygpukit3ops2nn19rmsnorm_bf16_kernelEPK13__nv_bfloat16S4_PS2_mmf --------------------------
	.section	.nv.info._ZN8pygpukit3ops2nn19rmsnorm_bf16_kernelEPK13__nv_bfloat16S4_PS2_mmf,"",@"SHT_CUDA_INFO"
	.sectionflags	@""
	.align	4


	//----- nvinfo : EIATTR_CUDA_API_VERSION
	.align		4
        /*0000*/ 	.byte	0x04, 0x37
        /*0002*/ 	.short	(.L_1695 - .L_1694)
.L_1694:
        /*0004*/ 	.word	0x00000082


	//----- nvinfo : EIATTR_KPARAM_INFO
	.align		4
.L_1695:
        /*0008*/ 	.byte	0x04, 0x17
        /*000a*/ 	.short	(.L_1697 - .L_1696)
.L_1696:
        /*000c*/ 	.word	0x00000000
        /*0010*/ 	.short	0x0005
        /*0012*/ 	.short	0x0028
        /*0014*/ 	.byte	0x00, 0xf0, 0x11, 0x00


	//----- nvinfo : EIATTR_KPARAM_INFO
	.align		4
.L_1697:
        /*0018*/ 	.byte	0x04, 0x17
        /*001a*/ 	.short	(.L_1699 - .L_1698)
.L_1698:
        /*001c*/ 	.word	0x00000000
        /*0020*/ 	.short	0x0004
        /*0022*/ 	.short	0x0020
        /*0024*/ 	.byte	0x00, 0xf0, 0x21, 0x00


	//----- nvinfo : EIATTR_KPARAM_INFO
	.align		4
.L_1699:
        /*0028*/ 	.byte	0x04, 0x17
        /*002a*/ 	.short	(.L_1701 - .L_1700)
.L_1700:
        /*002c*/ 	.word	0x00000000
        /*0030*/ 	.short	0x0003
        /*0032*/ 	.short	0x0018
        /*0034*/ 	.byte	0x00, 0xf0, 0x21, 0x00


	//----- nvinfo : EIATTR_KPARAM_INFO
	.align		4
.L_1701:
        /*0038*/ 	.byte	0x04, 0x17
        /*003a*/ 	.short	(.L_1703 - .L_1702)
.L_1702:
        /*003c*/ 	.word	0x00000000
        /*0040*/ 	.short	0x0002
        /*0042*/ 	.short	0x0010
        /*0044*/ 	.byte	0x00, 0xf5, 0x21, 0x00


	//----- nvinfo : EIATTR_KPARAM_INFO
	.align		4
.L_1703:
        /*0048*/ 	.byte	0x04, 0x17
        /*004a*/ 	.short	(.L_1705 - .L_1704)
.L_1704:
        /*004c*/ 	.word	0x00000000
        /*0050*/ 	.short	0x0001
        /*0052*/ 	.short	0x0008
        /*0054*/ 	.byte	0x00, 0xf5, 0x21, 0x00


	//----- nvinfo : EIATTR_KPARAM_INFO
	.align		4
.L_1705:
        /*0058*/ 	.byte	0x04, 0x17
        /*005a*/ 	.short	(.L_1707 - .L_1706)
.L_1706:
        /*005c*/ 	.word	0x00000000
        /*0060*/ 	.short	0x0000
        /*0062*/ 	.short	0x0000
        /*0064*/ 	.byte	0x00, 0xf5, 0x21, 0x00


	//----- nvinfo : EIATTR_SPARSE_MMA_MASK
	.align		4
.L_1707:
        /*0068*/ 	.byte	0x03, 0x50
        /*006a*/ 	.short	0x0000


	//----- nvinfo : EIATTR_MAXREG_COUNT
	.align		4
        /*006c*/ 	.byte	0x03, 0x1b
        /*006e*/ 	.short	0x00ff


	//----- nvinfo : EIATTR_NUM_BARRIERS
	.align		4
        /*0070*/ 	.byte	0x02, 0x4c
        /*0072*/ 	.byte	0x01
	.zero		1


	//----- nvinfo : EIATTR_MERCURY_ISA_VERSION
	.align		4
        /*0074*/ 	.byte	0x03, 0x5f
        /*0076*/ 	.short	0x0101


	//----- nvinfo : EIATTR_COOP_GROUP_MASK_REGIDS
	.align		4
        /*0078*/ 	.byte	0x04, 0x29
        /*007a*/ 	.short	(.L_1709 - .L_1708)


	//   ....[0]....
.L_1708:
        /*007c*/ 	.word	0xffffffff


	//   ....[1]....
        /*0080*/ 	.word	0xffffffff


	//   ....[2]....
        /*0084*/ 	.word	0xffffffff


	//   ....[3]....
        /*0088*/ 	.word	0xffffffff


	//   ....[4]....
        /*008c*/ 	.word	0xffffffff


	//   ....[5]....
        /*0090*/ 	.word	0xffffffff


	//   ....[6]....
        /*0094*/ 	.word	0xffffffff


	//   ....[7]....
        /*0098*/ 	.word	0xffffffff


	//   ....[8]....
        /*009c*/ 	.word	0xffffffff


	//   ....[9]....
        /*00a0*/ 	.word	0xffffffff


	//   ....[10]....
        /*00a4*/ 	.word	0x05000009


	//   ....[11]....
        /*00a8*/ 	.word	0x05000009


	//   ....[12]....
        /*00ac*/ 	.word	0x05000009


	//   ....[13]....
        /*00b0*/ 	.word	0x05000009


	//   ....[14]....
        /*00b4*/ 	.word	0x05000009


	//----- nvinfo : EIATTR_COOP_GROUP_INSTR_OFFSETS
	.align		4
.L_1709:
        /*00b8*/ 	.byte	0x04, 0x28
        /*00ba*/ 	.short	(.L_1711 - .L_1710)


	//   ....[0]....
.L_1710:
        /*00bc*/ 	.word	0x00000250


	//   ....[1]....
        /*00c0*/ 	.word	0x000002a0


	//   ....[2]....
        /*00c4*/ 	.word	0x000002e0


	//   ....[3]....
        /*00c8*/ 	.word	0x00000300


	//   ....[4]....
        /*00cc*/ 	.word	0x00000320


	//   ....[5]....
        /*00d0*/ 	.word	0x00000440


	//   ....[6]....
        /*00d4*/ 	.word	0x00000460


	//   ....[7]....
        /*00d8*/ 	.word	0x00000480


	//   ....[8]....
        /*00dc*/ 	.word	0x000004a0


	//   ....[9]....
        /*00e0*/ 	.word	0x000004c0


	//   ....[10]....
        /*00e4*/ 	.word	0x00000920


	//   ....[11]....
        /*00e8*/ 	.word	0x00000990


	//   ....[12]....
        /*00ec*/ 	.word	0x00000a00


	//   ....[13]....
        /*00f0*/ 	.word	0x00000a70


	//   ....[14]....
        /*00f4*/ 	.word	0x00000ae0


	//----- nvinfo : EIATTR_VRC_CTA_INIT_COUNT
	.align		4
.L_1711:
        /*00f8*/ 	.byte	0x02, 0x4a
	.zero		1
	.zero		1


	//----- nvinfo : EIATTR_EXIT_INSTR_OFFSETS
	.align		4
        /*00fc*/ 	.byte	0x04, 0x1c
        /*00fe*/ 	.short	(.L_1713 - .L_1712)


	//   ....[0]....
.L_1712:
        /*0100*/ 	.word	0x00000050


	//   ....[1]....
        /*0104*/ 	.word	0x000006e0


	//   ....[2]....
        /*0108*/ 	.word	0x000008d0


	//----- nvinfo : EIATTR_CRS_STACK_SIZE
	.align		4
.L_1713:
        /*010c*/ 	.byte	0x04, 0x1e
        /*010e*/ 	.short	(.L_1715 - .L_1714)
.L_1714:
        /*0110*/ 	.word	0x00000000


	//----- nvinfo : EIATTR_CBANK_PARAM_SIZE
	.align		4
.L_1715:
        /*0114*/ 	.byte	0x03, 0x19
        /*0116*/ 	.short	0x002c


	//----- nvinfo : EIATTR_PARAM_CBANK
	.align		4
        /*0118*/ 	.byte	0x04, 0x0a
        /*011a*/ 	.short	(.L_1717 - .L_1716)
	.align		4
.L_1716:
        /*011c*/ 	.word	index@(.nv.constant0._ZN8pygpukit3ops2nn19rmsnorm_bf16_kernelEPK13__nv_bfloat16S4_PS2_mmf)
        /*0120*/ 	.short	0x0380
        /*0122*/ 	.short	0x002c


	//----- nvinfo : EIATTR_SW_WAR
	.align		4
.L_1717:
        /*0124*/ 	.byte	0x04, 0x36
        /*0126*/ 	.short	(.L_1719 - .L_1718)
.L_1718:
        /*0128*/ 	.word	0x00000008
.L_1719:


//--------------------- .nv.info._ZN8pygpukit3ops2nn18rmsnorm_f16_kernelEPK6__halfS4_PS2_mmf --------------------------
	.section	.nv.info._ZN8pygpukit3ops2nn18rmsnorm_f16_kernelEPK6__halfS4_PS2_mmf,"",@"SHT_CUDA_INFO"
	.sectionflags	@""
	.align	4


	//----- nvinfo : EIATTR_CUDA_API_VERSION
	.align		4
        /*0000*/ 	.byte	0x04, 0x37
        /*0002*/ 	.short	(.L_1721 - .L_1720)
.L_1720:
        /*0004*/ 	.word	0x00000082


	//----- nvinfo : EIATTR_KPARAM_INFO
	.align		4
.L_1721:
        /*0008*/ 	.byte	0x04, 0x17
        /*000a*/ 	.short	(.L_1723 - .L_1722)
.L_1722:
        /*000c*/ 	.word	0x00000000
        /*0010*/ 	.short	0x0005
        /*0012*/ 	.short	0x0028
        /*0014*/ 	.byte	0x00, 0xf0, 0x11, 0x00


	//----- nvinfo : EIATTR_KPARAM_INFO
	.align		4
.L_1723:
        /*0018*/ 	.byte	0x04, 0x17
        /*001a*/ 	.short	(.L_1725 - .L_1724)
.L_1724:
        /*001c*/ 	.word	0x00000000
        /*0020*/ 	.short	0x0004
        /*0022*/ 	.short	0x0020
        /*0024*/ 	.byte	0x00, 0xf0, 0x21, 0x00


	//----- nvinfo : EIATTR_KPARAM_INFO
	.align		4
.L_1725:
        /*0028*/ 	.byte	0x04, 0x17
        /*002a*/ 	.short	(.L_1727 - .L_1726)
.L_1726:
        /*002c*/ 	.word	0x00000000
        /*0030*/ 	.short	0x0003
        /*0032*/ 	.short	0x0018
        /*0034*/ 	.byte	0x00, 0xf0, 0x21, 0x00


	//----- nvinfo : EIATTR_KPARAM_INFO
	.align		4
.L_1727:
        /*0038*/ 	.byte	0x04, 0x17
        /*003a*/ 	.short	(.L_1729 - .L_1728)
.L_1728:
        /*003c*/ 	.word	0x00000000
        /*0040*/ 	.short	0x0002
        /*0042*/ 	.short	0x0010
        /*0044*/ 	.byte	0x00, 0xf5, 0x21, 0x00


	//----- nvinfo : EIATTR_KPARAM_INFO
	.align		4
.L_1729:
        /*0048*/ 	.byte	0x04, 0x17
        /*004a*/ 	.short	(.L_1731 - .L_1730)
.L_1730:
        /*004c*/ 	.word	0x00000000
        /*0050*/ 	.short	0x0001
        /*0052*/ 	.short	0x0008
        /*0054*/ 	.byte	0x00, 0xf5, 0x21, 0x00


	//----- nvinfo : EIATTR_KPARAM_INFO
	.align		4
.L_1731:
        /*0058*/ 	.byte	0x04, 0x17
        /*005a*/ 	.short	(.L_1733 - .L_1732)
.L_1732:
        /*005c*/ 	.word	0x00000000
        /*0060*/ 	.short	0x0000
        /*0062*/ 	.short	0x0000
        /*0064*/ 	.byte	0x00, 0xf5, 0x21, 0x00


	//----- nvinfo : EIATTR_SPARSE_MMA_MASK
	.align		4
.L_1733:
        /*0068*/ 	.byte	0x03, 0x50
        /*006a*/ 	.short	0x0000


	//----- nvinfo : EIATTR_MAXREG_COUNT
	.align		4
        /*006c*/ 	.byte	0x03, 0x1b
        /*006e*/ 	.short	0x00ff


	//----- nvinfo : EIATTR_NUM_BARRIERS
	.align		4
        /*0070*/ 	.byte	0x02, 0x4c
        /*0072*/ 	.byte	0x01
	.zero		1


	//----- nvinfo : EIATTR_MERCURY_ISA_VERSION
	.align		4
        /*0074*/ 	.byte	0x03, 0x5f
        /*0076*/ 	.short	0x0101


	//----- nvinfo : EIATTR_COOP_GROUP_MASK_REGIDS
	.align		4
        /*0078*/ 	.byte	0x04, 0x29
        /*007a*/ 	.short	(.L_1735 - .L_1734)


	//   ....[0]....
.L_1734:
        /*007c*/ 	.word	0xffffffff


	//   ....[1]....
        /*0080*/ 	.word	0xffffffff


	//   ....[2]....
        /*0084*/ 	.word	0xffffffff


	//   ....[3]....
        /*0088*/ 	.word	0xffffffff


	//   ....[4]....
        /*008c*/ 	.word	0xffffffff


	//   ....[5]....
        /*0090*/ 	.word	0xffffffff


	//   ....[6]....
        /*0094*/ 	.word	0xffffffff


	//   ....[7]....
        /*0098*/ 	.word	0xffffffff


	//   ....[8]....
        /*009c*/ 	.word	0xffffffff


	//   ....[9]....
        /*00a0*/ 	.word	0xffffffff


	//   ....[10]....
        /*00a4*/ 	.word	0x05000009


	//   ....[11]....
        /*00a8*/ 	.word	0x05000009


	//   ....[12]....
        /*00ac*/ 	.word	0x05000009


	//   ....[13]....
        /*00b0*/ 	.word	0x05000009


	//   ....[14]....
        /*00b4*/ 	.word	0x05000009


	//----- nvinfo : EIATTR_COOP_GROUP_INSTR_OFFSETS
	.align		4
.L_1735:
        /*00b8*/ 	.byte	0x04, 0x28
        /*00ba*/ 	.short	(.L_1737 - .L_1736)


	//   ....[0]....
.L_1736:
        /*00bc*/ 	.word	0x00000250


	//   ....[1]....
        /*00c0*/ 	.word	0x000002a0


	//   ....[2]....
        /*00c4*/ 	.word	0x000002e0


	//   ....[3]....
        /*00c8*/ 	.word	0x00000300


	//   ....[4]....
        /*00cc*/ 	.word	0x00000320


	//   ....[5]....
        /*00d0*/ 	.word	0x00000440


	//   ....[6]....
        /*00d4*/ 	.word	0x00000460


	//   ....[7]....
        /*00d8*/ 	.word	0x00000480


	//   ....[8]....
        /*00dc*/ 	.word	0x000004a0


	//   ....[9]....
        /*00e0*/ 	.word	0x000004c0


	//   ....[10]....
        /*00e4*/ 	.word	0x00000920


	//   ....[11]....
        /*00e8*/ 	.word	0x00000990


	//   ....[12]....
        /*00ec*/ 	.word	0x00000a00


	//   ....[13]....
        /*00f0*/ 	.word	0x00000a70


	//   ....[14]....
        /*00f4*/ 	.word	0x00000ae0


	//----- nvinfo : EIATTR_VRC_CTA_INIT_COUNT
	.align		4
.L_1737:
        /*00f8*/ 	.byte	0x02, 0x4a
	.zero		1
	.zero		1


	//----- nvinfo : EIATTR_EXIT_INSTR_OFFSETS
	.align		4
        /*00fc*/ 	.byte	0x04, 0x1c
        /*00fe*/ 	.short	(.L_1739 - .L_1738)


	//   ....[0]....
.L_1738:
        /*0100*/ 	.word	0x00000050


	//   ....[1]....
        /*0104*/ 	.word	0x000006e0


	//   ....[2]....
        /*0108*/ 	.word	0x000008d0


	//----- nvinfo : EIATTR_CRS_STACK_SIZE
	.align		4
.L_1739:
        /*010c*/ 	.byte	0x04, 0x1e
        /*010e*/ 	.short	(.L_1741 - .L_1740)
.L_1740:
        /*0110*/ 	.word	0x00000000


	//----- nvinfo : EIATTR_CBANK_PARAM_SIZE
	.align		4
.L_1741:
        /*0114*/ 	.byte	0x03, 0x19
        /*0116*/ 	.short	0x002c


	//----- nvinfo : EIATTR_PARAM_CBANK
	.align		4
        /*0118*/ 	.byte	0x04, 0x0a
        /*011a*/ 	.short	(.L_1743 - .L_1742)
	.align		4
.L_1742:
        /*011c*/ 	.word	index@(.nv.constant0._ZN8pygpukit3ops2nn18rmsnorm_f16_kernelEPK6__halfS4_PS2_mmf)
        /*0120*/ 	.short	0x0380
        /*0122*/ 	.short	0x002c


	//----- nvinfo : EIATTR_SW_WAR
	.align		4
.L_1743:
        /*0124*/ 	.byte	0x04, 0x36
        /*0126*/ 	.short	(.L_1745 - .L_1744)
.L_1744:
        /*0128*/ 	.word	0x00000008
.L_1745:


//--------------------- .nv.info._ZN8pygpukit3ops2nn18rmsnorm_f64_kernelEPKdS3_Pdmmd --------------------------
	.section	.nv.info._ZN8pygpukit3ops2nn18rmsnorm_f64_kernelEPKdS3_Pdmmd,"",@"SHT_CUDA_INFO"
	.sectionflags	@""
	.align	4


	//----- nvinfo : EIATTR_CUDA_API_VERSION
	.align		4
        /*0000*/ 	.byte	0x04, 0x37
        /*0002*/ 	.short	(.L_1747 - .L_1746)
.L_1746:
        /*0004*/ 	.word	0x00000082


	//----- nvinfo : EIATTR_KPARAM_INFO
	.align		4
.L_1747:
        /*0008*/ 	.byte	0x04, 0x17
        /*000a*/ 	.short	(.L_1749 - .L_1748)
.L_1748:
        /*000c*/ 	.word	0x00000000
        /*0010*/ 	.short	0x0005
        /*0012*/ 	.short	0x0028
        /*0014*/ 	.byte	0x00, 0xf0, 0x21, 0x00


	//----- nvinfo : EIATTR_KPARAM_INFO
	.align		4
.L_1749:
        /*0018*/ 	.byte	0x04, 0x17
        /*001a*/ 	.short	(.L_1751 - .L_1750)
.L_1750:
        /*001c*/ 	.word	0x00000000
        /*0020*/ 	.short	0x0004
        /*0022*/ 	.short	0x0020
        /*0024*/ 	.byte	0x00, 0xf0, 0x21, 0x00


	//----- nvinfo : EIATTR_KPARAM_INFO
	.align		4
.L_1751:
        /*0028*/ 	.byte	0x04, 0x17
        /*002a*/ 	.short	(.L_1753 - .L_1752)
.L_1752:
        /*002c*/ 	.word	0x00000000
        /*0030*/ 	.short	0x0003
        /*0032*/ 	.short	0x0018
        /*0034*/ 	.byte	0x00, 0xf0, 0x21, 0x00


	//----- nvinfo : EIATTR_KPARAM_INFO
	.align		4
.L_1753:
        /*0038*/ 	.byte	0x04, 0x17
        /*003a*/ 	.short	(.L_1755 - .L_1754)
.L_1754:
        /*003c*/ 	.word	0x00000000
        /*0040*/ 	.short	0x0002
        /*0042*/ 	.short	0x0010
        /*0044*/ 	.byte	0x00, 0xf5, 0x21, 0x00


	//----- nvinfo : EIATTR_KPARAM_INFO
	.align		4
.L_1755:
        /*0048*/ 	.byte	0x04, 0x17
        /*004a*/ 	.short	(.L_1757 - .L_1756)
.L_1756:
        /*004c*/ 	.word	0x00000000
        /*0050*/ 	.short	0x0001
        /*0052*/ 	.short	0x0008
        /*0054*/ 	.byte	0x00, 0xf5, 0x21, 0x00


	//----- nvinfo : EIATTR_KPARAM_INFO
	.align		4
.L_1757:
        /*0058*/ 	.byte	0x04, 0x17
        /*005a*/ 	.short	(.L_1759 - .L_1758)
.L_1758:
        /*005c*/ 	.word	0x00000000
        /*0060*/ 	.short	0x0000
        /*0062*/ 	.short	0x0000
        /*0064*/ 	.byte	0x00, 0xf5, 0x21, 0x00


	//----- nvinfo : EIATTR_SPARSE_MMA_MASK
	.align		4
.L_1759:
        /*0068*/ 	.byte	0x03, 0x50
        /*006a*/ 	.short	0x0000


	//----- nvinfo : EIATTR_MAXREG_COUNT
	.align		4
        /*006c*/ 	.byte	0x03, 0x1b
        /*006e*/ 	.short	0x00ff


	//----- nvinfo : EIATTR_NUM_BARRIERS
	.align		4
        /*0070*/ 	.byte	0x02, 0x4c
        /*0072*/ 	.byte	0x01
	.zero		1


	//----- nvinfo : EIATTR_MERCURY_ISA_VERSION
	.align		4
        /*0074*/ 	.byte	0x03, 0x5f
        /*0076*/ 	.short	0x0101


	//----- nvinfo : EIATTR_COOP_GROUP_MASK_REGIDS
	.align		4
        /*0078*/ 	.byte	0x04, 0x29
        /*007a*/ 	.short	(.L_1761 - .L_1760)


	//   ....[0]....
.L_1760:
        /*007c*/ 	.word	0xffffffff


	//   ....[1]....
        /*0080*/ 	.word	0xffffffff


	//   ....[2]....
        /*0084*/ 	.word	0xffffffff


	//   ....[3]....
        /*0088*/ 	.word	0xffffffff


	//   ....[4]....
        /*008c*/ 	.word	0xffffffff


	//   ....[5]....
        /*0090*/ 	.word	0xffffffff


	//   ....[6]....
        /*0094*/ 	.word	0xffffffff


	//   ....[7]....
        /*0098*/ 	.word	0xffffffff


	//   ....[8]....
        /*009c*/ 	.word	0xffffffff


	//   ....[9]....
        /*00a0*/ 	.word	0xffffffff


	//   ....[10]....
        /*00a4*/ 	.word	0xffffffff


	//   ....[11]....
        /*00a8*/ 	.word	0xffffffff


	//   ....[12]....
        /*00ac*/ 	.word	0xffffffff


	//   ....[13]....
        /*00b0*/ 	.word	0xffffffff


	//   ....[14]....
        /*00b4*/ 	.word	0xffffffff


	//   ....[15]....
        /*00b8*/ 	.word	0xffffffff


	//   ....[16]....
        /*00bc*/ 	.word	0xffffffff


	//   ....[17]....
        /*00c0*/ 	.word	0xffffffff


	//   ....[18]....
        /*00c4*/ 	.word	0xffffffff


	//   ....[19]....
        /*00c8*/ 	.word	0xffffffff


	//   ....[20]....
        /*00cc*/ 	.word	0x0500000a


	//   ....[21]....
        /*00d0*/ 	.word	0x0500000a


	//   ....[22]....
        /*00d4*/ 	.word	0x0500000a


	//   ....[23]....
        /*00d8*/ 	.word	0x0500000a


	//   ....[24]....
        /*00dc*/ 	.word	0x0500000a


	//   ....[25]....
        /*00e0*/ 	.word	0x0500000a


	//   ....[26]....
        /*00e4*/ 	.word	0x0500000a


	//   ....[27]....
        /*00e8*/ 	.word	0x0500000a


	//   ....[28]....
        /*00ec*/ 	.word	0x0500000a


	//   ....[29]....
        /*00f0*/ 	.word	0x0500000a


	//----- nvinfo : EIATTR_COOP_GROUP_INSTR_OFFSETS
	.align		4
.L_1761:
        /*00f4*/ 	.byte	0x04, 0x28
        /*00f6*/ 	.short	(.L_1763 - .L_1762)


	//   ....[0]....
.L_1762:
        /*00f8*/ 	.word	0x00000240


	//   ....[1]....
        /*00fc*/ 	.word	0x00000260


	//   ....[2]....
        /*0100*/ 	.word	0x00000290


	//   ....[3]....
        /*0104*/ 	.word	0x000002a0


	//   ....[4]....
        /*0108*/ 	.word	0x000002e0


	//   ....[5]....
        /*010c*/ 	.word	0x00000300


	//   ....[6]....
        /*0110*/ 	.word	0x00000320


	//   ....[7]....
        /*0114*/ 	.word	0x00000330


	//   ....[8]....
        /*0118*/ 	.word	0x00000350


	//   ....[9]....
        /*011c*/ 	.word	0x00000360


	//   ....[10]....
        /*0120*/ 	.word	0x00000480


	//   ....[11]....
        /*0124*/ 	.word	0x00000490


	//   ....[12]....
        /*0128*/ 	.word	0x000004b0


	//   ....[13]....
        /*012c*/ 	.word	0x000004c0


	//   ....[14]....
        /*0130*/ 	.word	0x00000500


	//   ....[15]....
        /*0134*/ 	.word	0x00000510


	//   ....[16]....
        /*0138*/ 	.word	0x00000550


	//   ....[17]....
        /*013c*/ 	.word	0x00000560


	//   ....[18]....
        /*0140*/ 	.word	0x00000580


	//   ....[19]....
        /*0144*/ 	.word	0x00000590


	//   ....[20]....
        /*0148*/ 	.word	0x00000b20


	//   ....[21]....
        /*014c*/ 	.word	0x00000b70


	//   ....[22]....
        /*0150*/ 	.word	0x00000be0


	//   ....[23]....
        /*0154*/ 	.word	0x00000c30


	//   ....[24]....
        /*0158*/ 	.word	0x00000ca0


	//   ....[25]....
        /*015c*/ 	.word	0x00000cf0


	//   ....[26]....
        /*0160*/ 	.word	0x00000d60


	//   ....[27]....
        /*0164*/ 	.word	0x00000db0


	//   ....[28]....
        /*0168*/ 	.word	0x00000e20


	//   ....[29]....
        /*016c*/ 	.word	0x00000e70


	//----- nvinfo : EIATTR_VRC_CTA_INIT_COUNT
	.align		4
.L_1763:
        /*0170*/ 	.byte	0x02, 0x4a
	.zero		1
	.zero		1


	//----- nvinfo : EIATTR_EXIT_INSTR_OFFSETS
	.align		4
        /*0174*/ 	.byte	0x04, 0x1c
        /*0176*/ 	.short	(.L_1765 - .L_1764)


	//   ....[0]....
.L_1764:
        /*0178*/ 	.word	0x00000050


	//   ....[1]....
        /*017c*/ 	.word	0x00000900


	//   ....[2]....
        /*0180*/ 	.word	0x00000ac0


	//----- nvinfo : EIATTR_CRS_STACK_SIZE
	.align		4
.L_1765:
        /*0184*/ 	.byte	0x04, 0x1e
        /*0186*/ 	.short	(.L_1767 - .L_1766)
.L_1766:
        /*0188*/ 	.word	0x00000000


	//----- nvinfo : EIATTR_CBANK_PARAM_SIZE
	.align		4
.L_1767:
        /*018c*/ 	.byte	0x03, 0x19
        /*018e*/ 	.short	0x0030


	//----- nvinfo : EIATTR_PARAM_CBANK
	.align		4
        /*0190*/ 	.byte	0x04, 0x0a
        /*0192*/ 	.short	(.L_1769 - .L_1768)
	.align		4
.L_1768:
        /*0194*/ 	.word	index@(.nv.constant0._ZN8pygpukit3ops2nn18rmsnorm_f64_kernelEPKdS3_Pdmmd)
        /*0198*/ 	.short	0x0380
        /*019a*/ 	.short	0x0030


	//----- nvinfo : EIATTR_SW_WAR
	.align		4
.L_1769:
        /*019c*/ 	.byte	0x04, 0x36
        /*019e*/ 	.short	(.L_1771 - .L_1770)
.L_1770:
        /*01a0*/ 	.word	0x00000008
.L_1771:


//--------------------- .nv.info._ZN8pygpukit3ops2nn18rmsnorm_f32_kernelEPKfS3_Pfmmf --------------------------
	.section	.nv.info._ZN8pygpukit3ops2nn18rmsnorm_f32_kernelEPKfS3_Pfmmf,"",@"SHT_CUDA_INFO"
	.sectionflags	@""
	.align	4


	//----- nvinfo : EIATTR_CUDA_API_VERSION
	.align		4
        /*0000*/ 	.byte	0x04, 0x37
        /*0002*/ 	.short	(.L_1773 - .L_1772)
.L_1772:
        /*0004*/ 	.word	0x00000082


	//----- nvinfo : EIATTR_KPARAM_INFO
	.align		4
.L_1773:
        /*0008*/ 	.byte	0x04, 0x17
        /*000a*/ 	.short	(.L_1775 - .L_1774)
.L_1774:
        /*000c*/ 	.word	0x00000000
        /*0010*/ 	.short	0x0005
        /*0012*/ 	.short	0x0028
        /*0014*/ 	.byte	0x00, 0xf0, 0x11, 0x00


	//----- nvinfo : EIATTR_KPARAM_INFO
	.align		4
.L_1775:
        /*0018*/ 	.byte	0x04, 0x17
        /*001a*/ 	.short	(.L_1777 - .L_1776)
.L_1776:
        /*001c*/ 	.word	0x00000000
        /*0020*/ 	.short	0x0004
        /*0022*/ 	.short	0x0020
        /*0024*/ 	.byte	0x00, 0xf0, 0x21, 0x00


	//----- nvinfo : EIATTR_KPARAM_INFO
	.align		4
.L_1777:
        /*0028*/ 	.byte	0x04, 0x17
        /*002a*/ 	.short	(.L_1779 - .L_1778)
.L_1778:
        /*002c*/ 	.word	0x00000000
        /*0030*/ 	.short	0x0003
        /*0032*/ 	.short	0x0018
        /*0034*/ 	.byte	0x00, 0xf0, 0x21, 0x00


	//----- nvinfo : EIATTR_KPARAM_INFO
	.align		4
.L_1779:
        /*0038*/ 	.byte	0x04, 0x17
        /*003a*/ 	.short	(.L_1781 - .L_1780)
.L_1780:
        /*003c*/ 	.word	0x00000000
        /*0040*/ 	.short	0x0002
        /*0042*/ 	.short	0x0010
        /*0044*/ 	.byte	0x00, 0xf5, 0x21, 0x00


	//----- nvinfo : EIATTR_KPARAM_INFO
	.align		4
.L_1781:
        /*0048*/ 	.byte	0x04, 0x17
        /*004a*/ 	.short	(.L_1783 - .L_1782)
.L_1782:
        /*004c*/ 	.word	0x00000000
        /*0050*/ 	.short	0x0001
        /*0052*/ 	.short	0x0008
        /*0054*/ 	.byte	0x00, 0xf5, 0x21, 0x00


	//----- nvinfo : EIATTR_KPARAM_INFO
	.align		4
.L_1783:
        /*0058*/ 	.byte	0x04, 0x17
        /*005a*/ 	.short	(.L_1785 - .L_1784)
.L_1784:
        /*005c*/ 	.word	0x00000000
        /*0060*/ 	.short	0x0000
        /*0062*/ 	.short	0x0000
        /*0064*/ 	.byte	0x00, 0xf5, 0x21, 0x00


	//----- nvinfo : EIATTR_SPARSE_MMA_MASK
	.align		4
.L_1785:
        /*0068*/ 	.byte	0x03, 0x50
        /*006a*/ 	.short	0x0000


	//----- nvinfo : EIATTR_MAXREG_COUNT
	.align		4
        /*006c*/ 	.byte	0x03, 0x1b
        /*006e*/ 	.short	0x00ff


	//----- nvinfo : EIATTR_NUM_BARRIERS
	.align		4
        /*0070*/ 	.byte	0x02, 0x4c
        /*0072*/ 	.byte	0x01
	.zero		1


	//----- nvinfo : EIATTR_MERCURY_ISA_VERSION
	.align		4
        /*0074*/ 	.byte	0x03, 0x5f
        /*0076*/ 	.short	0x0101


	//----- nvinfo : EIATTR_COOP_GROUP_MASK_REGIDS
	.align		4
        /*0078*/ 	.byte	0x04, 0x29
        /*007a*/ 	.short	(.L_1787 - .L_1786)


	//   ....[0]....
.L_1786:
        /*007c*/ 	.word	0xffffffff


	//   ....[1]....
        /*0080*/ 	.word	0xffffffff


	//   ....[2]....
        /*0084*/ 	.word	0xffffffff


	//   ....[3]....
        /*0088*/ 	.word	0xffffffff


	//   ....[4]....
        /*008c*/ 	.word	0xffffffff


	//   ....[5]....
        /*0090*/ 	.word	0xffffffff


	//   ....[6]....
        /*0094*/ 	.word	0xffffffff


	//   ....[7]....
        /*0098*/ 	.word	0xffffffff


	//   ....[8]....
        /*009c*/ 	.word	0xffffffff


	//   ....[9]....
        /*00a0*/ 	.word	0xffffffff


	//   ....[10]....
        /*00a4*/ 	.word	0x05000009


	//   ....[11]....
        /*00a8*/ 	.word	0x05000009


	//   ....[12]....
        /*00ac*/ 	.word	0x05000009


	//   ....[13]....
        /*00b0*/ 	.word	0x05000009


	//   ....[14]....
        /*00b4*/ 	.word	0x05000009


	//----- nvinfo : EIATTR_COOP_GROUP_INSTR_OFFSETS
	.align		4
.L_1787:
        /*00b8*/ 	.byte	0x04, 0x28
        /*00ba*/ 	.short	(.L_1789 - .L_1788)


	//   ....[0]....
.L_1788:
        /*00bc*/ 	.word	0x00000240


	//   ....[1]....
        /*00c0*/ 	.word	0x00000290


	//   ....[2]....
        /*00c4*/ 	.word	0x000002d0


	//   ....[3]....
        /*00c8*/ 	.word	0x000002f0


	//   ....[4]....
        /*00cc*/ 	.word	0x00000310


	//   ....[5]....
        /*00d0*/ 	.word	0x00000430


	//   ....[6]....
        /*00d4*/ 	.word	0x00000450


	//   ....[7]....
        /*00d8*/ 	.word	0x00000470


	//   ....[8]....
        /*00dc*/ 	.word	0x00000490


	//   ....[9]....
        /*00e0*/ 	.word	0x000004b0


	//   ....[10]....
        /*00e4*/ 	.word	0x000008e0


	//   ....[11]....
        /*00e8*/ 	.word	0x00000950


	//   ....[12]....
        /*00ec*/ 	.word	0x000009c0


	//   ....[13]....
        /*00f0*/ 	.word	0x00000a30


	//   ....[14]....
        /*00f4*/ 	.word	0x00000aa0


	//----- nvinfo : EIATTR_VRC_CTA_INIT_COUNT
	.align		4
.L_1789:
        /*00f8*/ 	.byte	0x02, 0x4a
	.zero		1
	.zero		1


	//----- nvinfo : EIATTR_EXIT_INSTR_OFFSETS
	.align		4
        /*00fc*/ 	.byte	0x04, 0x1c
        /*00fe*/ 	.short	(.L_1791 - .L_1790)


	//   ....[0]....
.L_1790:
        /*0100*/ 	.word	0x00000050


	//   ....[1]....
        /*0104*/ 	.word	0x000006d0


	//   ....[2]....
        /*0108*/ 	.word	0x00000890


	//----- nvinfo : EIATTR_CRS_STACK_SIZE
	.align		4
.L_1791:
        /*010c*/ 	.byte	0x04, 0x1e
        /*010e*/ 	.short	(.L_1793 - .L_1792)
.L_1792:
        /*0110*/ 	.word	0x00000000


	//----- nvinfo : EIATTR_CBANK_PARAM_SIZE
	.align		4
.L_1793:
        /*0114*/ 	.byte	0x03, 0x19
        /*0116*/ 	.short	0x002c


	//----- nvinfo : EIATTR_PARAM_CBANK
	.align		4
        /*0118*/ 	.byte	0x04, 0x0a
        /*011a*/ 	.short	(.L_1795 - .L_1794)
	.align		4
.L_1794:
        /*011c*/ 	.word	index@(.nv.constant0._ZN8pygpukit3ops2nn18rmsnorm_f32_kernelEPKfS3_Pfmmf)
        /*0120*/ 	.short	0x0380
        /*0122*/ 	.short	0x002c


	//----- nvinfo : EIATTR_SW_WAR
	.align		4
.L_1795:
        /*0124*/ 	.byte	0x04, 0x36
        /*0126*/ 	.short	(.L_1797 - .L_1796)
.L_1796:
        /*0128*/ 	.word	0x00000008
.L_1797:


//--------------------- .nv.info._ZN8pygpukit3ops2nn21layernorm_bf16_kernelEPK13__nv_bfloat16S4_S4_PS2_mmf --------------------------
	.section	.nv.info._ZN8pygpukit3ops2nn21layernorm_bf16_kernelEPK13__nv_bfloat16S4_S4_PS2_mmf,"",@"SHT_CUDA_INFO"
	.sectionflags	@""
	.align	4


	//----- nvinfo : EIATTR_CUDA_API_VERSION
	.align		4
        /*0000*/ 	.byte	0x04, 0x37
        /*0002*/ 	.short	(.L_1799 - .L_1798)
.L_1798:
        /*0004*/ 	.word	0x00000082


	//----- nvinfo : EIATTR_KPARAM_INFO
	.align		4
.L_1799:
        /*0008*/ 	.byte	0x04, 0x17
        /*000a*/ 	.short	(.L_1801 - .L_1800)
.L_1800:
        /*000c*/ 	.word	0x00000000
        /*0010*/ 	.short	0x0006
        /*0012*/ 	.short	0x0030
        /*0014*/ 	.byte	0x00, 0xf0, 0x11, 0x00


	//----- nvinfo : EIATTR_KPARAM_INFO
	.align		4
.L_1801:
        /*0018*/ 	.byte	0x04, 0x17
        /*001a*/ 	.short	(.L_1803 - .L_1802)
.L_1802:
        /*001c*/ 	.word	0x00000000
        /*0020*/ 	.short	0x0005
        /*0022*/ 	.short	0x0028
        /*0024*/ 	.byte	0x00, 0xf0, 0x21, 0x00


	//----- nvinfo : EIATTR_KPARAM_INFO
	.align		4
.L_1803:
        /*0028*/ 	.byte	0x04, 0x17
        /*002a*/ 	.short	(.L_1805 - .L_1804)
.L_1804:
        /*002c*/ 	.word	0x00000000
        /*0030*/ 	.short	0x0004
        /*0032*/ 	.short	0x0020
        /*0034*/ 	.byte	0x00, 0xf0, 0x21, 0x00


	//----- nvinfo : EIATTR_KPARAM_INFO
	.align		4
.L_1805:
        /*0038*/ 	.byte	0x04, 0x17
        /*003a*/ 	.short	(.L_1807 - .L_1806)
.L_1806:
        /*003c*/ 	.word	0x00000000
        /*0040*/ 	.short	0x0003
        /*0042*/ 	.short	0x0018
        /*0044*/ 	.byte	0x00, 0xf5, 0x21, 0x00


	//----- nvinfo : EIATTR_KPARAM_INFO
	.align		4
.L_1807:
        /*0048*/ 	.byte	0x04, 0x17
        /*004a*/ 	.short	(.L_1809 - .L_1808)
.L_1808:
        /*004c*/ 	.word	0x00000000
        /*0050*/ 	.short	0x0002
        /*0052*/ 	.short	0x0010
        /*0054*/ 	.byte	0x00, 0xf5, 0x21, 0x00


	//----- nvinfo : EIATTR_KPARAM_INFO
	.align		4
.L_1809:
        /*0058*/ 	.byte	0x04, 0x17
        /*005a*/ 	.short	(.L_1811 - .L_1810)
.L_1810:
        /*005c*/ 	.word	0x00000000
        /*0060*/ 	.short	0x0001
        /*0062*/ 	.short	0x0008
        /*0064*/ 	.byte	0x00, 0xf5, 0x21, 0x00


	//----- nvinfo : EIATTR_KPARAM_INFO
	.align		4
.L_1811:
        /*0068*/ 	.byte	0x04, 0x17
        /*006a*/ 	.short	(.L_1813 - .L_1812)
.L_1812:
        /*006c*/ 	.word	0x00000000
        /*0070*/ 	.short	0x0000
        /*0072*/ 	.short	0x0000
        /*0074*/ 	.byte	0x00, 0xf5, 0x21, 0x00


	//----- nvinfo : EIATTR_SPARSE_MMA_MASK
	.align		4
.L_1813:
        /*0078*/ 	.byte	0x03, 0x50
        /*007a*/ 	.short	0x0000


	//----- nvinfo : EIATTR_MAXREG_COUNT
	.align		4
        /*007c*/ 	.byte	0x03, 0x1b
        /*007e*/ 	.short	0x00ff


	//----- nvinfo : EIATTR_NUM_BARRIERS
	.align		4
        /*0080*/ 	.byte	0x02, 0x4c
        /*0082*/ 	.byte	0x01
	.zero		1


	//----- nvinfo : EIATTR_MERCURY_ISA_VERSION
	.align		4
        /*0084*/ 	.byte	0x03, 0x5f
        /*0086*/ 	.short	0x0101


	//----- nvinfo : EIATTR_COOP_GROUP_MASK_REGIDS
	.align		4
        /*0088*/ 	.byte	0x04, 0x29
        /*008a*/ 	.short	(.L_1815 - .L_1814)


	//   ....[0]....
.L_1814:
        /*008c*/ 	.word	0xffffffff


	//   ....[1]....
        /*0090*/ 	.word	0xffffffff


	//   ....[2]....
        /*0094*/ 	.word	0xffffffff


	//   ....[3]....
        /*0098*/ 	.word	0xffffffff


	//   ....[4]....
        /*009c*/ 	.word	0xffffffff


	//   ....[5]....
        /*00a0*/ 	.word	0xffffffff


	//   ....[6]....
        /*00a4*/ 	.word	0xffffffff


	//   ....[7]....
        /*00a8*/ 	.word	0xffffffff


	//   ....[8]....
        /*00ac*/ 	.word	0xffffffff


	//   ....[9]....
        /*00b0*/ 	.word	0xffffffff


	//   ....[10]....
        /*00b4*/ 	.word	0xffffffff


	//   ....[11]....
        /*00b8*/ 	.word	0xffffffff


	//   ....[12]....
        /*00bc*/ 	.word	0xffffffff


	//   ....[13]....
        /*00c0*/ 	.word	0xffffffff


	//   ....[14]....
        /*00c4*/ 	.word	0xffffffff


	//   ....[15]....
        /*00c8*/ 	.word	0xffffffff


	//   ....[16]....
        /*00cc*/ 	.word	0xffffffff


	//   ....[17]....
        /*00d0*/ 	.word	0xffffffff


	//   ....[18]....
        /*00d4*/ 	.word	0xffffffff


	//   ....[19]....
        /*00d8*/ 	.word	0xffffffff


	//   ....[20]....
        /*00dc*/ 	.word	0x0500000c


	//   ....[21]....
        /*00e0*/ 	.word	0x0500000c


	//   ....[22]....
        /*00e4*/ 	.word	0x0500000c


	//   ....[23]....
        /*00e8*/ 	.word	0x0500000c


	//   ....[24]....
        /*00ec*/ 	.word	0x0500000c


	//   ....[25]....
        /*00f0*/ 	.word	0x0500000c


	//   ....[26]....
        /*00f4*/ 	.word	0x0500000c


	//   ....[27]....
        /*00f8*/ 	.word	0x0500000c


	//   ....[28]....
        /*00fc*/ 	.word	0x0500000c


	//   ....[29]....
        /*0100*/ 	.word	0x0500000c


	//----- nvinfo : EIATTR_COOP_GROUP_INSTR_OFFSETS
	.align		4
.L_1815:
        /*0104*/ 	.byte	0x04, 0x28
        /*0106*/ 	.short	(.L_1817 - .L_1816)


	//   ....[0]....
.L_1816:
        /*0108*/ 	.word	0x00000250


	//   ....[1]....
        /*010c*/ 	.word	0x000002c0


	//   ....[2]....
        /*0110*/ 	.word	0x00000300


	//   ....[3]....
        /*0114*/ 	.word	0x00000340


	//   ....[4]....
        /*0118*/ 	.word	0x00000370


	//   ....[5]....
        /*011c*/ 	.word	0x00000450


	//   ....[6]....
        /*0120*/ 	.word	0x00000470


	//   ....[7]....
        /*0124*/ 	.word	0x00000490


	//   ....[8]....
        /*0128*/ 	.word	0x000004b0


	//   ....[9]....
        /*012c*/ 	.word	0x000004d0


	//   ....[10]....
        /*0130*/ 	.word	0x00000810


	//   ....[11]....
        /*0134*/ 	.word	0x00000850


	//   ....[12]....
        /*0138*/ 	.word	0x00000870


	//   ....[13]....
        /*013c*/ 	.word	0x00000890


	//   ....[14]....
        /*0140*/ 	.word	0x000008b0


	//   ....[15]....
        /*0144*/ 	.word	0x00000990


	//   ....[16]....
        /*0148*/ 	.word	0x000009b0


	//   ....[17]....
        /*014c*/ 	.word	0x000009d0


	//   ....[18]....
        /*0150*/ 	.word	0x000009f0


	//   ....[19]....
        /*0154*/ 	.word	0x00000a10


	//   ....[20]....
        /*0158*/ 	.word	0x00000ed0


	//   ....[21]....
        /*015c*/ 	.word	0x00000f40


	//   ....[22]....
        /*0160*/ 	.word	0x00000fb0


	//   ....[23]....
        /*0164*/ 	.word	0x00001020


	//   ....[24]....
        /*0168*/ 	.word	0x00001090


	//   ....[25]....
        /*016c*/ 	.word	0x00001100


	//   ....[26]....
        /*0170*/ 	.word	0x00001170


	//   ....[27]....
        /*0174*/ 	.word	0x000011e0


	//   ....[28]....
        /*0178*/ 	.word	0x00001250


	//   ....[29]....
        /*017c*/ 	.word	0x000012c0


	//----- nvinfo : EIATTR_VRC_CTA_INIT_COUNT
	.align		4
.L_1817:
        /*0180*/ 	.byte	0x02, 0x4a
	.zero		1
	.zero		1


	//----- nvinfo : EIATTR_EXIT_INSTR_OFFSETS
	.align		4
        /*0184*/ 	.byte	0x04, 0x1c
        /*0186*/ 	.short	(.L_1819 - .L_1818)


	//   ....[0]....
.L_1818:
        /*0188*/ 	.word	0x00000050


	//   ....[1]....
        /*018c*/ 	.word	0x00000c50


	//   ....[2]....
        /*0190*/ 	.word	0x00000e80


	//----- nvinfo : EIATTR_CRS_STACK_SIZE
	.align		4
.L_1819:
        /*0194*/ 	.byte	0x04, 0x1e
        /*0196*/ 	.short	(.L_1821 - .L_1820)
.L_1820:
        /*0198*/ 	.word	0x00000000


	//----- nvinfo : EIATTR_CBANK_PARAM_SIZE
	.align		4
.L_1821:
        /*019c*/ 	.byte	0x03, 0x19
        /*019e*/ 	.short	0x0034


	//----- nvinfo : EIATTR_PARAM_CBANK
	.align		4
        /*01a0*/ 	.byte	0x04, 0x0a
        /*01a2*/ 	.short	(.L_1823 - .L_1822)
	.align		4
.L_1822:
        /*01a4*/ 	.word	index@(.nv.constant0._ZN8pygpukit3ops2nn21layernorm_bf16_kernelEPK13__nv_bfloat16S4_S4_PS2_mmf)
        /*01a8*/ 	.short	0x0380
        /*01aa*/ 	.short	0x0034


	//----- nvinfo : EIATTR_SW_WAR
	.align		4
.L_1823:
        /*01ac*/ 	.byte	0x04, 0x36
        /*01ae*/ 	.short	(.L_1825 - .L_1824)
.L_1824:
        /*01b0*/ 	.word	0x00000008
.L_1825:


//--------------------- .nv.info._ZN8pygpukit3ops2nn20layernorm_f16_kernelEPK6__halfS4_S4_PS2_mmf --------------------------
	.section	.nv.info._ZN8pygpukit3ops2nn20layernorm_f16_kernelEPK6__halfS4_S4_PS2_mmf,"",@"SHT_CUDA_INFO"
	.sectionflags	@""
	.align	4


	//----- nvinfo : EIATTR_CUDA_API_VERSION
	.align		4
        /*0000*/ 	.byte	0x04, 0x37
        /*0002*/ 	.short	(.L_1827 - .L_1826)
.L_1826:
        /*0004*/ 	.word	0x00000082


	//----- nvinfo : EIATTR_KPARAM_INFO
	.align		4
.L_1827:
        /*0008*/ 	.byte	0x04, 0x17
        /*000a*/ 	.short	(.L_1829 - .L_1828)
.L_1828:
        /*000c*/ 	.word	0x00000000
        /*0010*/ 	.short	0x0006
        /*0012*/ 	.short	0x0030
        /*0014*/ 	.byte	0x00, 0xf0, 0x11, 0x00


	//----- nvinfo : EIATTR_KPARAM_INFO
	.align		4
.L_1829:
        /*0018*/ 	.byte	0x04, 0x17
        /*001a*/ 	.short	(.L_1831 - .L_1830)
.L_1830:
        /*001c*/ 	.word	0x00000000
        /*0020*/ 	.short	0x0005
        /*0022*/ 	.short	0x0028
        /*0024*/ 	.byte	0x00, 0xf0, 0x21, 0x00


	//----- nvinfo : EIATTR_KPARAM_INFO
	.align		4
.L_1831:
        /*0028*/ 	.byte	0x04, 0x17
        /*002a*/ 	.short	(.L_1833 - .L_1832)
.L_1832:
        /*002c*/ 	.word	0x00000000
        /*0030*/ 	.short	0x0004
        /*0032*/ 	.short	0x0020
        /*0034*/ 	.byte	0x00, 0xf0, 0x21, 0x00


	//----- nvinfo : EIATTR_KPARAM_INFO
	.align		4
.L_1833:
        /*0038*/ 	.byte	0x04, 0x17
        /*003a*/ 	.short	(.L_1835 - .L_1834)
.L_1834:
        /*003c*/ 	.word	0x00000000
        /*0040*/ 	.short	0x0003
        /*0042*/ 	.short	0x0018
        /*0044*/ 	.byte	0x00, 0xf5, 0x21, 0x00


	//----- nvinfo : EIATTR_KPARAM_INFO
	.align		4
.L_1835:
        /*0048*/ 	.byte	0x04, 0x17
        /*004a*/ 	.short	(.L_1837 - .L_1836)
.L_1836:
        /*004c*/ 	.word	0x00000000
        /*0050*/ 	.short	0x0002
        /*0052*/ 	.short	0x0010
        /*0054*/ 	.byte	0x00, 0xf5, 0x21, 0x00


	//----- nvinfo : EIATTR_KPARAM_INFO
	.align		4
.L_1837:
        /*0058*/ 	.byte	0x04, 0x17
        /*005a*/ 	.short	(.L_1839 - .L_1838)
.L_1838:
        /*005c*/ 	.word	0x00000000
        /*0060*/ 	.short	0x0001
        /*0062*/ 	.short	0x0008
        /*0064*/ 	.byte	0x00, 0xf5, 0x21, 0x00


	//----- nvinfo : EIATTR_KPARAM_INFO
	.align		4
.L_1839:
        /*0068*/ 	.byte	0x04, 0x17
        /*006a*/ 	.short	(.L_1841 - .L_1840)
.L_1840:
        /*006c*/ 	.word	0x00000000
        /*0070*/ 	.short	0x0000
        /*0072*/ 	.short	0x0000
        /*0074*/ 	.byte	0x00, 0xf5, 0x21, 0x00


	//----- nvinfo : EIATTR_SPARSE_MMA_MASK
	.align		4
.L_1841:
        /*0078*/ 	.byte	0x03, 0x50
        /*007a*/ 	.short	0x0000


	//----- nvinfo : EIATTR_MAXREG_COUNT
	.align		4
        /*007c*/ 	.byte	0x03, 0x1b
        /*007e*/ 	.short	0x00ff


	//----- nvinfo : EIATTR_NUM_BARRIERS
	.align		4
        /*0080*/ 	.byte	0x02, 0x4c
        /*0082*/ 	.byte	0x01
	.zero		1


	//----- nvinfo : EIATTR_MERCURY_ISA_VERSION
	.align		4
        /*0084*/ 	.byte	0x03, 0x5f
        /*0086*/ 	.short	0x0101


	//----- nvinfo : EIATTR_COOP_GROUP_MASK_REGIDS
	.align		4
        /*0088*/ 	.byte	0x04, 0x29
        /*008a*/ 	.short	(.L_1843 - .L_1842)


	//   ....[0]....
.L_1842:
        /*008c*/ 	.word	0xffffffff


	//   ....[1]....
        /*0090*/ 	.word	0xffffffff


	//   ....[2]....
        /*0094*/ 	.word	0xffffffff


	//   ....[3]....
        /*0098*/ 	.word	0xffffffff


	//   ....[4]....
        /*009c*/ 	.word	0xffffffff


	//   ....[5]....
        /*00a0*/ 	.word	0xffffffff


	//   ....[6]....
        /*00a4*/ 	.word	0xffffffff


	//   ....[7]....
        /*00a8*/ 	.word	0xffffffff


	//   ....[8]....
        /*00ac*/ 	.word	0xffffffff


	//   ....[9]....
        /*00b0*/ 	.word	0xffffffff


	//   ....[10]....
        /*00b4*/ 	.word	0xffffffff


	//   ....[11]....
        /*00b8*/ 	.word	0xffffffff


	//   ....[12]....
        /*00bc*/ 	.word	0xffffffff


	//   ....[13]....
        /*00c0*/ 	.word	0xffffffff


	//   ....[14]....
        /*00c4*/ 	.word	0xffffffff


	//   ....[15]....
        /*00c8*/ 	.word	0xffffffff


	//   ....[16]....
        /*00cc*/ 	.word	0xffffffff


	//   ....[17]....
        /*00d0*/ 	.word	0xffffffff


	//   ....[18]....
        /*00d4*/ 	.word	0xffffffff


	//   ....[19]....
        /*00d8*/ 	.word	0xffffffff


	//   ....[20]....
        /*00dc*/ 	.word	0x0500000c


	//   ....[21]....
        /*00e0*/ 	.word	0x0500000c


	//   ....[22]....
        /*00e4*/ 	.word	0x0500000c


	//   ....[23]....
        /*00e8*/ 	.word	0x0500000c


	//   ....[24]....
        /*00ec*/ 	.word	0x0500000c


	//   ....[25]....
        /*00f0*/ 	.word	0x0500000c


	//   ....[26]....
        /*00f4*/ 	.word	0x0500000c


	//   ....[27]....
        /*00f8*/ 	.word	0x0500000c


	//   ....[28]....
        /*00fc*/ 	.word	0x0500000c


	//   ....[29]....
        /*0100*/ 	.word	0x0500000c


	//----- nvinfo : EIATTR_COOP_GROUP_INSTR_OFFSETS
	.align		4
.L_1843:
        /*0104*/ 	.byte	0x04, 0x28
        /*0106*/ 	.short	(.L_1845 - .L_1844)


	//   ....[0]....
.L_1844:
        /*0108*/ 	.word	0x00000250


	//   ....[1]....
        /*010c*/ 	.word	0x000002c0


	//   ....[2]....
        /*0110*/ 	.word	0x00000300


	//   ....[3]....
        /*0114*/ 	.word	0x00000340


	//   ....[4]....
        /*0118*/ 	.word	0x00000370


	//   ....[5]....
        /*011c*/ 	.word	0x00000450


	//   ....[6]....
        /*0120*/ 	.word	0x00000470


	//   ....[7]....
        /*0124*/ 	.word	0x00000490


	//   ....[8]....
        /*0128*/ 	.word	0x000004b0


	//   ....[9]....
        /*012c*/ 	.word	0x000004d0


	//   ....[10]....
        /*0130*/ 	.word	0x00000810


	//   ....[11]....
        /*0134*/ 	.word	0x00000850


	//   ....[12]....
        /*0138*/ 	.word	0x00000870


	//   ....[13]....
        /*013c*/ 	.word	0x00000890


	//   ....[14]....
        /*0140*/ 	.word	0x000008b0


	//   ....[15]....
        /*0144*/ 	.word	0x00000990


	//   ....[16]....
        /*0148*/ 	.word	0x000009b0


	//   ....[17]....
        /*014c*/ 	.word	0x000009d0


	//   ....[18]....
        /*0150*/ 	.word	0x000009f0


	//   ....[19]....
        /*0154*/ 	.word	0x00000a10


	//   ....[20]....
        /*0158*/ 	.word	0x00000ed0


	//   ....[21]....
        /*015c*/ 	.word	0x00000f40


	//   ....[22]....
        /*0160*/ 	.word	0x00000fb0


	//   ....[23]....
        /*0164*/ 	.word	0x00001020


	//   ....[24]....
        /*0168*/ 	.word	0x00001090


	//   ....[25]....
        /*016c*/ 	.word	0x00001100


	//   ....[26]....
        /*0170*/ 	.word	0x00001170


	//   ....[27]....
        /*0174*/ 	.word	0x000011e0


	//   ....[28]....
        /*0178*/ 	.word	0x00001250


	//   ....[29]....
        /*017c*/ 	.word	0x000012c0


	//----- nvinfo : EIATTR_VRC_CTA_INIT_COUNT
	.align		4
.L_1845:
        /*0180*/ 	.byte	0x02, 0x4a
	.zero		1
	.zero		1


	//----- nvinfo : EIATTR_EXIT_INSTR_OFFSETS
	.align		4
        /*0184*/ 	.byte	0x04, 0x1c
        /*0186*/ 	.short	(.L_1847 - .L_1846)


	//   ....[0]....
.L_1846:
        /*0188*/ 	.word	0x00000050


	//   ....[1]....
        /*018c*/ 	.word	0x00000c50


	//   ....[2]....
        /*0190*/ 	.word	0x00000e80


	//----- nvinfo : EIATTR_CRS_STACK_SIZE
	.align		4
.L_1847:
        /*0194*/ 	.byte	0x04, 0x1e
        /*0196*/ 	.short	(.L_1849 - .L_1848)
.L_1848:
        /*0198*/ 	.word	0x00000000


	//----- nvinfo : EIATTR_CBANK_PARAM_SIZE
	.align		4
.L_1849:
        /*019c*/ 	.byte	0x03, 0x19
        /*019e*/ 	.short	0x0034


	//----- nvinfo : EIATTR_PARAM_CBANK
	.align		4
        /*01a0*/ 	.byte	0x04, 0x0a
        /*01a2*/ 	.short	(.L_1851 - .L_1850)
	.align		4
.L_1850:
        /*01a4*/ 	.word	index@(.nv.constant0._ZN8pygpukit3ops2nn20layernorm_f16_kernelEPK6__halfS4_S4_PS2_mmf)
        /*01a8*/ 	.short	0x0380
        /*01aa*/ 	.short	0x0034


	//----- nvinfo : EIATTR_SW_WAR
	.align		4
.L_1851:
        /*01ac*/ 	.byte	0x04, 0x36
        /*01ae*/ 	.short	(.L_1853 - .L_1852)
.L_1852:
        /*01b0*/ 	.word	0x00000008
.L_1853:


//--------------------- .nv.info._ZN8pygpukit3ops2nn20layernorm_f64_kernelEPKdS3_S3_Pdmmd --------------------------
	.section	.nv.info._ZN8pygpukit3ops2nn20layernorm_f64_kernelEPKdS3_S3_Pdmmd,"",@"SHT_CUDA_INFO"
	.sectionflags	@""
	.align	4


	//----- nvinfo : EIATTR_CUDA_API_VERSION
	.align		4
        /*0000*/ 	.byte	0x04, 0x37
        /*0002*/ 	.short	(.L_1855 - .L_1854)
.L_1854:
        /*0004*/ 	.word	0x00000082


	//----- nvinfo : EIATTR_KPARAM_INFO
	.align		4
.L_1855:
        /*0008*/ 	.byte	0x04, 0x17
        /*000a*/ 	.short	(.L_1857 - .L_1856)
.L_1856:
        /*000c*/ 	.word	0x00000000
        /*0010*/ 	.short	0x0006
        /*0012*/ 	.short	0x0030
        /*0014*/ 	.byte	0x00, 0xf0, 0x21, 0x00


	//----- nvinfo : EIATTR_KPARAM_INFO
	.align		4
.L_1857:
        /*0018*/ 	.byte	0x04, 0x17
        /*001a*/ 	.short	(.L_1859 - .L_1858)
.L_1858:
        /*001c*/ 	.word	0x00000000
        /*0020*/ 	.short	0x0005
        /*0022*/ 	.short	0x0028
        /*0024*/ 	.byte	0x00, 0xf0, 0x21, 0x00


	//----- nvinfo : EIATTR_KPARAM_INFO
	.align		4
.L_1859:
        /*0028*/ 	.byte	0x04, 0x17
        /*002a*/ 	.short	(.L_1861 - .L_1860)
.L_1860:
        /*002c*/ 	.word	0x00000000
        /*0030*/ 	.short	0x0004
        /*0032*/ 	.short	0x0020
        /*0034*/ 	.byte	0x00, 0xf0, 0x21, 0x00


	//----- nvinfo : EIATTR_KPARAM_INFO
	.align		4
.L_1861:
        /*0038*/ 	.byte	0x04, 0x17
        /*003a*/ 	.short	(.L_1863 - .L_1862)
.L_1862:
        /*003c*/ 	.word	0x00000000
        /*0040*/ 	.short	0x0003
        /*0042*/ 	.short	0x0018
        /*0044*/ 	.byte	0x00, 0xf5, 0x21, 0x00


	//----- nvinfo : EIATTR_KPARAM_INFO
	.align		4
.L_1863:
        /*0048*/ 	.byte	0x04, 0x17
        /*004a*/ 	.short	(.L_1865 - .L_1864)
.L_1864:
        /*004c*/ 	.word	0x00000000
        /*0050*/ 	.short	0x0002
        /*0052*/ 	.short	0x0010
        /*0054*/ 	.byte	0x00, 0xf5, 0x21, 0x00


	//----- nvinfo : EIATTR_KPARAM_INFO
	.align		4
.L_1865:
        /*0058*/ 	.byte	0x04, 0x17
        /*005a*/ 	.short	(.L_1867 - .L_1866)
.L_1866:
        /*005c*/ 	.word	0x00000000
        /*0060*/ 	.short	0x0001
        /*0062*/ 	.short	0x0008
        /*0064*/ 	.byte	0x00, 0xf5, 0x21, 0x00


	//----- nvinfo : EIATTR_KPARAM_INFO
	.align		4
.L_1867:
        /*0068*/ 	.byte	0x04, 0x17
        /*006a*/ 	.short	(.L_1869 - .L_1868)
.L_1868:
        /*006c*/ 	.word	0x00000000
        /*0070*/ 	.short	0x0000
        /*0072*/ 	.short	0x0000
        /*0074*/ 	.byte	0x00, 0xf5, 0x21, 0x00


	//----- nvinfo : EIATTR_SPARSE_MMA_MASK
	.align		4
.L_1869:
        /*0078*/ 	.byte	0x03, 0x50
        /*007a*/ 	.short	0x0000


	//----- nvinfo : EIATTR_MAXREG_COUNT
	.align		4
        /*007c*/ 	.byte	0x03, 0x1b
        /*007e*/ 	.short	0x00ff


	//----- nvinfo : EIATTR_NUM_BARRIERS
	.align		4
        /*0080*/ 	.byte	0x02, 0x4c
        /*0082*/ 	.byte	0x01
	.zero		1


	//----- nvinfo : EIATTR_MERCURY_ISA_VERSION
	.align		4
        /*0084*/ 	.byte	0x03, 0x5f
        /*0086*/ 	.short	0x0101


	//----- nvinfo : EIATTR_COOP_GROUP_MASK_REGIDS
	.align		4
        /*0088*/ 	.byte	0x04, 0x29
        /*008a*/ 	.short	(.L_1871 - .L_1870)


	//   ....[0]....
.L_1870:
        /*008c*/ 	.word	0xffffffff


	//   ....[1]....
        /*0090*/ 	.word	0xffffffff


	//   ....[2]....
        /*0094*/ 	.word	0xffffffff


	//   ....[3]....
        /*0098*/ 	.word	0xffffffff


	//   ....[4]....
        /*009c*/ 	.word	0xffffffff


	//   ....[5]....
        /*00a0*/ 	.word	0xffffffff


	//   ....[6]....
        /*00a4*/ 	.word	0xffffffff


	//   ....[7]....
        /*00a8*/ 	.word	0xffffffff


	//   ....[8]....
        /*00ac*/ 	.word	0xffffffff


	//   ....[9]....
        /*00b0*/ 	.word	0xffffffff


	//   ....[10]....
        /*00b4*/ 	.word	0xffffffff


	//   ....[11]....
        /*00b8*/ 	.word	0xffffffff


	//   ....[12]....
        /*00bc*/ 	.word	0xffffffff


	//   ....[13]....
        /*00c0*/ 	.word	0xffffffff


	//   ....[14]....
        /*00c4*/ 	.word	0xffffffff


	//   ....[15]....
        /*00c8*/ 	.word	0xffffffff


	//   ....[16]....
        /*00cc*/ 	.word	0xffffffff


	//   ....[17]....
        /*00d0*/ 	.word	0xffffffff


	//   ....[18]....
        /*00d4*/ 	.word	0xffffffff


	//   ....[19]....
        /*00d8*/ 	.word	0xffffffff


	//   ....[20]....
        /*00dc*/ 	.word	0xffffffff


	//   ....[21]....
        /*00e0*/ 	.word	0xffffffff


	//   ....[22]....
        /*00e4*/ 	.word	0xffffffff


	//   ....[23]....
        /*00e8*/ 	.word	0xffffffff


	//   ....[24]....
        /*00ec*/ 	.word	0xffffffff


	//   ....[25]....
        /*00f0*/ 	.word	0xffffffff


	//   ....[26]....
        /*00f4*/ 	.word	0xffffffff


	//   ....[27]....
        /*00f8*/ 	.word	0xffffffff


	//   ....[28]....
        /*00fc*/ 	.word	0xffffffff


	//   ....[29]....
        /*0100*/ 	.word	0xffffffff


	//   ....[30]....
        /*0104*/ 	.word	0xffffffff


	//   ....[31]....
        /*0108*/ 	.word	0xffffffff


	//   ....[32]....
        /*010c*/ 	.word	0xffffffff


	//   ....[33]....
        /*0110*/ 	.word	0xffffffff


	//   ....[34]....
        /*0114*/ 	.word	0xffffffff


	//   ....[35]....
        /*0118*/ 	.word	0xffffffff


	//   ....[36]....
        /*011c*/ 	.word	0xffffffff


	//   ....[37]....
        /*0120*/ 	.word	0xffffffff


	//   ....[38]....
        /*0124*/ 	.word	0xffffffff


	//   ....[39]....
        /*0128*/ 	.word	0xffffffff


	//   ....[40]....
        /*012c*/ 	.word	0x05000002


	//   ....[41]....
        /*0130*/ 	.word	0x05000002


	//   ....[42]....
        /*0134*/ 	.word	0x05000002


	//   ....[43]....
        /*0138*/ 	.word	0x05000002


	//   ....[44]....
        /*013c*/ 	.word	0x05000002


	//   ....[45]....
        /*0140*/ 	.word	0x05000002


	//   ....[46]....
        /*0144*/ 	.word	0x05000002


	//   ....[47]....
        /*0148*/ 	.word	0x05000002


	//   ....[48]....
        /*014c*/ 	.word	0x05000002


	//   ....[49]....
        /*0150*/ 	.word	0x05000002


	//   ....[50]....
        /*0154*/ 	.word	0x05000002


	//   ....[51]....
        /*0158*/ 	.word	0x05000002


	//   ....[52]....
        /*015c*/ 	.word	0x05000002


	//   ....[53]....
        /*0160*/ 	.word	0x05000002


	//   ....[54]....
        /*0164*/ 	.word	0x05000002


	//   ....[55]....
        /*0168*/ 	.word	0x05000002


	//   ....[56]....
        /*016c*/ 	.word	0x05000002


	//   ....[57]....
        /*0170*/ 	.word	0x05000002


	//   ....[58]....
        /*0174*/ 	.word	0x05000002


	//   ....[59]....
        /*0178*/ 	.word	0x05000002


	//----- nvinfo : EIATTR_COOP_GROUP_INSTR_OFFSETS
	.align		4
.L_1871:
        /*017c*/ 	.byte	0x04, 0x28
        /*017e*/ 	.short	(.L_1873 - .L_1872)


	//   ....[0]....
.L_1872:
        /*0180*/ 	.word	0x00000240


	//   ....[1]....
        /*0184*/ 	.word	0x00000280


	//   ....[2]....
        /*0188*/ 	.word	0x000002f0


	//   ....[3]....
        /*018c*/ 	.word	0x00000320


	//   ....[4]....
        /*0190*/ 	.word	0x00000340


	//   ....[5]....
        /*0194*/ 	.word	0x00000350


	//   ....[6]....
        /*0198*/ 	.word	0x00000370


	//   ....[7]....
        /*019c*/ 	.word	0x00000380


	//   ....[8]....
        /*01a0*/ 	.word	0x000003a0


	//   ....[9]....
        /*01a4*/ 	.word	0x000003b0


	//   ....[10]....
        /*01a8*/ 	.word	0x00000490


	//   ....[11]....
        /*01ac*/ 	.word	0x000004a0


	//   ....[12]....
        /*01b0*/ 	.word	0x000004c0


	//   ....[13]....
        /*01b4*/ 	.word	0x000004d0


	//   ....[14]....
        /*01b8*/ 	.word	0x000004f0


	//   ....[15]....
        /*01bc*/ 	.word	0x00000500


	//   ....[16]....
        /*01c0*/ 	.word	0x00000520


	//   ....[17]....
        /*01c4*/ 	.word	0x00000530


	//   ....[18]....
        /*01c8*/ 	.word	0x00000550


	//   ....[19]....
        /*01cc*/ 	.word	0x00000560


	//   ....[20]....
        /*01d0*/ 	.word	0x00000950


	//   ....[21]....
        /*01d4*/ 	.word	0x00000980


	//   ....[22]....
        /*01d8*/ 	.word	0x000009a0


	//   ....[23]....
        /*01dc*/ 	.word	0x000009b0


	//   ....[24]....
        /*01e0*/ 	.word	0x000009d0


	//   ....[25]....
        /*01e4*/ 	.word	0x000009e0


	//   ....[26]....
        /*01e8*/ 	.word	0x00000a00


	//   ....[27]....
        /*01ec*/ 	.word	0x00000a10


	//   ....[28]....
        /*01f0*/ 	.word	0x00000a30


	//   ....[29]....
        /*01f4*/ 	.word	0x00000a40


	//   ....[30]....
        /*01f8*/ 	.word	0x00000b20


	//   ....[31]....
        /*01fc*/ 	.word	0x00000b30


	//   ....[32]....
        /*0200*/ 	.word	0x00000b70


	//   ....[33]....
        /*0204*/ 	.word	0x00000b80


	//   ....[34]....
        /*0208*/ 	.word	0x00000bc0


	//   ....[35]....
        /*020c*/ 	.word	0x00000bd0


	//   ....[36]....
        /*0210*/ 	.word	0x00000c10


	//   ....[37]....
        /*0214*/ 	.word	0x00000c20


	//   ....[38]....
        /*0218*/ 	.word	0x00000c60


	//   ....[39]....
        /*021c*/ 	.word	0x00000c70


	//   ....[40]....
        /*0220*/ 	.word	0x00001290


	//   ....[41]....
        /*0224*/ 	.word	0x000012e0


	//   ....[42]....
        /*0228*/ 	.word	0x00001350


	//   ....[43]....
        /*022c*/ 	.word	0x000013a0


	//   ....[44]....
        /*0230*/ 	.word	0x00001410


	//   ....[45]....
        /*0234*/ 	.word	0x00001460


	//   ....[46]....
        /*0238*/ 	.word	0x000014d0


	//   ....[47]....
        /*023c*/ 	.word	0x00001520


	//   ....[48]....
        /*0240*/ 	.word	0x00001590


	//   ....[49]....
        /*0244*/ 	.word	0x000015e0


	//   ....[50]....
        /*0248*/ 	.word	0x00001660


	//   ....[51]....
        /*024c*/ 	.word	0x000016b0


	//   ....[52]....
        /*0250*/ 	.word	0x00001720


	//   ....[53]....
        /*0254*/ 	.word	0x00001770


	//   ....[54]....
        /*0258*/ 	.word	0x000017e0


	//   ....[55]....
        /*025c*/ 	.word	0x00001830


	//   ....[56]....
        /*0260*/ 	.word	0x000018a0


	//   ....[57]....
        /*0264*/ 	.word	0x000018f0


	//   ....[58]....
        /*0268*/ 	.word	0x00001960


	//   ....[59]....
        /*026c*/ 	.word	0x000019b0


	//----- nvinfo : EIATTR_VRC_CTA_INIT_COUNT
	.align		4
.L_1873:
        /*0270*/ 	.byte	0x02, 0x4a
	.zero		1
	.zero		1


	//----- nvinfo : EIATTR_EXIT_INSTR_OFFSETS
	.align		4
        /*0274*/ 	.byte	0x04, 0x1c
        /*0276*/ 	.short	(.L_1875 - .L_1874)


	//   ....[0]....
.L_1874:
        /*0278*/ 	.word	0x00000050


	//   ....[1]....
        /*027c*/ 	.word	0x00001040


	//   ....[2]....
        /*0280*/ 	.word	0x00001230


	//----- nvinfo : EIATTR_CRS_STACK_SIZE
	.align		4
.L_1875:
        /*0284*/ 	.byte	0x04, 0x1e
        /*0286*/ 	.short	(.L_1877 - .L_1876)
.L_1876:
        /*0288*/ 	.word	0x00000000


	//----- nvinfo : EIATTR_CBANK_PARAM_SIZE
	.align		4
.L_1877:
        /*028c*/ 	.byte	0x03, 0x19
        /*028e*/ 	.short	0x0038


	//----- nvinfo : EIATTR_PARAM_CBANK
	.align		4
        /*0290*/ 	.byte	0x04, 0x0a
        /*0292*/ 	.short	(.L_1879 - .L_1878)
	.align		4
.L_1878:
        /*0294*/ 	.word	index@(.nv.constant0._ZN8pygpukit3ops2nn20layernorm_f64_kernelEPKdS3_S3_Pdmmd)
        /*0298*/ 	.short	0x0380
        /*029a*/ 	.short	0x0038


	//----- nvinfo : EIATTR_SW_WAR
	.align		4
.L_1879:
        /*029c*/ 	.byte	0x04, 0x36
        /*029e*/ 	.short	(.L_1881 - .L_1880)
.L_1880:
        /*02a0*/ 	.word	0x00000008
.L_1881:


//--------------------- .nv.info._ZN8pygpukit3ops2nn20layernorm_f32_kernelEPKfS3_S3_Pfmmf --------------------------
	.section	.nv.info._ZN8pygpukit3ops2nn20layernorm_f32_kernelEPKfS3_S3_Pfmmf,"",@"SHT_CUDA_INFO"
	.sectionflags	@""
	.align	4


	//----- nvinfo : EIATTR_CUDA_API_VERSION
	.align		4
        /*0000*/ 	.byte	0x04, 0x37
        /*0002*/ 	.short	(.L_1883 - .L_1882)
.L_1882:
        /*0004*/ 	.word	0x00000082


	//----- nvinfo : EIATTR_KPARAM_INFO
	.align		4
.L_1883:
        /*0008*/ 	.byte	0x04, 0x17
        /*000a*/ 	.short	(.L_1885 - .L_1884)
.L_1884:
        /*000c*/ 	.word	0x00000000
        /*0010*/ 	.short	0x0006
        /*0012*/ 	.short	0x0030
        /*0014*/ 	.byte	0x00, 0xf0, 0x11, 0x00


	//----- nvinfo : EIATTR_KPARAM_INFO
	.align		4
.L_1885:
        /*0018*/ 	.byte	0x04, 0x17
        /*001a*/ 	.short	(.L_1887 - .L_1886)
.L_1886:
        /*001c*/ 	.word	0x00000000
        /*0020*/ 	.short	0x0005
        /*0022*/ 	.short	0x0028
        /*0024*/ 	.byte	0x00, 0xf0, 0x21, 0x00


	//----- nvinfo : EIATTR_KPARAM_INFO
	.align		4
.L_1887:
        /*0028*/ 	.byte	0x04, 0x17
        /*002a*/ 	.short	(.L_1889 - .L_1888)
.L_1888:
        /*002c*/ 	.word	0x00000000
        /*0030*/ 	.short	0x0004
        /*0032*/ 	.short	0x0020
        /*0034*/ 	.byte	0x00, 0xf0, 0x21, 0x00


	//----- nvinfo : EIATTR_KPARAM_INFO
	.align		4
.L_1889:
        /*0038*/ 	.byte	0x04, 0x17
        /*003a*/ 	.short	(.L_1891 - .L_1890)
.L_1890:
        /*003c*/ 	.word	0x00000000
        /*0040*/ 	.short	0x0003
        /*0042*/ 	.short	0x0018
        /*0044*/ 	.byte	0x00, 0xf5, 0x21, 0x00


	//----- nvinfo : EIATTR_KPARAM_INFO
	.align		4
.L_1891:
        /*0048*/ 	.byte	0x04, 0x17
        /*004a*/ 	.short	(.L_1893 - .L_1892)
.L_1892:
        /*004c*/ 	.word	0x00000000
        /*0050*/ 	.short	0x0002
        /*0052*/ 	.short	0x0010
        /*0054*/ 	.byte	0x00, 0xf5, 0x21, 0x00


	//----- nvinfo : EIATTR_KPARAM_INFO
	.align		4
.L_1893:
        /*0058*/ 	.byte	0x04, 0x17
        /*005a*/ 	.short	(.L_1895 - .L_1894)
.L_1894:
        /*005c*/ 	.word	0x00000000
        /*0060*/ 	.short	0x0001
        /*0062*/ 	.short	0x0008
        /*0064*/ 	.byte	0x00, 0xf5, 0x21, 0x00


	//----- nvinfo : EIATTR_KPARAM_INFO
	.align		4
.L_1895:
        /*0068*/ 	.byte	0x04, 0x17
        /*006a*/ 	.short	(.L_1897 - .L_1896)
.L_1896:
        /*006c*/ 	.word	0x00000000
        /*0070*/ 	.short	0x0000
        /*0072*/ 	.short	0x0000
        /*0074*/ 	.byte	0x00, 0xf5, 0x21, 0x00


	//----- nvinfo : EIATTR_SPARSE_MMA_MASK
	.align		4
.L_1897:
        /*0078*/ 	.byte	0x03, 0x50
        /*007a*/ 	.short	0x0000


	//----- nvinfo : EIATTR_MAXREG_COUNT
	.align		4
        /*007c*/ 	.byte	0x03, 0x1b
        /*007e*/ 	.short	0x00ff


	//----- nvinfo : EIATTR_NUM_BARRIERS
	.align		4
        /*0080*/ 	.byte	0x02, 0x4c
        /*0082*/ 	.byte	0x01
	.zero		1


	//----- nvinfo : EIATTR_MERCURY_ISA_VERSION
	.align		4
        /*0084*/ 	.byte	0x03, 0x5f
        /*0086*/ 	.short	0x0101


	//----- nvinfo : EIATTR_COOP_GROUP_MASK_REGIDS
	.align		4
        /*0088*/ 	.byte	0x04, 0x29
        /*008a*/ 	.short	(.L_1899 - .L_1898)


	//   ....[0]....
.L_1898:
        /*008c*/ 	.word	0xffffffff


	//   ....[1]....
        /*0090*/ 	.word	0xffffffff


	//   ....[2]....
        /*0094*/ 	.word	0xffffffff


	//   ....[3]....
        /*0098*/ 	.word	0xffffffff


	//   ....[4]....
        /*009c*/ 	.word	0xffffffff


	//   ....[5]....
        /*00a0*/ 	.word	0xffffffff


	//   ....[6]....
        /*00a4*/ 	.word	0xffffffff


	//   ....[7]....
        /*00a8*/ 	.word	0xffffffff


	//   ....[8]....
        /*00ac*/ 	.word	0xffffffff


	//   ....[9]....
        /*00b0*/ 	.word	0xffffffff


	//   ....[10]....
        /*00b4*/ 	.word	0xffffffff


	//   ....[11]....
        /*00b8*/ 	.word	0xffffffff


	//   ....[12]....
        /*00bc*/ 	.word	0xffffffff


	//   ....[13]....
        /*00c0*/ 	.word	0xffffffff


	//   ....[14]....
        /*00c4*/ 	.word	0xffffffff


	//   ....[15]....
        /*00c8*/ 	.word	0xffffffff


	//   ....[16]....
        /*00cc*/ 	.word	0xffffffff


	//   ....[17]....
        /*00d0*/ 	.word	0xffffffff


	//   ....[18]....
        /*00d4*/ 	.word	0xffffffff


	//   ....[19]....
        /*00d8*/ 	.word	0xffffffff


	//   ....[20]....
        /*00dc*/ 	.word	0x0500000c


	//   ....[21]....
        /*00e0*/ 	.word	0x0500000c


	//   ....[22]....
        /*00e4*/ 	.word	0x0500000c


	//   ....[23]....
        /*00e8*/ 	.word	0x0500000c


	//   ....[24]....
        /*00ec*/ 	.word	0x0500000c


	//   ....[25]....
        /*00f0*/ 	.word	0x0500000c


	//   ....[26]....
        /*00f4*/ 	.word	0x0500000c


	//   ....[27]....
        /*00f8*/ 	.word	0x0500000c


	//   ....[28]....
        /*00fc*/ 	.word	0x0500000c


	//   ....[29]....
        /*0100*/ 	.word	0x0500000c


	//----- nvinfo : EIATTR_COOP_GROUP_INSTR_OFFSETS
	.align		4
.L_1899:
        /*0104*/ 	.byte	0x04, 0x28
        /*0106*/ 	.short	(.L_1901 - .L_1900)


	//   ....[0]....
.L_1900:
        /*0108*/ 	.word	0x00000240


	//   ....[1]....
        /*010c*/ 	.word	0x000002b0


	//   ....[2]....
        /*0110*/ 	.word	0x000002f0


	//   ....[3]....
        /*0114*/ 	.word	0x00000330


	//   ....[4]....
        /*0118*/ 	.word	0x00000360


	//   ....[5]....
        /*011c*/ 	.word	0x00000440


	//   ....[6]....
        /*0120*/ 	.word	0x00000460


	//   ....[7]....
        /*0124*/ 	.word	0x00000480


	//   ....[8]....
        /*0128*/ 	.word	0x000004a0


	//   ....[9]....
        /*012c*/ 	.word	0x000004c0


	//   ....[10]....
        /*0130*/ 	.word	0x000007f0


	//   ....[11]....
        /*0134*/ 	.word	0x00000830


	//   ....[12]....
        /*0138*/ 	.word	0x00000850


	//   ....[13]....
        /*013c*/ 	.word	0x00000870


	//   ....[14]....
        /*0140*/ 	.word	0x00000890


	//   ....[15]....
        /*0144*/ 	.word	0x00000970


	//   ....[16]....
        /*0148*/ 	.word	0x00000990


	//   ....[17]....
        /*014c*/ 	.word	0x000009b0


	//   ....[18]....
        /*0150*/ 	.word	0x000009d0


	//   ....[19]....
        /*0154*/ 	.word	0x000009f0


	//   ....[20]....
        /*0158*/ 	.word	0x00000e70


	//   ....[21]....
        /*015c*/ 	.word	0x00000ee0


	//   ....[22]....
        /*0160*/ 	.word	0x00000f50


	//   ....[23]....
        /*0164*/ 	.word	0x00000fc0


	//   ....[24]....
        /*0168*/ 	.word	0x00001030


	//   ....[25]....
        /*016c*/ 	.word	0x000010a0


	//   ....[26]....
        /*0170*/ 	.word	0x00001110


	//   ....[27]....
        /*0174*/ 	.word	0x00001180


	//   ....[28]....
        /*0178*/ 	.word	0x000011f0


	//   ....[29]....
        /*017c*/ 	.word	0x00001260


	//----- nvinfo : EIATTR_VRC_CTA_INIT_COUNT
	.align		4
.L_1901:
        /*0180*/ 	.byte	0x02, 0x4a
	.zero		1
	.zero		1


	//----- nvinfo : EIATTR_EXIT_INSTR_OFFSETS
	.align		4
        /*0184*/ 	.byte	0x04, 0x1c
        /*0186*/ 	.short	(.L_1903 - .L_1902)


	//   ....[0]....
.L_1902:
        /*0188*/ 	.word	0x00000050


	//   ....[1]....
        /*018c*/ 	.word	0x00000c30


	//   ....[2]....
        /*0190*/ 	.word	0x00000e20


	//----- nvinfo : EIATTR_CRS_STACK_SIZE
	.align		4
.L_1903:
        /*0194*/ 	.byte	0x04, 0x1e
        /*0196*/ 	.short	(.L_1905 - .L_1904)
.L_1904:
        /*0198*/ 	.word	0x00000000


	//----- nvinfo : EIATTR_CBANK_PARAM_SIZE
	.align		4
.L_1905:
        /*019c*/ 	.byte	0x03, 0x19
        /*019e*/ 	.short	0x0034


	//----- nvinfo : EIATTR_PARAM_CBANK
	.align		4
        /*01a0*/ 	.byte	0x04, 0x0a
        /*01a2*/ 	.short	(.L_1907 - .L_1906)
	.align		4
.L_1906:
        /*01a4*/ 	.word	index@(.nv.constant0._ZN8pygpukit3ops2nn20layernorm_f32_kernelEPKfS3_S3_Pfmmf)
        /*01a8*/ 	.short	0x0380
        /*01aa*/ 	.short	0x0034


	//----- nvinfo : EIATTR_SW_WAR
	.align		4
.L_1907:
        /*01ac*/ 	.byte	0x04, 0x36
        /*01ae*/ 	.short	(.L_1909 - .L_1908)
.L_1908:
        /*01b0*/ 	.word	0x00000008
.L_1909:


//--------------------- .nv.info._ZN8pygpukit3ops2nn20bias_add_bf16_kernelEP13__nv_bfloat16PKS2_mm --------------------------
	.section	.nv.info._ZN8pygpukit3ops2nn20bias_add_bf16_kernelEP13__nv_bfloat16PKS2_mm,"",@"SHT_CUDA_INFO"
	.sectionflags	@""
	.align	4


	//----- nvinfo : EIATTR_CUDA_API_VERSION
	.align		4
        /*0000*/ 	.byte	0x04, 0x37
        /*0002*/ 	.short	(.L_1911 - .L_1910)
.L_1910:
        /*0004*/ 	.word	0x00000082


	//----- nvinfo : EIATTR_KPARAM_INFO
	.align		4
.L_1911:
        /*0008*/ 	.byte	0x04, 0x17
        /*000a*/ 	.short	(.L_1913 - .L_1912)
.L_1912:
        /*000c*/ 	.word	0x00000000
        /*0010*/ 	.short	0x0003
        /*0012*/ 	.short	0x0018
        /*0014*/ 	.byte	0x00, 0xf0, 0x21, 0x00


	//----- nvinfo : EIATTR_KPARAM_INFO
	.align		4
.L_1913:
        /*0018*/ 	.byte	0x04, 0x17
        /*001a*/ 	.short	(.L_1915 - .L_1914)
.L_1914:
        /*001c*/ 	.word	0x00000000
        /*0020*/ 	.short	0x0002
        /*0022*/ 	.short	0x0010
        /*0024*/ 	.byte	0x00, 0xf0, 0x21, 0x00


	//----- nvinfo : EIATTR_KPARAM_INFO
	.align		4
.L_1915:
        /*0028*/ 	.byte	0x04, 0x17
        /*002a*/ 	.short	(.L_1917 - .L_1916)
.L_1916:
        /*002c*/ 	.word	0x00000000
        /*0030*/ 	.short	0x0001
        /*0032*/ 	.short	0x0008
        /*0034*/ 	.byte	0x00, 0xf5, 0x21, 0x00


	//----- nvinfo : EIATTR_KPARAM_INFO
	.align		4
.L_1917:
        /*0038*/ 	.byte	0x04, 0x17
        /*003a*/ 	.short	(.L_1919 - .L_1918)
.L_1918:
        /*003c*/ 	.word	0x00000000
        /*0040*/ 	.short	0x0000
        /*0042*/ 	.short	0x0000
        /*0044*/ 	.byte	0x00, 0xf5, 0x21, 0x00


	//----- nvinfo : EIATTR_SPARSE_MMA_MASK
	.align		4
.L_1919:
        /*0048*/ 	.byte	0x03, 0x50
        /*004a*/ 	.short	0x0000


	//----- nvinfo : EIATTR_MAXREG_COUNT
	.align		4
        /*004c*/ 	.byte	0x03, 0x1b
        /*004e*/ 	.short	0x00ff


	//----- nvinfo : EIATTR_MERCURY_ISA_VERSION
	.align		4
        /*0050*/ 	.byte	0x03, 0x5f
        /*0052*/ 	.short	0x0101


	//----- nvinfo : EIATTR_VRC_CTA_INIT_COUNT
	.align		4
        /*0054*/ 	.byte	0x02, 0x4a
	.zero		1
	.zero		1


	//----- nvinfo : EIATTR_EXIT_INSTR_OFFSETS
	.align		4
        /*0058*/ 	.byte	0x04, 0x1c
        /*005a*/ 	.short	(.L_1921 - .L_1920)


	//   ....[0]....
.L_1920:
        /*005c*/ 	.word	0x000000d0


	//   ....[1]....
        /*0060*/ 	.word	0x00000330


	//----- nvinfo : EIATTR_CRS_STACK_SIZE
	.align		4
.L_1921:
        /*0064*/ 	.byte	0x04, 0x1e
        /*0066*/ 	.short	(.L_1923 - .L_1922)
.L_1922:
        /*0068*/ 	.word	0x00000000


	//----- nvinfo : EIATTR_CBANK_PARAM_SIZE
	.align		4
.L_1923:
        /*006c*/ 	.byte	0x03, 0x19
        /*006e*/ 	.short	0x0020


	//----- nvinfo : EIATTR_PARAM_CBANK
	.align		4
        /*0070*/ 	.byte	0x04, 0x0a
        /*0072*/ 	.short	(.L_1925 - .L_1924)
	.align		4
.L_1924:
        /*0074*/ 	.word	index@(.nv.constant0._ZN8pygpukit3ops2nn20bias_add_bf16_kernelEP13__nv_bfloat16PKS2_mm)
        /*0078*/ 	.short	0x0380
        /*007a*/ 	.short	0x0020


	//----- nvinfo : EIATTR_SW_WAR
	.align		4
.L_1925:
        /*007c*/ 	.byte	0x04, 0x36
        /*007e*/ 	.short	(.L_1927 - .L_1926)
.L_1926:
        /*0080*/ 	.word	0x00000008
.L_1927:


//--------------------- .nv.info._ZN8pygpukit3ops2nn19bias_add_f16_kernelEP6__halfPKS2_mm --------------------------
	.section	.nv.info._ZN8pygpukit3ops2nn19bias_add_f16_kernelEP6__halfPKS2_mm,"",@"SHT_CUDA_INFO"
	.sectionflags	@""
	.align	4


	//----- nvinfo : EIATTR_CUDA_API_VERSION
	.align		4
        /*0000*/ 	.byte	0x04, 0x37
        /*0002*/ 	.short	(.L_1929 - .L_1928)
.L_1928:
        /*0004*/ 	.word	0x00000082


	//----- nvinfo : EIATTR_KPARAM_INFO
	.align		4
.L_1929:
        /*0008*/ 	.byte	0x04, 0x17
        /*000a*/ 	.short	(.L_1931 - .L_1930)
.L_1930:
        /*000c*/ 	.word	0x00000000
        /*0010*/ 	.short	0x0003
        /*0012*/ 	.short	0x0018
        /*0014*/ 	.byte	0x00, 0xf0, 0x21, 0x00


	//----- nvinfo : EIATTR_KPARAM_INFO
	.align		4
.L_1931:
        /*0018*/ 	.byte	0x04, 0x17
        /*001a*/ 	.short	(.L_1933 - .L_1932)
.L_1932:
        /*001c*/ 	.word	0x00000000
        /*0020*/ 	.short	0x0002
        /*0022*/ 	.short	0x0010
        /*0024*/ 	.byte	0x00, 0xf0, 0x21, 0x00


	//----- nvinfo : EIATTR_KPARAM_INFO
	.align		4
.L_1933:
        /*0028*/ 	.byte	0x04, 0x17
        /*002a*/ 	.short	(.L_1935 - .L_1934)
.L_1934:
        /*002c*/ 	.word	0x00000000
        /*0030*/ 	.short	0x0001
        /*0032*/ 	.short	0x0008
        /*0034*/ 	.byte	0x00, 0xf5, 0x21, 0x00


	//----- nvinfo : EIATTR_KPARAM_INFO
	.align		4
.L_1935:
        /*0038*/ 	.byte	0x04, 0x17
        /*003a*/ 	.short	(.L_1937 - .L_1936)
.L_1936:
        /*003c*/ 	.word	0x00000000
        /*0040*/ 	.short	0x0000
        /*0042*/ 	.short	0x0000
        /*0044*/ 	.byte	0x00, 0xf5, 0x21, 0x00


	//----- nvinfo : EIATTR_SPARSE_MMA_MASK
	.align		4
.L_1937:
        /*0048*/ 	.byte	0x03, 0x50
        /*004a*/ 	.short	0x0000


	//----- nvinfo : EIATTR_MAXREG_COUNT
	.align		4
        /*004c*/ 	.byte	0x03, 0x1b
        /*004e*/ 	.short	0x00ff


	//----- nvinfo : EIATTR_MERCURY_ISA_VERSION
	.align		4
        /*0050*/ 	.byte	0x03, 0x5f
        /*0052*/ 	.short	0x0101


	//----- nvinfo : EIATTR_VRC_CTA_INIT_COUNT
	.align		4
        /*0054*/ 	.byte	0x02, 0x4a
	.zero		1
	.zero		1


	//----- nvinfo : EIATTR_EXIT_INSTR_OFFSETS
	.align		4
        /*0058*/ 	.byte	0x04, 0x1c
        /*005a*/ 	.short	(.L_1939 - .L_1938)


	//   ....[0]....
.L_1938:
        /*005c*/ 	.word	0x000000d0


	//   ....[1]....
        /*0060*/ 	.word	0x00000330


	//----- nvinfo : EIATTR_CRS_STACK_SIZE
	.align		4
.L_1939:
        /*0064*/ 	.byte	0x04, 0x1e
        /*0066*/ 	.short	(.L_1941 - .L_1940)
.L_1940:
        /*0068*/ 	.word	0x00000000


	//----- nvinfo : EIATTR_CBANK_PARAM_SIZE
	.align		4
.L_1941:
        /*006c*/ 	.byte	0x03, 0x19
        /*006e*/ 	.short	0x0020


	//----- nvinfo : EIATTR_PARAM_CBANK
	.align		4
        /*0070*/ 	.byte	0x04, 0x0a
        /*0072*/ 	.short	(.L_1943 - .L_1942)
	.align		4
.L_1942:
        /*0074*/ 	.word	index@(.nv.constant0._ZN8pygpukit3ops2nn19bias_add_f16_kernelEP6__halfPKS2_mm)
        /*0078*/ 	.short	0x0380
        /*007a*/ 	.short	0x0020


	//----- nvinfo : EIATTR_SW_WAR
	.align		4
.L_1943:
        /*007c*/ 	.byte	0x04, 0x36
        /*007e*/ 	.short	(.L_1945 - .L_1944)
.L_1944:
        /*0080*/ 	.word	0x00000008
.L_1945:


//--------------------- .nv.info._ZN8pygpukit3ops2nn19bias_add_f64_kernelEPdPKdmm --------------------------
	.section	.nv.info._ZN8pygpukit3ops2nn19bias_add_f64_kernelEPdPKdmm,"",@"SHT_CUDA_INFO"
	.sectionflags	@""
	.align	4


	//----- nvinfo : EIATTR_CUDA_API_VERSION
	.align		4
        /*0000*/ 	.byte	0x04, 0x37
        /*0002*/ 	.short	(.L_1947 - .L_1946)
.L_1946:
        /*0004*/ 	.word	0x00000082


	//----- nvinfo : EIATTR_KPARAM_INFO
	.align		4
.L_1947:
        /*0008*/ 	.byte	0x04, 0x17
        /*000a*/ 	.short	(.L_1949 - .L_1948)
.L_1948:
        /*000c*/ 	.word	0x00000000
        /*0010*/ 	.short	0x0003
        /*0012*/ 	.short	0x0018
        /*0014*/ 	.byte	0x00, 0xf0, 0x21, 0x00


	//----- nvinfo : EIATTR_KPARAM_INFO
	.align		4
.L_1949:
        /*0018*/ 	.byte	0x04, 0x17
        /*001a*/ 	.short	(.L_1951 - .L_1950)
.L_1950:
        /*001c*/ 	.word	0x00000000
        /*0020*/ 	.short	0x0002
        /*0022*/ 	.short	0x0010
        /*0024*/ 	.byte	0x00, 0xf0, 0x21, 0x00


	//----- nvinfo : EIATTR_KPARAM_INFO
	.align		4
.L_1951:
        /*0028*/ 	.byte	0x04, 0x17
        /*002a*/ 	.short	(.L_1953 - .L_1952)
.L_1952:
        /*002c*/ 	.word	0x00000000
        /*0030*/ 	.short	0x0001
        /*0032*/ 	.short	0x0008
        /*0034*/ 	.byte	0x00, 0xf5, 0x21, 0x00


	//----- nvinfo : EIATTR_KPARAM_INFO
	.align		4
.L_1953:
        /*0038*/ 	.byte	0x04, 0x17
        /*003a*/ 	.short	(.L_1955 - .L_1954)
.L_1954:
        /*003c*/ 	.word	0x00000000
        /*0040*/ 	.short	0x0000
        /*0042*/ 	.short	0x0000
        /*0044*/ 	.byte	0x00, 0xf5, 0x21, 0x00


	//----- nvinfo : EIATTR_SPARSE_MMA_MASK
	.align		4
.L_1955:
        /*0048*/ 	.byte	0x03, 0x50
        /*004a*/ 	.short	0x0000


	//----- nvinfo : EIATTR_MAXREG_COUNT
	.align		4
        /*004c*/ 	.byte	0x03, 0x1b
        /*004e*/ 	.short	0x00ff


	//----- nvinfo : EIATTR_MERCURY_ISA_VERSION
	.align		4
        /*0050*/ 	.byte	0x03, 0x5f
        /*0052*/ 	.short	0x0101


	//----- nvinfo : EIATTR_VRC_CTA_INIT_COUNT
	.align		4
        /*0054*/ 	.byte	0x02, 0x4a
	.zero		1
	.zero		1


	//----- nvinfo : EIATTR_EXIT_INSTR_OFFSETS
	.align		4
        /*0058*/ 	.byte	0x04, 0x1c
        /*005a*/ 	.short	(.L_1957 - .L_1956)


	//   ....[0]....
.L_1956:
        /*005c*/ 	.word	0x000000d0


	//   ....[1]....
        /*0060*/ 	.word	0x00000300


	//----- nvinfo : EIATTR_CRS_STACK_SIZE
	.align		4
.L_1957:
        /*0064*/ 	.byte	0x04, 0x1e
        /*0066*/ 	.short	(.L_1959 - .L_1958)
.L_1958:
        /*0068*/ 	.word	0x00000000


	//----- nvinfo : EIATTR_CBANK_PARAM_SIZE
	.align		4
.L_1959:
        /*006c*/ 	.byte	0x03, 0x19
        /*006e*/ 	.short	0x0020


	//----- nvinfo : EIATTR_PARAM_CBANK
	.align		4
        /*0070*/ 	.byte	0x04, 0x0a
        /*0072*/ 	.short	(.L_1961 - .L_1960)
	.align		4
.L_1960:
        /*0074*/ 	.word	index@(.nv.constant0._ZN8pygpukit3ops2nn19bias_add_f64_kernelEPdPKdmm)
        /*0078*/ 	.short	0x0380
        /*007a*/ 	.short	0x0020


	//----- nvinfo : EIATTR_SW_WAR
	.align		4
.L_1961:
        /*007c*/ 	.byte	0x04, 0x36
        /*007e*/ 	.short	(.L_1963 - .L_1962)
.L_1962:
        /*0080*/ 	.word	0x00000008
.L_1963:


//--------------------- .nv.info._ZN8pygpukit3ops2nn19bias_add_f32_kernelEPfPKfmm --------------------------
	.section	.nv.info._ZN8pygpukit3ops2nn19bias_add_f32_kernelEPfPKfmm,"",@"SHT_CUDA_INFO"
	.sectionflags	@""
	.align	4


	//----- nvinfo : EIATTR_CUDA_API_VERSION
	.align		4
        /*0000*/ 	.byte	0x04, 0x37
        /*0002*/ 	.short	(.L_1965 - .L_1964)
.L_1964:
        /*0004*/ 	.word	0x00000082


	//----- nvinfo : EIATTR_KPARAM_INFO
	.align		4
.L_1965:
        /*0008*/ 	.byte	0x04, 0x17
        /*000a*/ 	.short	(.L_1967 - .L_1966)
.L_1966:
        /*000c*/ 	.word	0x00000000
        /*0010*/ 	.short	0x0003
        /*0012*/ 	.short	0x0018
        /*0014*/ 	.byte	0x00, 0xf0, 0x21, 0x00


	//----- nvinfo : EIATTR_KPARAM_INFO
	.align		4
.L_1967:
        /*0018*/ 	.byte	0x04, 0x17
        /*001a*/ 	.short	(.L_1969 - .L_1968)
.L_1968:
        /*001c*/ 	.word	0x00000000
        /*0020*/ 	.short	0x0002
        /*0022*/ 	.short	0x0010
        /*0024*/ 	.byte	0x00, 0xf0, 0x21, 0x00


	//----- nvinfo : EIATTR_KPARAM_INFO
	.align		4
.L_1969:
        /*0028*/ 	.byte	0x04, 0x17
        /*002a*/ 	.short	(.L_1971 - .L_1970)
.L_1970:
        /*002c*/ 	.word	0x00000000
        /*0030*/ 	.short	0x0001
        /*0032*/ 	.short	0x0008
        /*0034*/ 	.byte	0x00, 0xf5, 0x21, 0x00


	//----- nvinfo : EIATTR_KPARAM_INFO
	.align		4
.L_1971:
        /*0038*/ 	.byte	0x04, 0x17
        /*003a*/ 	.short	(.L_1973 - .L_1972)
.L_1972:
        /*003c*/ 	.word	0x00000000
        /*0040*/ 	.short	0x0000
        /*0042*/ 	.short	0x0000
        /*0044*/ 	.byte	0x00, 0xf5, 0x21, 0x00


	//----- nvinfo : EIATTR_SPARSE_MMA_MASK
	.align		4
.L_1973:
        /*0048*/ 	.byte	0x03, 0x50
        /*004a*/ 	.short	0x0000


	//----- nvinfo : EIATTR_MAXREG_COUNT
	.align		4
        /*004c*/ 	.byte	0x03, 0x1b
        /*004e*/ 	.short	0x00ff


	//----- nvinfo : EIATTR_MERCURY_ISA_VERSION
	.align		4
        /*0050*/ 	.byte	0x03, 0x5f
        /*0052*/ 	.short	0x0101


	//----- nvinfo : EIATTR_VRC_CTA_INIT_COUNT
	.align		4
        /*0054*/ 	.byte	0x02, 0x4a
	.zero		1
	.zero		1


	//----- nvinfo : EIATTR_EXIT_INSTR_OFFSETS
	.align		4
        /*0058*/ 	.byte	0x04, 0x1c
        /*005a*/ 	.short	(.L_1975 - .L_1974)


	//   ....[0]....
.L_1974:
        /*005c*/ 	.word	0x000000d0


	//   ....[1]....
        /*0060*/ 	.word	0x00000300


	//----- nvinfo : EIATTR_CRS_STACK_SIZE
	.align		4
.L_1975:
        /*0064*/ 	.byte	0x04, 0x1e
        /*0066*/ 	.short	(.L_1977 - .L_1976)
.L_1976:
        /*0068*/ 	.word	0x00000000


	//----- nvinfo : EIATTR_CBANK_PARAM_SIZE
	.align		4
.L_1977:
        /*006c*/ 	.byte	0x03, 0x19
        /*006e*/ 	.short	0x0020


	//----- nvinfo : EIATTR_PARAM_CBANK
	.align		4
        /*0070*/ 	.byte	0x04, 0x0a
        /*0072*/ 	.short	(.L_1979 - .L_1978)
	.align		4
.L_1978:
        /*0074*/ 	.word	index@(.nv.constant0._ZN8pygpukit3ops2nn19bias_add_f32_kernelEPfPKfmm)
        /*0078*/ 	.short	0x0380
        /*007a*/ 	.short	0x0020


	//----- nvinfo : EIATTR_SW_WAR
	.align		4
.L_1979:
        /*007c*/ 	.byte	0x04, 0x36
        /*007e*/ 	.short	(.L_1981 - .L_1980)
.L_1980:
        /*0080*/ 	.word	0x00000008
.L_1981:


//--------------------- .nv.info._ZN8pygpukit3ops2nn16gelu_bf16_kernelEPK13__nv_bfloat16PS2_m --------------------------
	.section	.nv.info._ZN8pygpukit3ops2nn16gelu_bf16_kernelEPK13__nv_bfloat16PS2_m,"",@"SHT_CUDA_INFO"
	.sectionflags	@""
	.align	4


	//----- nvinfo : EIATTR_CUDA_API_VERSION
	.align		4
        /*0000*/ 	.byte	0x04, 0x37
        /*0002*/ 	.short	(.L_1983 - .L_1982)
.L_1982:
        /*0004*/ 	.word	0x00000082


	//----- nvinfo : EIATTR_KPARAM_INFO
	.align		4
.L_1983:
        /*0008*/ 	.byte	0x04, 0x17
        /*000a*/ 	.short	(.L_1985 - .L_1984)
.L_1984:
        /*000c*/ 	.word	0x00000000
        /*0010*/ 	.short	0x0002
        /*0012*/ 	.short	0x0010
        /*0014*/ 	.byte	0x00, 0xf0, 0x21, 0x00


	//----- nvinfo : EIATTR_KPARAM_INFO
	.align		4
.L_1985:
        /*0018*/ 	.byte	0x04, 0x17
        /*001a*/ 	.short	(.L_1987 - .L_1986)
.L_1986:
        /*001c*/ 	.word	0x00000000
        /*0020*/ 	.short	0x0001
        /*0022*/ 	.short	0x0008
        /*0024*/ 	.byte	0x00, 0xf5, 0x21, 0x00


	//----- nvinfo : EIATTR_KPARAM_INFO
	.align		4
.L_1987:
        /*0028*/ 	.byte	0x04, 0x17
        /*002a*/ 	.short	(.L_1989 - .L_1988)
.L_1988:
        /*002c*/ 	.word	0x00000000
        /*0030*/ 	.short	0x0000
        /*0032*/ 	.short	0x0000
        /*0034*/ 	.byte	0x00, 0xf5, 0x21, 0x00


	//----- nvinfo : EIATTR_SPARSE_MMA_MASK
	.align		4
.L_1989:
        /*0038*/ 	.byte	0x03, 0x50
        /*003a*/ 	.short	0x0000


	//----- nvinfo : EIATTR_MAXREG_COUNT
	.align		4
        /*003c*/ 	.byte	0x03, 0x1b
        /*003e*/ 	.short	0x00ff


	//----- nvinfo : EIATTR_MERCURY_ISA_VERSION
	.align		4
        /*0040*/ 	.byte	0x03, 0x5f
        /*0042*/ 	.short	0x0101


	//----- nvinfo : EIATTR_VRC_CTA_INIT_COUNT
	.align		4
        /*0044*/ 	.byte	0x02, 0x4a
	.zero		1
	.zero		1


	//----- nvinfo : EIATTR_EXIT_INSTR_OFFSETS
	.align		4
        /*0048*/ 	.byte	0x04, 0x1c
        /*004a*/ 	.short	(.L_1991 - .L_1990)


	//   ....[0]....
.L_1990:
        /*004c*/ 	.word	0x00000080


	//   ....[1]....
        /*0050*/ 	.word	0x000002d0


	//----- nvinfo : EIATTR_CBANK_PARAM_SIZE
	.align		4
.L_1991:
        /*0054*/ 	.byte	0x03, 0x19
        /*0056*/ 	.short	0x0018


	//----- nvinfo : EIATTR_PARAM_CBANK
	.align		4
        /*0058*/ 	.byte	0x04, 0x0a
        /*005a*/ 	.short	(.L_1993 - .L_1992)
	.align		4
.L_1992:
        /*005c*/ 	.word	index@(.nv.constant0._ZN8pygpukit3ops2nn16gelu_bf16_kernelEPK13__nv_bfloat16PS2_m)
        /*0060*/ 	.short	0x0380
        /*0062*/ 	.short	0x0018


	//----- nvinfo : EIATTR_SW_WAR
	.align		4
.L_1993:
        /*0064*/ 	.byte	0x04, 0x36
        /*0066*/ 	.short	(.L_1995 - .L_1994)
.L_1994:
        /*0068*/ 	.word	0x00000008
.L_1995:


//--------------------- .nv.info._ZN8pygpukit3ops2nn15gelu_f16_kernelEPK6__halfPS2_m --------------------------
	.section	.nv.info._ZN8pygpukit3ops2nn15gelu_f16_kernelEPK6__halfPS2_m,"",@"SHT_CUDA_INFO"
	.sectionflags	@""
	.align	4


	//----- nvinfo : EIATTR_CUDA_API_VERSION
	.align		4
        /*0000*/ 	.byte	0x04, 0x37
        /*0002*/ 	.short	(.L_1997 - .L_1996)
.L_1996:
        /*0004*/ 	.word	0x00000082


	//----- nvinfo : EIATTR_KPARAM_INFO
	.align		4
.L_1997:
        /*0008*/ 	.byte	0x04, 0x17
        /*000a*/ 	.short	(.L_1999 - .L_1998)
.L_1998:
        /*000c*/ 	.word	0x00000000
        /*0010*/ 	.short	0x0002
        /*0012*/ 	.short	0x0010
        /*0014*/ 	.byte	0x00, 0xf0, 0x21, 0x00


	//----- nvinfo : EIATTR_KPARAM_INFO
	.align		4
.L_1999:
        /*0018*/ 	.byte	0x04, 0x17
        /*001a*/ 	.short	(.L_2001 - .L_2000)
.L_2000:
        /*001c*/ 	.word	0x00000000
        /*0020*/ 	.short	0x0001
        /*0022*/ 	.short	0x0008
        /*0024*/ 	.byte	0x00, 0xf5, 0x21, 0x00


	//----- nvinfo : EIATTR_KPARAM_INFO
	.align		4
.L_2001:
        /*0028*/ 	.byte	0x04, 0x17
        /*002a*/ 	.short	(.L_2003 - .L_2002)
.L_2002:
        /*002c*/ 	.word	0x00000000
        /*0030*/ 	.short	0x0000
        /*0032*/ 	.short	0x0000
        /*0034*/ 	.byte	0x00, 0xf5, 0x21, 0x00


	//----- nvinfo : EIATTR_SPARSE_MMA_MASK
	.align		4
.L_2003:
        /*0038*/ 	.byte	0x03, 0x50
        /*003a*/ 	.short	0x0000


	//----- nvinfo : EIATTR_MAXREG_COUNT
	.align		4
        /*003c*/ 	.byte	0x03, 0x1b
        /*003e*/ 	.short	0x00ff


	//----- nvinfo : EIATTR_MERCURY_ISA_VERSION
	.align		4
        /*0040*/ 	.byte	0x03, 0x5f
        /*0042*/ 	.short	0x0101


	//----- nvinfo : EIATTR_VRC_CTA_INIT_COUNT
	.align		4
        /*0044*/ 	.byte	0x02, 0x4a
	.zero		1
	.zero		1


	//----- nvinfo : EIATTR_EXIT_INSTR_OFFSETS
	.align		4
        /*0048*/ 	.byte	0x04, 0x1c
        /*004a*/ 	.short	(.L_2005 - .L_2004)


	//   ....[0]....
.L_2004:
        /*004c*/ 	.word	0x00000080


	//   ....[1]....
        /*0050*/ 	.word	0x000002d0


	//----- nvinfo : EIATTR_CBANK_PARAM_SIZE
	.align		4
.L_2005:
        /*0054*/ 	.byte	0x03, 0x19
        /*0056*/ 	.short	0x0018


	//----- nvinfo : EIATTR_PARAM_CBANK
	.align		4
        /*0058*/ 	.byte	0x04, 0x0a
        /*005a*/ 	.short	(.L_2007 - .L_2006)
	.align		4
.L_2006:
        /*005c*/ 	.word	index@(.nv.constant0._ZN8pygpukit3ops2nn15gelu_f16_kernelEPK6__halfPS2_m)
        /*0060*/ 	.short	0x0380
        /*0062*/ 	.short	0x0018


	//----- nvinfo : EIATTR_SW_WAR
	.align		4
.L_2007:
        /*0064*/ 	.byte	0x04, 0x36
        /*0066*/ 	.short	(.L_2009 - .L_2008)
.L_2008:
        /*0068*/ 	.word	0x00000008
.L_2009:


//--------------------- .nv.info._ZN8pygpukit3ops2nn15gelu_f64_kernelEPKdPdm --------------------------
	.section	.nv.info._ZN8pygpukit3ops2nn15gelu_f64_kernelEPKdPdm,"",@"SHT_CUDA_INFO"
	.sectionflags	@""
	.align	4


	//----- nvinfo : EIATTR_CUDA_API_VERSION
	.align		4
        /*0000*/ 	.byte	0x04, 0x37
        /*0002*/ 	.short	(.L_2011 - .L_2010)
.L_2010:
        /*0004*/ 	.word	0x00000082


	//----- nvinfo : EIATTR_KPARAM_INFO
	.align		4
.L_2011:
        /*0008*/ 	.byte	0x04, 0x17
        /*000a*/ 	.short	(.L_2013 - .L_2012)
.L_2012:
        /*000c*/ 	.word	0x00000000
        /*0010*/ 	.short	0x0002
        /*0012*/ 	.short	0x0010
        /*0014*/ 	.byte	0x00, 0xf0, 0x21, 0x00


	//----- nvinfo : EIATTR_KPARAM_INFO
	.align		4
.L_2013:
        /*0018*/ 	.byte	0x04, 0x17
        /*001a*/ 	.short	(.L_2015 - .L_2014)
.L_2014:
        /*001c*/ 	.word	0x00000000
        /*0020*/ 	.short	0x0001
        /*0022*/ 	.short	0x0008
        /*0024*/ 	.byte	0x00, 0xf5, 0x21, 0x00


	//----- nvinfo : EIATTR_KPARAM_INFO
	.align		4
.L_2015:
        /*0028*/ 	.byte	0x04, 0x17
        /*002a*/ 	.short	(.L_2017 - .L_2016)
.L_2016:
        /*002c*/ 	.word	0x00000000
        /*0030*/ 	.short	0x0000
        /*0032*/ 	.short	0x0000
        /*0034*/ 	.byte	0x00, 0xf5, 0x21, 0x00


	//----- nvinfo : EIATTR_SPARSE_MMA_MASK
	.align		4
.L_2017:
        /*0038*/ 	.byte	0x03, 0x50
        /*003a*/ 	.short	0x0000


	//----- nvinfo : EIATTR_MAXREG_COUNT
	.align		4
        /*003c*/ 	.byte	0x03, 0x1b
        /*003e*/ 	.short	0x00ff


	//----- nvinfo : EIATTR_MERCURY_ISA_VERSION
	.align		4
        /*0040*/ 	.byte	0x03, 0x5f
        /*0042*/ 	.short	0x0101


	//----- nvinfo : EIATTR_VRC_CTA_INIT_COUNT
	.align		4
        /*0044*/ 	.byte	0x02, 0x4a
	.zero		1
	.zero		1


	//----- nvinfo : EIATTR_EXIT_INSTR_OFFSETS
	.align		4
        /*0048*/ 	.byte	0x04, 0x1c
        /*004a*/ 	.short	(.L_2019 - .L_2018)


	//   ....[0]....
.L_2018:
        /*004c*/ 	.word	0x00000080


	//   ....[1]....
        /*0050*/ 	.word	0x00000830


	//----- nvinfo : EIATTR_CRS_STACK_SIZE
	.align		4
.L_2019:
        /*0054*/ 	.byte	0x04, 0x1e
        /*0056*/ 	.short	(.L_2021 - .L_2020)
.L_2020:
        /*0058*/ 	.word	0x00000000


	//----- nvinfo : EIATTR_CBANK_PARAM_SIZE
	.align		4
.L_2021:
        /*005c*/ 	.byte	0x03, 0x19
        /*005e*/ 	.short	0x0018


	//----- nvinfo : EIATTR_PARAM_CBANK
	.align		4
        /*0060*/ 	.byte	0x04, 0x0a
        /*0062*/ 	.short	(.L_2023 - .L_2022)
	.align		4
.L_2022:
        /*0064*/ 	.word	index@(.nv.constant0._ZN8pygpukit3ops2nn15gelu_f64_kernelEPKdPdm)
        /*0068*/ 	.short	0x0380
        /*006a*/ 	.short	0x0018


	//----- nvinfo : EIATTR_SW_WAR
	.align		4
.L_2023:
        /*006c*/ 	.byte	0x04, 0x36
        /*006e*/ 	.short	(.L_2025 - .L_2024)
.L_2024:
        /*0070*/ 	.word	0x00000008
.L_2025:


//--------------------- .nv.info._ZN8pygpukit3ops2nn15gelu_f32_kernelEPKfPfm --------------------------
	.section	.nv.info._ZN8pygpukit3ops2nn15gelu_f32_kernelEPKfPfm,"",@"SHT_CUDA_INFO"
	.sectionflags	@""
	.align	4


	//----- nvinfo : EIATTR_CUDA_API_VERSION
	.align		4
        /*0000*/ 	.byte	0x04, 0x37
        /*0002*/ 	.short	(.L_2027 - .L_2026)
.L_2026:
        /*0004*/ 	.word	0x00000082


	//----- nvinfo : EIATTR_KPARAM_INFO
	.align		4
.L_2027:
        /*0008*/ 	.byte	0x04, 0x17
        /*000a*/ 	.short	(.L_2029 - .L_2028)
.L_2028:
        /*000c*/ 	.word	0x00000000
        /*0010*/ 	.short	0x0002
        /*0012*/ 	.short	0x0010
        /*0014*/ 	.byte	0x00, 0xf0, 0x21, 0x00


	//----- nvinfo : EIATTR_KPARAM_INFO
	.align		4
.L_2029:
        /*0018*/ 	.byte	0x04, 0x17
        /*001a*/ 	.short	(.L_2031 - .L_2030)
.L_2030:
        /*001c*/ 	.word	0x00000000
        /*0020*/ 	.short	0x0001
        /*0022*/ 	.short	0x0008
        /*0024*/ 	.byte	0x00, 0xf5, 0x21, 0x00


	//----- nvinfo : EIATTR_KPARAM_INFO
	.align		4
.L_2031:
        /*0028*/ 	.byte	0x04, 0x17
        /*002a*/ 	.short	(.L_2033 - .L_2032)
.L_2032:
        /*002c*/ 	.word	0x00000000
        /*0030*/ 	.short	0x0000
        /*0032*/ 	.short	0x0000
        /*0034*/ 	.byte	0x00, 0xf5, 0x21, 0x00


	//----- nvinfo : EIATTR_SPARSE_MMA_MASK
	.align		4
.L_2033:
        /*0038*/ 	.byte	0x03, 0x50
        /*003a*/ 	.short	0x0000


	//----- nvinfo : EIATTR_MAXREG_COUNT
	.align		4
        /*003c*/ 	.byte	0x03, 0x1b
        /*003e*/ 	.short	0x00ff


	//----- nvinfo : EIATTR_MERCURY_ISA_VERSION
	.align		4
        /*0040*/ 	.byte	0x03, 0x5f
        /*0042*/ 	.short	0x0101


	//----- nvinfo : EIATTR_VRC_CTA_INIT_COUNT
	.align		4
        /*0044*/ 	.byte	0x02, 0x4a
	.zero		1
	.zero		1


	//----- nvinfo : EIATTR_EXIT_INSTR_OFFSETS
	.align		4
        /*0048*/ 	.byte	0x04, 0x1c
        /*004a*/ 	.short	(.L_2035 - .L_2034)


	//   ....[0]....
.L_2034:
        /*004c*/ 	.word	0x00000080


	//   ....[1]....
        /*0050*/ 	.word	0x000002b0


	//----- nvinfo : EIATTR_CBANK_PARAM_SIZE
	.align		4
.L_2035:
        /*0054*/ 	.byte	0x03, 0x19
        /*0056*/ 	.short	0x0018


	//----- nvinfo : EIATTR_PARAM_CBANK
	.align		4
        /*0058*/ 	.byte	0x04, 0x0a
        /*005a*/ 	.short	(.L_2037 - .L_2036)
	.align		4
.L_2036:
        /*005c*/ 	.word	index@(.nv.constant0._ZN8pygpukit3ops2nn15gelu_f32_kernelEPKfPfm)
        /*0060*/ 	.short	0x0380
        /*0062*/ 	.short	0x0018


	//----- nvinfo : EIATTR_SW_WAR
	.align		4
.L_2037:
        /*0064*/ 	.byte	0x04, 0x36
        /*0066*/ 	.short	(.L_2039 - .L_2038)
.L_2038:
        /*0068*/ 	.word	0x00000008
.L_2039:


//--------------------- .nv.callgraph             --------------------------
	.section	.nv.callgraph,"",@"SHT_CUDA_CALLGRAPH"
	.align	4
	.sectionentsize	8
	.align		4
        /*0000*/ 	.word	0x00000000
	.align		4
        /*0004*/ 	.word	0xffffffff
	.align		4
        /*0008*/ 	.word	0x00000000
	.align		4
        /*000c*/ 	.word	0xfffffffe
	.align		4
        /*0010*/ 	.word	0x00000000
	.align		4
        /*0014*/ 	.word	0xfffffffd
	.align		4
        /*0018*/ 	.word	0x00000000
	.align		4
        /*001c*/ 	.word	0xfffffffc


//--------------------- .text._ZN8pygpukit3ops2nn22mul_inplace_f64_kernelEPdPKdm --------------------------
	.section	.text._ZN8pygpukit3ops2nn22mul_inplace_f64_kernelEPdPKdm,"ax",@progbits
	.align	128
        .global         _ZN8pygpukit3ops2nn22mul_inplace_f64_kernelEPdPKdm
        .type           _ZN8pygpukit3ops2nn22mul_inplace_f64_kernelEPdPKdm,@function
        .size           _ZN8pygpukit3ops2nn22mul_inplace_f64_kernelEPdPKdm,(.L_x_761 - _ZN8pygpukit3ops2nn22mul_inplace_f64_kernelEPdPKdm)
        .other          _ZN8pygpukit3ops2nn22mul_inplace_f64_kernelEPdPKdm,@"STO_CUDA_ENTRY STV_DEFAULT"
_ZN8pygpukit3ops2nn22mul_inplace_f64_kernelEPdPKdm:
.text._ZN8pygpukit3ops2nn22mul_inplace_f64_kernelEPdPKdm:
[----:B------:R-:W-:Y:S01]  /*0000*/  LDC R1, c[0x0][0x37c] ;  /* 0x0000df00ff017b82 */ /* 0x000fe20000000800 */
[----:B------:R-:W0:Y:S07]  /*0010*/  S2R R3, SR_TID.X ;  /* 0x0000000000037919 */ /* 0x000e2e0000002100 */
[----:B------:R-:W0:Y:S01]  /*0020*/  S2UR UR4, SR_CTAID.X ;  /* 0x00000000000479c3 */ /* 0x000e220000002500 */
[----:B------:R-:W1:Y:S07]  /*0030*/  LDCU.64 UR6, c[0x0][0x390] ;  /* 0x00007200ff0677ac */ /* 0x000e6e0008000a00 */
[----:B------:R-:W0:Y:S02]  /*0040*/  LDC R0, c[0x0][0x360] ;  /* 0x0000d800ff007b82 */ /* 0x000e240000000800 */
[----:B0-----:R-:W-:-:S05]  /*0050*/  IMAD R0, R0, UR4, R3 ;  /* 0x0000000400007c24 */ /* 0x001fca000f8e0203 */
[----:B-1----:R-:W-:-:S04]  /*0060*/  ISETP.GE.U32.AND P0, PT, R0, UR6, PT ;  /* 0x0000000600007c0c */ /* 0x002fc8000bf06070 */
[----:B------:R-:W-:-:S13]  /*0070*/  ISETP.GE.U32.AND.EX P0, PT, RZ, UR7, PT, P0 ;  /* 0x00000007ff007c0c */ /* 0x000fda000bf06100 */
[----:B------:R-:W-:Y:S05]  /*0080*/  @P0 EXIT ;  /* 0x000000000000094d */ /* 0x000fea0003800000 */
[----:B------:R-:W0:Y:S01]  /*0090*/  LDCU.128 UR8, c[0x0][0x380] ;  /* 0x00007000ff0877ac */ /* 0x000e220008000c00 */
[----:B------:R-:W-:Y:S01]  /*00a0*/  IMAD.SHL.U32 R6, R0, 0x8, RZ ;  /* 0x0000000800067824 */ /* 0x000fe200078e00ff */
[----:B------:R-:W-:Y:S01]  /*00b0*/  SHF.R.U32.HI R0, RZ, 0x1d, R0 ;  /* 0x0000001dff007819 */ /* 0x000fe20000011600 */
[----:B------:R-:W1:Y:S03]  /*00c0*/  LDCU.64 UR4, c[0x0][0x358] ;  /* 0x00006b00ff0477ac */ /* 0x000e660008000a00 */
[C---:B0-----:R-:W-:Y:S02]  /*00d0*/  IADD3 R2, P0, PT, R6.reuse, UR8, RZ ;  /* 0x0000000806027c10 */ /* 0x041fe4000ff1e0ff */
[----:B------:R-:W-:Y:S02]  /*00e0*/  IADD3 R6, P1, PT, R6, UR10, RZ ;  /* 0x0000000a06067c10 */ /* 0x000fe4000ff3e0ff */
[----:B------:R-:W-:-:S02]  /*00f0*/  IADD3.X R3, PT, PT, R0, UR9, RZ, P0, !PT ;  /* 0x0000000900037c10 */ /* 0x000fc400087fe4ff */
[----:B------:R-:W-:-:S03]  /*0100*/  IADD3.X R7, PT, PT, R0, UR11, RZ, P1, !PT ;  /* 0x0000000b00077c10 */ /* 0x000fc60008ffe4ff */
[----:B-1----:R-:W2:Y:S04]  /*0110*/  LDG.E.64 R4, desc[UR4][R2.64] ;  /* 0x0000000402047981 */ /* 0x002ea8000c1e1b00 */
[----:B------:R-:W2:Y:S02]  /*0120*/  LDG.E.64.CONSTANT R6, desc[UR4][R6.64] ;  /* 0x0000000406067981 */ /* 0x000ea4000c1e9b00 */
[----:B--2---:R-:W-:-:S07]  /*0130*/  DMUL R4, R4, R6 ;  /* 0x0000000604047228 */ /* 0x004fce0000000000 */
[----:B------:R-:W-:Y:S01]  /*0140*/  STG.E.64 desc[UR4][R2.64], R4 ;  /* 0x0000000402007986 */ /* 0x000fe2000c101b04 */
[----:B------:R-:W-:Y:S05]  /*0150*/  EXIT ;  /* 0x000000000000794d */ /* 0x000fea0003800000 */
.L_x_0:
[----:B------:R-:W-:-:S00]  /*0160*/  BRA `(.L_x_0) ;  /* 0xfffffffc00fc7947 */ /* 0x000fc0000383ffff */
[----:B------:R-:W-:-:S00]  /*0170*/  NOP ;  /* 0x0000000000007918 */ /* 0x000fc00000000000 */
        /* <DEDUP_REMOVED lines=8> */
.L_x_761:


//--------------------- .text._ZN8pygpukit3ops2nn22mul_inplace_f32_kernelEPfPKfm --------------------------
	.section	.text._ZN8pygpukit3ops2nn22mul_inplace_f32_kernelEPfPKfm,"ax",@progbits
	.align	128
        .global         _ZN8pygpukit3ops2nn22mul_inplace_f32_kernelEPfPKfm
        .type           _ZN8pygpukit3ops2nn22mul_inplace_f32_kernelEPfPKfm,@function
        .size           _ZN8pygpukit3ops2nn22mul_inplace_f32_kernelEPfPKfm,(.L_x_762 - _ZN8pygpukit3ops2nn22mul_inplace_f32_kernelEPfPKfm)
        .other          _ZN8pygpukit3ops2nn22mul_inplace_f32_kernelEPfPKfm,@"STO_CUDA_ENTRY STV_DEFAULT"
_ZN8pygpukit3ops2nn22mul_inplace_f32_kernelEPfPKfm:
.text._ZN8pygpukit3ops2nn22mul_inplace_f32_kernelEPfPKfm:
        /* <DEDUP_REMOVED lines=16> */
[----:B------:R-:W-:-:S04]  /*0100*/  IADD3.X R3, PT, PT, R0, UR9, RZ, P0, !PT ;  /* 0x0000000900037c10 */ /* 0x000fc800087fe4ff */
[----:B-1----:R-:W2:Y:S04]  /*0110*/  LDG.E.CONSTANT R5, desc[UR4][R4.64] ;  /* 0x0000000404057981 */ /* 0x002ea8000c1e9900 */
[----:B------:R-:W2:Y:S02]  /*0120*/  LDG.E R0, desc[UR4][R2.64] ;  /* 0x0000000402007981 */ /* 0x000ea4000c1e1900 */
[----:B--2---:R-:W-:-:S05]  /*0130*/  FMUL R7, R0, R5 ;  /* 0x0000000500077220 */ /* 0x004fca0000400000 */
[----:B------:R-:W-:Y:S01]  /*0140*/  STG.E desc[UR4][R2.64], R7 ;  /* 0x0000000702007986 */ /* 0x000fe2000c101904 */
[----:B------:R-:W-:Y:S05]  /*0150*/  EXIT ;  /* 0x000000000000794d */ /* 0x000fea0003800000 */
.L_x_1:
        /* <DEDUP_REMOVED lines=10> */
.L_x_762:


//--------------------- .text._ZN8pygpukit3ops2nn23mul_inplace_bf16_kernelEP13__nv_bfloat16PKS2_m --------------------------
	.section	.text._ZN8pygpukit3ops2nn23mul_inplace_bf16_kernelEP13__nv_bfloat16PKS2_m,"ax",@progbits
	.align	128
        .global         _ZN8pygpukit3ops2nn23mul_inplace_bf16_kernelEP13__nv_bfloat16PKS2_m
        .type           _ZN8pygpukit3ops2nn23mul_inplace_bf16_kernelEP13__nv_bfloat16PKS2_m,@function
        .size           _ZN8pygpukit3ops2nn23mul_inplace_bf16_kernelEP13__nv_bfloat16PKS2_m,(.L_x_763 - _ZN8pygpukit3ops2nn23mul_inplace_bf16_kernelEP13__nv_bfloat16PKS2_m)
        .other          _ZN8pygpukit3ops2nn23mul_inplace_bf16_kernelEP13__nv_bfloat16PKS2_m,@"STO_CUDA_ENTRY STV_DEFAULT"
_ZN8pygpukit3ops2nn23mul_inplace_bf16_kernelEP13__nv_bfloat16PKS2_m:
.text._ZN8pygpukit3ops2nn23mul_inplace_bf16_kernelEP13__nv_bfloat16PKS2_m:
        /* <DEDUP_REMOVED lines=17> */
[----:B-1----:R-:W2:Y:S04]  /*0110*/  LDG.E.U16.CONSTANT R5, desc[UR4][R4.64] ;  /* 0x0000000404057981 */ /* 0x002ea8000c1e9500 */
[----:B------:R-:W2:Y:S02]  /*0120*/  LDG.E.U16 R0, desc[UR4][R2.64] ;  /* 0x0000000402007981 */ /* 0x000ea4000c1e1500 */
[----:B--2---:R-:W-:-:S05]  /*0130*/  HMUL2.BF16_V2 R0, R0.H0_H0, R5.H0_H0 ;  /* 0x2000000500007232 */ /* 0x004fca0000200800 */
[----:B------:R-:W-:Y:S01]  /*0140*/  STG.E.U16 desc[UR4][R2.64], R0 ;  /* 0x0000000002007986 */ /* 0x000fe2000c101504 */
[----:B------:R-:W-:Y:S05]  /*0150*/  EXIT ;  /* 0x000000000000794d */ /* 0x000fea0003800000 */
.L_x_2:
        /* <DEDUP_REMOVED lines=10> */
.L_x_763:


//--------------------- .text._ZN8pygpukit3ops2nn22mul_inplace_f16_kernelEP6__halfPKS2_m --------------------------
	.section	.text._ZN8pygpukit3ops2nn22mul_inplace_f16_kernelEP6__halfPKS2_m,"ax",@progbits
	.align	128
        .global         _ZN8pygpukit3ops2nn22mul_inplace_f16_kernelEP6__halfPKS2_m
        .type           _ZN8pygpukit3ops2nn22mul_inplace_f16_kernelEP6__halfPKS2_m,@function
        .size           _ZN8pygpukit3ops2nn22mul_inplace_f16_kernelEP6__halfPKS2_m,(.L_x_764 - _ZN8pygpukit3ops2nn22mul_inplace_f16_kernelEP6__halfPKS2_m)
        .other          _ZN8pygpukit3ops2nn22mul_inplace_f16_kernelEP6__halfPKS2_m,@"STO_CUDA_ENTRY STV_DEFAULT"
_ZN8pygpukit3ops2nn22mul_inplace_f16_kernelEP6__halfPKS2_m:
.text._ZN8pygpukit3ops2nn22mul_inplace_f16_kernelEP6__halfPKS2_m:
        /* <DEDUP_REMOVED lines=19> */
[----:B--2---:R-:W-:-:S05]  /*0130*/  HMUL2 R0, R0.H0_H0, R5.H0_H0 ;  /* 0x2000000500007232 */ /* 0x004fca0000000800 */
[----:B------:R-:W-:Y:S01]  /*0140*/  STG.E.U16 desc[UR4][R2.64], R0 ;  /* 0x0000000002007986 */ /* 0x000fe2000c101504 */
[----:B------:R-:W-:Y:S05]  /*0150*/  EXIT ;  /* 0x000000000000794d */ /* 0x000fea0003800000 */
.L_x_3:
        /* <DEDUP_REMOVED lines=10> */
.L_x_764:


//--------------------- .text._ZN8pygpukit3ops2nn22add_inplace_f64_kernelEPdPKdm --------------------------
	.section	.text._ZN8pygpukit3ops2nn22add_inplace_f64_kernelEPdPKdm,"ax",@progbits
	.align	128
        .global         _ZN8pygpukit3ops2nn22add_inplace_f64_kernelEPdPKdm
        .type           _ZN8pygpukit3ops2nn22add_inplace_f64_kernelEPdPKdm,@function
        .size           _ZN8pygpukit3ops2nn22add_inplace_f64_kernelEPdPKdm,(.L_x_765 - _ZN8pygpukit3ops2nn22add_inplace_f64_kernelEPdPKdm)
        .other          _ZN8pygpukit3ops2nn22add_inplace_f64_kernelEPdPKdm,@"STO_CUDA_ENTRY STV_DEFAULT"
_ZN8pygpukit3ops2nn22add_inplace_f64_kernelEPdPKdm:
.text._ZN8pygpukit3ops2nn22add_inplace_f64_kernelEPdPKdm:
        /* <DEDUP_REMOVED lines=19> */
[----:B--2---:R-:W-:-:S07]  /*0130*/  DADD R4, R4, R6 ;  /* 0x0000000004047229 */ /* 0x004fce0000000006 */
[----:B------:R-:W-:Y:S01]  /*0140*/  STG.E.64 desc[UR4][R2.64], R4 ;  /* 0x0000000402007986 */ /* 0x000fe2000c101b04 */
[----:B------:R-:W-:Y:S05]  /*0150*/  EXIT ;  /* 0x000000000000794d */ /* 0x000fea0003800000 */
.L_x_4:
        /* <DEDUP_REMOVED lines=10> */
.L_x_765:


//--------------------- .text._ZN8pygpukit3ops2nn22add_inplace_f32_kernelEPfPKfm --------------------------
	.section	.text._ZN8pygpukit3ops2nn22add_inplace_f32_kernelEPfPKfm,"ax",@progbits
	.align	128
        .global         _ZN8pygpukit3ops2nn22add_inplace_f32_kernelEPfPKfm
        .type           _ZN8pygpukit3ops2nn22add_inplace_f32_kernelEPfPKfm,@function
        .size           _ZN8pygpukit3ops2nn22add_inplace_f32_kernelEPfPKfm,(.L_x_766 - _ZN8pygpukit3ops2nn22add_inplace_f32_kernelEPfPKfm)
        .other          _ZN8pygpukit3ops2nn22add_inplace_f32_kernelEPfPKfm,@"STO_CUDA_ENTRY STV_DEFAULT"
_ZN8pygpukit3ops2nn22add_inplace_f32_kernelEPfPKfm:
.text._ZN8pygpukit3ops2nn22add_inplace_f32_kernelEPfPKfm:
        /* <DEDUP_REMOVED lines=19> */
[----:B--2---:R-:W-:-:S05]  /*0130*/  FADD R7, R0, R5 ;  /* 0x0000000500077221 */ /* 0x004fca0000000000 */
[----:B------:R-:W-:Y:S01]  /*0140*/  STG.E desc[UR4][R2.64], R7 ;  /* 0x0000000702007986 */ /* 0x000fe2000c101904 */
[----:B------:R-:W-:Y:S05]  /*0150*/  EXIT ;  /* 0x000000000000794d */ /* 0x000fea0003800000 */
.L_x_5:
        /* <DEDUP_REMOVED lines=10> */
.L_x_766:


//--------------------- .text._ZN8pygpukit3ops2nn23add_inplace_bf16_kernelEP13__nv_bfloat16PKS2_m --------------------------
	.section	.text._ZN8pygpukit3ops2nn23add_inplace_bf16_kernelEP13__nv_bfloat16PKS2_m,"ax",@progbits
	.align	128
        .global         _ZN8pygpukit3ops2nn23add_inplace_bf16_kernelEP13__nv_bfloat16PKS2_m
        .type           _ZN8pygpukit3ops2nn23add_inplace_bf16_kernelEP13__nv_bfloat16PKS2_m,@function
        .size           _ZN8pygpukit3ops2nn23add_inplace_bf16_kernelEP13__nv_bfloat16PKS2_m,(.L_x_767 - _ZN8pygpukit3ops2nn23add_inplace_bf16_kernelEP13__nv_bfloat16PKS2_m)
        .other          _ZN8pygpukit3ops2nn23add_inplace_bf16_kernelEP13__nv_bfloat16PKS2_m,@"STO_CUDA_ENTRY STV_DEFAULT"
_ZN8pygpukit3ops2nn23add_inplace_bf16_kernelEP13__nv_bfloat16PKS2_m:
.text._ZN8pygpukit3ops2nn23add_inplace_bf16_kernelEP13__nv_bfloat16PKS2_m:
        /* <DEDUP_REMOVED lines=19> */
[----:B--2---:R-:W-:-:S05]  /*0130*/  HADD2.BF16_V2 R0, R0.H0_H0, R5.H0_H0 ;  /* 0x2000000500007230 */ /* 0x004fca0000200800 */
[----:B------:R-:W-:Y:S01]  /*0140*/  STG.E.U16 desc[UR4][R2.64], R0 ;  /* 0x0000000002007986 */ /* 0x000fe2000c101504 */
[----:B------:R-:W-:Y:S05]  /*0150*/  EXIT ;  /* 0x000000000000794d */ /* 0x000fea0003800000 */
.L_x_6:
        /* <DEDUP_REMOVED lines=10> */
.L_x_767:


//--------------------- .text._ZN8pygpukit3ops2nn22add_inplace_f16_kernelEP6__halfPKS2_m --------------------------
	.section	.text._ZN8pygpukit3ops2nn22add_inplace_f16_kernelEP6__halfPKS2_m,"ax",@progbits
	.align	128
        .global         _ZN8pygpukit3ops2nn22add_inplace_f16_kernelEP6__halfPKS2_m
        .type           _ZN8pygpukit3ops2nn22add_inplace_f16_kernelEP6__halfPKS2_m,@function
        .size           _ZN8pygpukit3ops2nn22add_inplace_f16_kernelEP6__halfPKS2_m,(.L_x_768 - _ZN8pygpukit3ops2nn22add_inplace_f16_kernelEP6__halfPKS2_m)
        .other          _ZN8pygpukit3ops2nn22add_inplace_f16_kernelEP6__halfPKS2_m,@"STO_CUDA_ENTRY STV_DEFAULT"
_ZN8pygpukit3ops2nn22add_inplace_f16_kernelEP6__halfPKS2_m:
.text._ZN8pygpukit3ops2nn22add_inplace_f16_kernelEP6__halfPKS2_m:
        /* <DEDUP_REMOVED lines=19> */
[----:B--2---:R-:W-:-:S05]  /*0130*/  HADD2 R0, R0.H0_H0, R5.H0_H0 ;  /* 0x2000000500007230 */ /* 0x004fca0000000800 */
[----:B------:R-:W-:Y:S01]  /*0140*/  STG.E.U16 desc[UR4][R2.64], R0 ;  /* 0x0000000002007986 */ /* 0x000fe2000c101504 */
[----:B------:R-:W-:Y:S05]  /*0150*/  EXIT ;  /* 0x000000000000794d */ /* 0x000fea0003800000 */
.L_x_7:
        /* <DEDUP_REMOVED lines=10> */
.L_x_768:


//--------------------- .text._ZN8pygpukit3ops2nn31embedding_lookup_f32_kernel_ptrEPKfPfiPKi --------------------------
	.section	.text._ZN8pygpukit3ops2nn31embedding_lookup_f32_kernel_ptrEPKfPfiPKi,"ax",@progbits
	.align	128
        .global         _ZN8pygpukit3ops2nn31embedding_lookup_f32_kernel_ptrEPKfPfiPKi
        .type           _ZN8pygpukit3ops2nn31embedding_lookup_f32_kernel_ptrEPKfPfiPKi,@function
        .size           _ZN8pygpukit3ops2nn31embedding_lookup_f32_kernel_ptrEPKfPfiPKi,(.L_x_769 - _ZN8pygpukit3ops2nn31embedding_lookup_f32_kernel_ptrEPKfPfiPKi)
        .other          _ZN8pygpukit3ops2nn31embedding_lookup_f32_kernel_ptrEPKfPfiPKi,@"STO_CUDA_ENTRY STV_DEFAULT"
_ZN8pygpukit3ops2nn31embedding_lookup_f32_kernel_ptrEPKfPfiPKi:
.text._ZN8pygpukit3ops2nn31embedding_lookup_f32_kernel_ptrEPKfPfiPKi:
[----:B------:R-:W-:Y:S01]  /*0000*/  LDC R1, c[0x0][0x37c] ;  /* 0x0000df00ff017b82 */ /* 0x000fe20000000800 */
[----:B------:R-:W0:Y:S07]  /*0010*/  S2R R0, SR_TID.X ;  /* 0x0000000000007919 */ /* 0x000e2e0000002100 */
[----:B------:R-:W0:Y:S01]  /*0020*/  S2UR UR4, SR_CTAID.X ;  /* 0x00000000000479c3 */ /* 0x000e220000002500 */
[----:B------:R-:W1:Y:S07]  /*0030*/  LDCU UR6, c[0x0][0x390] ;  /* 0x00007200ff0677ac */ /* 0x000e6e0008000800 */
[----:B------:R-:W0:Y:S02]  /*0040*/  LDC R9, c[0x0][0x360] ;  /* 0x0000d800ff097b82 */ /* 0x000e240000000800 */
[----:B0-----:R-:W-:-:S05]  /*0050*/  IMAD R9, R9, UR4, R0 ;  /* 0x0000000409097c24 */ /* 0x001fca000f8e0200 */
[----:B-1----:R-:W-:-:S13]  /*0060*/  ISETP.GE.AND P0, PT, R9, UR6, PT ;  /* 0x0000000609007c0c */ /* 0x002fda000bf06270 */
[----:B------:R-:W-:Y:S05]  /*0070*/  @P0 EXIT ;  /* 0x000000000000094d */ /* 0x000fea0003800000 */
[----:B------:R-:W0:Y:S01]  /*0080*/  LDC.64 R2, c[0x0][0x398] ;  /* 0x0000e600ff027b82 */ /* 0x000e220000000a00 */
[----:B------:R-:W0:Y:S07]  /*0090*/  LDCU.64 UR4, c[0x0][0x358] ;  /* 0x00006b00ff0477ac */ /* 0x000e2e0008000a00 */
[----:B------:R-:W1:Y:S01]  /*00a0*/  LDC.64 R4, c[0x0][0x380] ;  /* 0x0000e000ff047b82 */ /* 0x000e620000000a00 */
[----:B0-----:R-:W2:Y:S02]  /*00b0*/  LDG.E.CONSTANT R2, desc[UR4][R2.64] ;  /* 0x0000000402027981 */ /* 0x001ea4000c1e9900 */
[----:B--2---:R-:W-:-:S04]  /*00c0*/  IMAD R7, R2, UR6, R9 ;  /* 0x0000000602077c24 */ /* 0x004fc8000f8e0209 */
[----:B-1----:R-:W-:Y:S02]  /*00d0*/  IMAD.WIDE R4, R7, 0x4, R4 ;  /* 0x0000000407047825 */ /* 0x002fe400078e0204 */
[----:B------:R-:W0:Y:S04]  /*00e0*/  LDC.64 R6, c[0x0][0x388] ;  /* 0x0000e200ff067b82 */ /* 0x000e280000000a00 */
[----:B------:R-:W2:Y:S01]  /*00f0*/  LDG.E.CONSTANT R5, desc[UR4][R4.64] ;  /* 0x0000000404057981 */ /* 0x000ea2000c1e9900 */
[----:B0-----:R-:W-:-:S05]  /*0100*/  IMAD.WIDE R6, R9, 0x4, R6 ;  /* 0x0000000409067825 */ /* 0x001fca00078e0206 */
[----:B--2---:R-:W-:Y:S01]  /*0110*/  STG.E desc[UR4][R6.64], R5 ;  /* 0x0000000506007986 */ /* 0x004fe2000c101904 */
[----:B------:R-:W-:Y:S05]  /*0120*/  EXIT ;  /* 0x000000000000794d */ /* 0x000fea0003800000 */
.L_x_8:
        /* <DEDUP_REMOVED lines=13> */
.L_x_769:


//--------------------- .text._ZN8pygpukit3ops2nn32embedding_lookup_bf16_kernel_ptrEPK13__nv_bfloat16PS2_iPKi --------------------------
	.section	.text._ZN8pygpukit3ops2nn32embedding_lookup_bf16_kernel_ptrEPK13__nv_bfloat16PS2_iPKi,"ax",@progbits
	.align	128
        .global         _ZN8pygpukit3ops2nn32embedding_lookup_bf16_kernel_ptrEPK13__nv_bfloat16PS2_iPKi
        .type           _ZN8pygpukit3ops2nn32embedding_lookup_bf16_kernel_ptrEPK13__nv_bfloat16PS2_iPKi,@function
        .size           _ZN8pygpukit3ops2nn32embedding_lookup_bf16_kernel_ptrEPK13__nv_bfloat16PS2_iPKi,(.L_x_770 - _ZN8pygpukit3ops2nn32embedding_lookup_bf16_kernel_ptrEPK13__nv_bfloat16PS2_iPKi)
        .other          _ZN8pygpukit3ops2nn32embedding_lookup_bf16_kernel_ptrEPK13__nv_bfloat16PS2_iPKi,@"STO_CUDA_ENTRY STV_DEFAULT"
_ZN8pygpukit3ops2nn32embedding_lookup_bf16_kernel_ptrEPK13__nv_bfloat16PS2_iPKi:
.text._ZN8pygpukit3ops2nn32embedding_lookup_bf16_kernel_ptrEPK13__nv_bfloat16PS2_iPKi:
        /* <DEDUP_REMOVED lines=15> */
[----:B------:R-:W2:Y:S01]  /*00f0*/  LDG.E.U16.CONSTANT R7, desc[UR4][R6.64] ;  /* 0x0000000406077981 */ /* 0x000ea2000c1e9500 */
[----:B0-----:R-:W-:-:S05]  /*0100*/  IMAD.WIDE R4, R9, 0x2, R4 ;  /* 0x0000000209047825 */ /* 0x001fca00078e0204 */
[----:B--2---:R-:W-:Y:S01]  /*0110*/  STG.E.U16 desc[UR4][R4.64], R7 ;  /* 0x0000000704007986 */ /* 0x004fe2000c101504 */
[----:B------:R-:W-:Y:S05]  /*0120*/  EXIT ;  /* 0x000000000000794d */ /* 0x000fea0003800000 */
.L_x_9:
        /* <DEDUP_REMOVED lines=13> */
.L_x_770:


//--------------------- .text._ZN8pygpukit3ops2nn31embedding_lookup_f16_kernel_ptrEPK6__halfPS2_iPKi --------------------------
	.section	.text._ZN8pygpukit3ops2nn31embedding_lookup_f16_kernel_ptrEPK6__halfPS2_iPKi,"ax",@progbits
	.align	128
        .global         _ZN8pygpukit3ops2nn31embedding_lookup_f16_kernel_ptrEPK6__halfPS2_iPKi
        .type           _ZN8pygpukit3ops2nn31embedding_lookup_f16_kernel_ptrEPK6__halfPS2_iPKi,@function
        .size           _ZN8pygpukit3ops2nn31embedding_lookup_f16_kernel_ptrEPK6__halfPS2_iPKi,(.L_x_771 - _ZN8pygpukit3ops2nn31embedding_lookup_f16_kernel_ptrEPK6__halfPS2_iPKi)
        .other          _ZN8pygpukit3ops2nn31embedding_lookup_f16_kernel_ptrEPK6__halfPS2_iPKi,@"STO_CUDA_ENTRY STV_DEFAULT"
_ZN8pygpukit3ops2nn31embedding_lookup_f16_kernel_ptrEPK6__halfPS2_iPKi:
.text._ZN8pygpukit3ops2nn31embedding_lookup_f16_kernel_ptrEPK6__halfPS2_iPKi:
        /* <DEDUP_REMOVED lines=19> */
.L_x_10:
        /* <DEDUP_REMOVED lines=13> */
.L_x_771:


//--------------------- .text._ZN8pygpukit3ops2nn27embedding_lookup_f32_kernelEPKfPfii --------------------------
	.section	.text._ZN8pygpukit3ops2nn27embedding_lookup_f32_kernelEPKfPfii,"ax",@progbits
	.align	128
        .global         _ZN8pygpukit3ops2nn27embedding_lookup_f32_kernelEPKfPfii
        .type           _ZN8pygpukit3ops2nn27embedding_lookup_f32_kernelEPKfPfii,@function
        .size           _ZN8pygpukit3ops2nn27embedding_lookup_f32_kernelEPKfPfii,(.L_x_772 - _ZN8pygpukit3ops2nn27embedding_lookup_f32_kernelEPKfPfii)
        .other          _ZN8pygpukit3ops2nn27embedding_lookup_f32_kernelEPKfPfii,@"STO_CUDA_ENTRY STV_DEFAULT"
_ZN8pygpukit3ops2nn27embedding_lookup_f32_kernelEPKfPfii:
.text._ZN8pygpukit3ops2nn27embedding_lookup_f32_kernelEPKfPfii:
        /* <DEDUP_REMOVED lines=8> */
[----:B------:R-:W0:Y:S01]  /*0080*/  LDC R0, c[0x0][0x394] ;  /* 0x0000e500ff007b82 */ /* 0x000e220000000800 */
[----:B------:R-:W1:Y:S07]  /*0090*/  LDCU.64 UR4, c[0x0][0x358] ;  /* 0x00006b00ff0477ac */ /* 0x000e6e0008000a00 */
[----:B------:R-:W2:Y:S01]  /*00a0*/  LDC.64 R2, c[0x0][0x380] ;  /* 0x0000e000ff027b82 */ /* 0x000ea20000000a00 */
[----:B0-----:R-:W-:-:S04]  /*00b0*/  IMAD R5, R0, UR6, R7 ;  /* 0x0000000600057c24 */ /* 0x001fc8000f8e0207 */
[----:B--2---:R-:W-:-:S03]  /*00c0*/  IMAD.WIDE R2, R5, 0x4, R2 ;  /* 0x0000000405027825 */ /* 0x004fc600078e0202 */
[----:B------:R-:W0:Y:S03]  /*00d0*/  LDC.64 R4, c[0x0][0x388] ;  /* 0x0000e200ff047b82 */ /* 0x000e260000000a00 */
[----:B-1----:R-:W2:Y:S01]  /*00e0*/  LDG.E.CONSTANT R3, desc[UR4][R2.64] ;  /* 0x0000000402037981 */ /* 0x002ea2000c1e9900 */
[----:B0-----:R-:W-:-:S05]  /*00f0*/  IMAD.WIDE R4, R7, 0x4, R4 ;  /* 0x0000000407047825 */ /* 0x001fca00078e0204 */
[----:B--2---:R-:W-:Y:S01]  /*0100*/  STG.E desc[UR4][R4.64], R3 ;  /* 0x0000000304007986 */ /* 0x004fe2000c101904 */
[----:B------:R-:W-:Y:S05]  /*0110*/  EXIT ;  /* 0x000000000000794d */ /* 0x000fea0003800000 */
.L_x_11:
        /* <DEDUP_REMOVED lines=14> */
.L_x_772:


//--------------------- .text._ZN8pygpukit3ops2nn28embedding_lookup_bf16_kernelEPK13__nv_bfloat16PS2_ii --------------------------
	.section	.text._ZN8pygpukit3ops2nn28embedding_lookup_bf16_kernelEPK13__nv_bfloat16PS2_ii,"ax",@progbits
	.align	128
        .global         _ZN8pygpukit3ops2nn28embedding_lookup_bf16_kernelEPK13__nv_bfloat16PS2_ii
        .type           _ZN8pygpukit3ops2nn28embedding_lookup_bf16_kernelEPK13__nv_bfloat16PS2_ii,@function
        .size           _ZN8pygpukit3ops2nn28embedding_lookup_bf16_kernelEPK13__nv_bfloat16PS2_ii,(.L_x_773 - _ZN8pygpukit3ops2nn28embedding_lookup_bf16_kernelEPK13__nv_bfloat16PS2_ii)
        .other          _ZN8pygpukit3ops2nn28embedding_lookup_bf16_kernelEPK13__nv_bfloat16PS2_ii,@"STO_CUDA_ENTRY STV_DEFAULT"
_ZN8pygpukit3ops2nn28embedding_lookup_bf16_kernelEPK13__nv_bfloat16PS2_ii:
.text._ZN8pygpukit3ops2nn28embedding_lookup_bf16_kernelEPK13__nv_bfloat16PS2_ii:
        /* <DEDUP_REMOVED lines=14> */
[----:B-1----:R-:W2:Y:S01]  /*00e0*/  LDG.E.U16.CONSTANT R5, desc[UR4][R4.64] ;  /* 0x0000000404057981 */ /* 0x002ea2000c1e9500 */
[----:B0-----:R-:W-:-:S05]  /*00f0*/  IMAD.WIDE R2, R7, 0x2, R2 ;  /* 0x0000000207027825 */ /* 0x001fca00078e0202 */
[----:B--2---:R-:W-:Y:S01]  /*0100*/  STG.E.U16 desc[UR4][R2.64], R5 ;  /* 0x0000000502007986 */ /* 0x004fe2000c101504 */
[----:B------:R-:W-:Y:S05]  /*0110*/  EXIT ;  /* 0x000000000000794d */ /* 0x000fea0003800000 */
.L_x_12:
        /* <DEDUP_REMOVED lines=14> */
.L_x_773:


//--------------------- .text._ZN8pygpukit3ops2nn27embedding_lookup_f16_kernelEPK6__halfPS2_ii --------------------------
	.section	.text._ZN8pygpukit3ops2nn27embedding_lookup_f16_kernelEPK6__halfPS2_ii,"ax",@progbits
	.align	128
        .global         _ZN8pygpukit3ops2nn27embedding_lookup_f16_kernelEPK6__halfPS2_ii
        .type           _ZN8pygpukit3ops2nn27embedding_lookup_f16_kernelEPK6__halfPS2_ii,@function
        .size           _ZN8pygpukit3ops2nn27embedding_lookup_f16_kernelEPK6__halfPS2_ii,(.L_x_774 - _ZN8pygpukit3ops2nn27embedding_lookup_f16_kernelEPK6__halfPS2_ii)
        .other          _ZN8pygpukit3ops2nn27embedding_lookup_f16_kernelEPK6__halfPS2_ii,@"STO_CUDA_ENTRY STV_DEFAULT"
_ZN8pygpukit3ops2nn27embedding_lookup_f16_kernelEPK6__halfPS2_ii:
.text._ZN8pygpukit3ops2nn27embedding_lookup_f16_kernelEPK6__halfPS2_ii:
        /* <DEDUP_REMOVED lines=18> */
.L_x_13:
        /* <DEDUP_REMOVED lines=14> */
.L_x_774:


//--------------------- .text._ZN8pygpukit3ops2nn31kv_cache_prefill_gqa_f32_kernelEPKfPfiiiiii --------------------------
	.section	.text._ZN8pygpukit3ops2nn31kv_cache_prefill_gqa_f32_kernelEPKfPfiiiiii,"ax",@progbits
	.align	128
        .global         _ZN8pygpukit3ops2nn31kv_cache_prefill_gqa_f32_kernelEPKfPfiiiiii
        .type           _ZN8pygpukit3ops2nn31kv_cache_prefill_gqa_f32_kernelEPKfPfiiiiii,@function
        .size           _ZN8pygpukit3ops2nn31kv_cache_prefill_gqa_f32_kernelEPKfPfiiiiii,(.L_x_775 - _ZN8pygpukit3ops2nn31kv_cache_prefill_gqa_f32_kernelEPKfPfiiiiii)
        .other          _ZN8pygpukit3ops2nn31kv_cache_prefill_gqa_f32_kernelEPKfPfiiiiii,@"STO_CUDA_ENTRY STV_DEFAULT"
_ZN8pygpukit3ops2nn31kv_cache_prefill_gqa_f32_kernelEPKfPfiiiiii:
.text._ZN8pygpukit3ops2nn31kv_cache_prefill_gqa_f32_kernelEPKfPfiiiiii:
[----:B------:R-:W-:Y:S01]  /*0000*/  LDC R1, c[0x0][0x37c] ;  /* 0x0000df00ff017b82 */ /* 0x000fe20000000800 */
[----:B------:R-:W0:Y:S07]  /*0010*/  S2R R2, SR_TID.X ;  /* 0x0000000000027919 */ /* 0x000e2e0000002100 */
[----:B------:R-:W1:Y:S01]  /*0020*/  LDC R0, c[0x0][0x398] ;  /* 0x0000e600ff007b82 */ /* 0x000e620000000800 */
[----:B------:R-:W2:Y:S07]  /*0030*/  LDCU UR5, c[0x0][0x3a4] ;  /* 0x00007480ff0577ac */ /* 0x000eae0008000800 */
[----:B------:R-:W1:Y:S08]  /*0040*/  LDC R5, c[0x0][0x390] ;  /* 0x0000e400ff057b82 */ /* 0x000e700000000800 */
[----:B------:R-:W0:Y:S08]  /*0050*/  S2UR UR4, SR_CTAID.X ;  /* 0x00000000000479c3 */ /* 0x000e300000002500 */
[----:B------:R-:W0:Y:S01]  /*0060*/  LDC R3, c[0x0][0x360] ;  /* 0x0000d800ff037b82 */ /* 0x000e220000000800 */
[----:B-1----:R-:W-:-:S02]  /*0070*/  IMAD R4, R0, R5, RZ ;  /* 0x0000000500047224 */ /* 0x002fc400078e02ff */
[----:B0-----:R-:W-:Y:S02]  /*0080*/  IMAD R3, R3, UR4, R2 ;  /* 0x0000000403037c24 */ /* 0x001fe4000f8e0202 */
[----:B--2---:R-:W-:-:S05]  /*0090*/  IMAD R2, R4, UR5, RZ ;  /* 0x0000000504027c24 */ /* 0x004fca000f8e02ff */
[----:B------:R-:W-:-:S13]  /*00a0*/  ISETP.GE.AND P0, PT, R3, R2, PT ;  /* 0x000000020300720c */ /* 0x000fda0003f06270 */
[----:B------:R-:W-:Y:S05]  /*00b0*/  @P0 EXIT ;  /* 0x000000000000094d */ /* 0x000fea0003800000 */
[----:B------:R-:W0:Y:S01]  /*00c0*/  LDC R2, c[0x0][0x394] ;  /* 0x0000e500ff027b82 */ /* 0x000e220000000800 */
[----:B------:R-:W-:Y:S01]  /*00d0*/  IABS R8, R4 ;  /* 0x0000000400087213 */ /* 0x000fe20000000000 */
[----:B------:R-:W1:Y:S01]  /*00e0*/  LDCU.64 UR4, c[0x0][0x358] ;  /* 0x00006b00ff0477ac */ /* 0x000e620008000a00 */
[----:B------:R-:W-:Y:S02]  /*00f0*/  IABS R14, R3 ;  /* 0x00000003000e7213 */ /* 0x000fe40000000000 */
[----:B------:R-:W2:Y:S01]  /*0100*/  I2F.RP R6, R8 ;  /* 0x0000000800067306 */ /* 0x000ea20000209400 */
[----:B------:R-:W-:Y:S01]  /*0110*/  IABS R16, R0 ;  /* 0x0000000000107213 */ /* 0x000fe20000000000 */
[----:B------:R-:W3:Y:S01]  /*0120*/  LDCU UR6, c[0x0][0x3a0] ;  /* 0x00007400ff0677ac */ /* 0x000ee20008000800 */
[----:B------:R-:W-:Y:S02]  /*0130*/  IABS R17, R5 ;  /* 0x0000000500117213 */ /* 0x000fe40000000000 */
[----:B------:R-:W-:Y:S01]  /*0140*/  ISETP.NE.AND P3, PT, R4, RZ, PT ;  /* 0x000000ff0400720c */ /* 0x000fe20003f65270 */
[----:B------:R-:W4:Y:S02]  /*0150*/  LDCU UR7, c[0x0][0x39c] ;  /* 0x00007380ff0777ac */ /* 0x000f240008000800 */
[----:B--2---:R-:W2:Y:S01]  /*0160*/  MUFU.RCP R6, R6 ;  /* 0x0000000600067308 */ /* 0x004ea20000001000 */
[----:B0-----:R-:W-:-:S07]  /*0170*/  IABS R7, R2 ;  /* 0x0000000200077213 */ /* 0x001fce0000000000 */
[----:B------:R-:W0:Y:S01]  /*0180*/  I2F.RP R9, R7 ;  /* 0x0000000700097306 */ /* 0x000e220000209400 */
[----:B--2---:R-:W-:Y:S01]  /*0190*/  VIADD R12, R6, 0xffffffe ;  /* 0x0ffffffe060c7836 */ /* 0x004fe20000000000 */
[----:B------:R-:W-:-:S06]  /*01a0*/  IABS R6, R4 ;  /* 0x0000000400067213 */ /* 0x000fcc0000000000 */
[----:B------:R2:W5:Y:S08]  /*01b0*/  F2I.FTZ.U32.TRUNC.NTZ R13, R12 ;  /* 0x0000000c000d7305 */ /* 0x000570000021f000 */
[----:B0-----:R-:W0:Y:S01]  /*01c0*/  MUFU.RCP R9, R9 ;  /* 0x0000000900097308 */ /* 0x001e220000001000 */
[----:B--2---:R-:W-:Y:S01]  /*01d0*/  IMAD.MOV.U32 R12, RZ, RZ, RZ ;  /* 0x000000ffff0c7224 */ /* 0x004fe200078e00ff */
[----:B-----5:R-:W-:-:S05]  /*01e0*/  IADD3 R15, PT, PT, RZ, -R13, RZ ;  /* 0x8000000dff0f7210 */ /* 0x020fca0007ffe0ff */
[----:B------:R-:W-:-:S04]  /*01f0*/  IMAD R15, R15, R8, RZ ;  /* 0x000000080f0f7224 */ /* 0x000fc800078e02ff */
[----:B------:R-:W-:Y:S01]  /*0200*/  IMAD.HI.U32 R13, R13, R15, R12 ;  /* 0x0000000f0d0d7227 */ /* 0x000fe200078e000c */
[----:B------:R-:W-:Y:S02]  /*0210*/  MOV R12, R14 ;  /* 0x0000000e000c7202 */ /* 0x000fe40000000f00 */
[----:B------:R-:W-:Y:S01]  /*0220*/  MOV R14, R17 ;  /* 0x00000011000e7202 */ /* 0x000fe20000000f00 */
[----:B0-----:R-:W-:Y:S02]  /*0230*/  VIADD R10, R9, 0xffffffe ;  /* 0x0ffffffe090a7836 */ /* 0x001fe40000000000 */
[----:B------:R-:W-:Y:S02]  /*0240*/  IMAD.MOV R15, RZ, RZ, -R6 ;  /* 0x000000ffff0f7224 */ /* 0x000fe400078e0a06 */
[----:B------:R0:W2:Y:S01]  /*0250*/  F2I.FTZ.U32.TRUNC.NTZ R11, R10 ;  /* 0x0000000a000b7305 */ /* 0x0000a2000021f000 */
[----:B------:R-:W-:-:S04]  /*0260*/  IMAD.HI.U32 R13, R13, R12, RZ ;  /* 0x0000000c0d0d7227 */ /* 0x000fc800078e00ff */
[----:B------:R-:W-:Y:S02]  /*0270*/  IMAD.MOV.U32 R6, RZ, RZ, R16 ;  /* 0x000000ffff067224 */ /* 0x000fe400078e0010 */
[----:B0-----:R-:W-:Y:S02]  /*0280*/  IMAD.MOV.U32 R10, RZ, RZ, RZ ;  /* 0x000000ffff0a7224 */ /* 0x001fe400078e00ff */
[----:B--2---:R-:W-:-:S04]  /*0290*/  IMAD.MOV R18, RZ, RZ, -R11 ;  /* 0x000000ffff127224 */ /* 0x004fc800078e0a0b */
[----:B------:R-:W-:-:S04]  /*02a0*/  IMAD R9, R18, R7, RZ ;  /* 0x0000000712097224 */ /* 0x000fc800078e02ff */
[----:B------:R-:W-:Y:S02]  /*02b0*/  IMAD.HI.U32 R11, R11, R9, R10 ;  /* 0x000000090b0b7227 */ /* 0x000fe400078e000a */
[----:B------:R-:W0:Y:S02]  /*02c0*/  I2F.RP R10, R6 ;  /* 0x00000006000a7306 */ /* 0x000e240000209400 */
[----:B------:R-:W-:Y:S02]  /*02d0*/  IMAD.MOV.U32 R9, RZ, RZ, R15 ;  /* 0x000000ffff097224 */ /* 0x000fe400078e000f */
[----:B------:R-:W-:-:S04]  /*02e0*/  IMAD.HI.U32 R11, R11, R14, RZ ;  /* 0x0000000e0b0b7227 */ /* 0x000fc800078e00ff */
[----:B------:R-:W-:Y:S01]  /*02f0*/  IMAD R9, R13, R9, R12 ;  /* 0x000000090d097224 */ /* 0x000fe200078e020c */
[----:B------:R-:W-:-:S04]  /*0300*/  IADD3 R12, PT, PT, -R11, RZ, RZ ;  /* 0x000000ff0b0c7210 */ /* 0x000fc80007ffe1ff */
[----:B------:R-:W-:Y:S01]  /*0310*/  ISETP.GT.U32.AND P2, PT, R8, R9, PT ;  /* 0x000000090800720c */ /* 0x000fe20003f44070 */
[C---:B------:R-:W-:Y:S01]  /*0320*/  IMAD R12, R7.reuse, R12, R14 ;  /* 0x0000000c070c7224 */ /* 0x040fe200078e020e */
[----:B0-----:R-:W0:Y:S04]  /*0330*/  MUFU.RCP R10, R10 ;  /* 0x0000000a000a7308 */ /* 0x001e280000001000 */
[----:B------:R-:W-:-:S07]  /*0340*/  ISETP.GT.U32.AND P0, PT, R7, R12, PT ;  /* 0x0000000c0700720c */ /* 0x000fce0003f04070 */
[----:B------:R-:W-:Y:S02]  /*0350*/  @!P2 IMAD.IADD R9, R9, 0x1, -R8 ;  /* 0x000000010909a824 */ /* 0x000fe400078e0a08 */
[----:B------:R-:W-:-:S03]  /*0360*/  @!P2 VIADD R13, R13, 0x1 ;  /* 0x000000010d0da836 */ /* 0x000fc60000000000 */
[----:B------:R-:W-:Y:S01]  /*0370*/  ISETP.GE.U32.AND P4, PT, R9, R8, PT ;  /* 0x000000080900720c */ /* 0x000fe20003f86070 */
[----:B------:R-:W-:Y:S01]  /*0380*/  @!P0 IMAD.IADD R12, R12, 0x1, -R7 ;  /* 0x000000010c0c8824 */ /* 0x000fe200078e0a07 */
[----:B------:R-:W-:Y:S02]  /*0390*/  LOP3.LUT R8, R3, R4, RZ, 0x3c, !PT ;  /* 0x0000000403087212 */ /* 0x000fe400078e3cff */
[----:B------:R-:W-:Y:S02]  /*03a0*/  @!P0 IADD3 R11, PT, PT, R11, 0x1, RZ ;  /* 0x000000010b0b8810 */ /* 0x000fe40007ffe0ff */
[----:B------:R-:W-:Y:S02]  /*03b0*/  ISETP.GE.AND P1, PT, R8, RZ, PT ;  /* 0x000000ff0800720c */ /* 0x000fe40003f26270 */
[----:B0-----:R-:W-:Y:S02]  /*03c0*/  IADD3 R8, PT, PT, R10, 0xffffffe, RZ ;  /* 0x0ffffffe0a087810 */ /* 0x001fe40007ffe0ff */
[----:B------:R-:W-:-:S02]  /*03d0*/  ISETP.GE.U32.AND P2, PT, R12, R7, PT ;  /* 0x000000070c00720c */ /* 0x000fc40003f46070 */
[----:B------:R-:W0:Y:S01]  /*03e0*/  F2I.FTZ.U32.TRUNC.NTZ R9, R8 ;  /* 0x0000000800097305 */ /* 0x000e22000021f000 */
[----:B------:R-:W-:Y:S02]  /*03f0*/  @P4 IADD3 R13, PT, PT, R13, 0x1, RZ ;  /* 0x000000010d0d4810 */ /* 0x000fe40007ffe0ff */
[----:B------:R-:W-:Y:S02]  /*0400*/  LOP3.LUT R7, R5, R2, RZ, 0x3c, !PT ;  /* 0x0000000205077212 */ /* 0x000fe400078e3cff */
[----:B------:R-:W-:Y:S01]  /*0410*/  ISETP.NE.AND P0, PT, R2, RZ, PT ;  /* 0x000000ff0200720c */ /* 0x000fe20003f05270 */
[----:B------:R-:W-:Y:S01]  /*0420*/  IMAD.MOV.U32 R5, RZ, RZ, R13 ;  /* 0x000000ffff057224 */ /* 0x000fe200078e000d */
[----:B------:R-:W-:-:S03]  /*0430*/  ISETP.GE.AND P4, PT, R7, RZ, PT ;  /* 0x000000ff0700720c */ /* 0x000fc60003f86270 */
[----:B------:R-:W-:Y:S01]  /*0440*/  @!P1 IMAD.MOV R5, RZ, RZ, -R5 ;  /* 0x000000ffff059224 */ /* 0x000fe200078e0a05 */
[----:B------:R-:W-:Y:S02]  /*0450*/  @!P3 LOP3.LUT R5, RZ, R4, RZ, 0x33, !PT ;  /* 0x00000004ff05b212 */ /* 0x000fe400078e33ff */
[----:B------:R-:W-:Y:S01]  /*0460*/  @P2 IADD3 R11, PT, PT, R11, 0x1, RZ ;  /* 0x000000010b0b2810 */ /* 0x000fe20007ffe0ff */
[----:B0-----:R-:W-:Y:S02]  /*0470*/  IMAD.MOV R10, RZ, RZ, -R9 ;  /* 0x000000ffff0a7224 */ /* 0x001fe400078e0a09 */
[----:B------:R-:W-:Y:S01]  /*0480*/  IMAD.MOV R8, RZ, RZ, -R5 ;  /* 0x000000ffff087224 */ /* 0x000fe200078e0a05 */
[----:B------:R-:W-:Y:S01]  /*0490*/  MOV R7, R11 ;  /* 0x0000000b00077202 */ /* 0x000fe20000000f00 */
[----:B------:R-:W-:Y:S02]  /*04a0*/  IMAD.MOV.U32 R11, RZ, RZ, R10 ;  /* 0x000000ffff0b7224 */ /* 0x000fe400078e000a */
[----:B------:R-:W-:-:S02]  /*04b0*/  IMAD R3, R4, R8, R3 ;  /* 0x0000000804037224 */ /* 0x000fc400078e0203 */
[----:B------:R-:W-:Y:S02]  /*04c0*/  HFMA2 R8, -RZ, RZ, 0, 0 ;  /* 0x00000000ff087431 */ /* 0x000fe400000001ff */
[----:B------:R-:W-:Y:S01]  /*04d0*/  IMAD R11, R11, R6, RZ ;  /* 0x000000060b0b7224 */ /* 0x000fe200078e02ff */
[----:B------:R-:W-:Y:S02]  /*04e0*/  @!P4 IADD3 R7, PT, PT, -R7, RZ, RZ ;  /* 0x000000ff0707c210 */ /* 0x000fe40007ffe1ff */
[----:B------:R-:W-:Y:S02]  /*04f0*/  IABS R4, R3 ;  /* 0x0000000300047213 */ /* 0x000fe40000000000 */
[----:B------:R-:W-:Y:S01]  /*0500*/  @!P0 LOP3.LUT R7, RZ, R2, RZ, 0x33, !PT ;  /* 0x00000002ff078212 */ /* 0x000fe200078e33ff */
[----:B------:R-:W-:-:S03]  /*0510*/  IMAD.HI.U32 R8, R9, R11, R8 ;  /* 0x0000000b09087227 */ /* 0x000fc600078e0008 */
[-C--:B------:R-:W-:Y:S02]  /*0520*/  IABS R10, R7.reuse ;  /* 0x00000007000a7213 */ /* 0x080fe40000000000 */
[----:B------:R-:W-:Y:S01]  /*0530*/  IABS R12, R7 ;  /* 0x00000007000c7213 */ /* 0x000fe20000000000 */
[----:B------:R-:W-:Y:S01]  /*0540*/  IMAD.MOV.U32 R9, RZ, RZ, R4 ;  /* 0x000000ffff097224 */ /* 0x000fe200078e0004 */
[----:B------:R-:W0:Y:S03]  /*0550*/  I2F.RP R11, R10 ;  /* 0x0000000a000b7306 */ /* 0x000e260000209400 */
[----:B------:R-:W-:-:S04]  /*0560*/  IMAD.HI.U32 R4, R8, R9, RZ ;  /* 0x0000000908047227 */ /* 0x000fc800078e00ff */
[----:B------:R-:W-:Y:S01]  /*0570*/  IMAD.MOV R12, RZ, RZ, -R12 ;  /* 0x000000ffff0c7224 */ /* 0x000fe200078e0a0c */
[----:B------:R-:W-:-:S05]  /*0580*/  IADD3 R8, PT, PT, -R4, RZ, RZ ;  /* 0x000000ff04087210 */ /* 0x000fca0007ffe1ff */
[C---:B------:R-:W-:Y:S01]  /*0590*/  IMAD R9, R6.reuse, R8, R9 ;  /* 0x0000000806097224 */ /* 0x040fe200078e0209 */
[----:B0-----:R-:W0:Y:S04]  /*05a0*/  MUFU.RCP R11, R11 ;  /* 0x0000000b000b7308 */ /* 0x001e280000001000 */
[----:B------:R-:W-:-:S13]  /*05b0*/  ISETP.GT.U32.AND P1, PT, R6, R9, PT ;  /* 0x000000090600720c */ /* 0x000fda0003f24070 */
[----:B------:R-:W-:Y:S01]  /*05c0*/  @!P1 IMAD.IADD R9, R9, 0x1, -R6 ;  /* 0x0000000109099824 */ /* 0x000fe200078e0a06 */
[----:B0-----:R-:W-:Y:S01]  /*05d0*/  IADD3 R8, PT, PT, R11, 0xffffffe, RZ ;  /* 0x0ffffffe0b087810 */ /* 0x001fe20007ffe0ff */
[----:B------:R-:W-:Y:S01]  /*05e0*/  @!P1 VIADD R4, R4, 0x1 ;  /* 0x0000000104049836 */ /* 0x000fe20000000000 */
[----:B------:R-:W-:Y:S02]  /*05f0*/  ISETP.NE.AND P1, PT, R0, RZ, PT ;  /* 0x000000ff0000720c */ /* 0x000fe40003f25270 */
[----:B------:R-:W-:Y:S02]  /*0600*/  ISETP.GE.U32.AND P0, PT, R9, R6, PT ;  /* 0x000000060900720c */ /* 0x000fe40003f06070 */
[----:B------:R-:W-:Y:S01]  /*0610*/  LOP3.LUT R6, R3, R0, RZ, 0x3c, !PT ;  /* 0x0000000003067212 */ /* 0x000fe200078e3cff */
[----:B------:R0:W2:Y:S03]  /*0620*/  F2I.FTZ.U32.TRUNC.NTZ R9, R8 ;  /* 0x0000000800097305 */ /* 0x0000a6000021f000 */
[----:B------:R-:W-:-:S02]  /*0630*/  ISETP.GE.AND P2, PT, R6, RZ, PT ;  /* 0x000000ff0600720c */ /* 0x000fc40003f46270 */
[----:B0-----:R-:W-:-:S05]  /*0640*/  MOV R8, RZ ;  /* 0x000000ff00087202 */ /* 0x001fca0000000f00 */
[----:B------:R-:W-:Y:S01]  /*0650*/  @P0 IADD3 R4, PT, PT, R4, 0x1, RZ ;  /* 0x0000000104040810 */ /* 0x000fe20007ffe0ff */
[----:B--2---:R-:W-:-:S05]  /*0660*/  IMAD.MOV R11, RZ, RZ, -R9 ;  /* 0x000000ffff0b7224 */ /* 0x004fca00078e0a09 */
[----:B------:R-:W-:Y:S02]  /*0670*/  @!P2 IADD3 R4, PT, PT, -R4, RZ, RZ ;  /* 0x000000ff0404a210 */ /* 0x000fe40007ffe1ff */
[----:B------:R-:W-:Y:S01]  /*0680*/  @!P1 LOP3.LUT R4, RZ, R0, RZ, 0x33, !PT ;  /* 0x00000000ff049212 */ /* 0x000fe200078e33ff */
[----:B------:R-:W-:-:S03]  /*0690*/  IMAD R11, R11, R10, RZ ;  /* 0x0000000a0b0b7224 */ /* 0x000fc600078e02ff */
[----:B------:R-:W-:Y:S01]  /*06a0*/  IABS R6, R4 ;  /* 0x0000000400067213 */ /* 0x000fe20000000000 */
[----:B------:R-:W-:Y:S01]  /*06b0*/  IMAD.HI.U32 R8, R9, R11, R8 ;  /* 0x0000000b09087227 */ /* 0x000fe200078e0008 */
[----:B------:R-:W-:-:S03]  /*06c0*/  MOV R11, R12 ;  /* 0x0000000c000b7202 */ /* 0x000fc60000000f00 */
[----:B------:R-:W-:-:S04]  /*06d0*/  IMAD.MOV.U32 R9, RZ, RZ, R6 ;  /* 0x000000ffff097224 */ /* 0x000fc800078e0006 */
[----:B------:R-:W-:Y:S01]  /*06e0*/  IMAD.HI.U32 R6, R8, R9, RZ ;  /* 0x0000000908067227 */ /* 0x000fe200078e00ff */
[----:B------:R-:W-:-:S03]  /*06f0*/  LOP3.LUT R8, R4, R7, RZ, 0x3c, !PT ;  /* 0x0000000704087212 */ /* 0x000fc600078e3cff */
[----:B------:R-:W-:Y:S01]  /*0700*/  IMAD R9, R6, R11, R9 ;  /* 0x0000000b06097224 */ /* 0x000fe200078e0209 */
[----:B------:R-:W-:-:S04]  /*0710*/  ISETP.GE.AND P2, PT, R8, RZ, PT ;  /* 0x000000ff0800720c */ /* 0x000fc80003f46270 */
[----:B------:R-:W-:-:S13]  /*0720*/  ISETP.GT.U32.AND P1, PT, R10, R9, PT ;  /* 0x000000090a00720c */ /* 0x000fda0003f24070 */
[----:B------:R-:W-:Y:S01]  /*0730*/  @!P1 IMAD.IADD R9, R9, 0x1, -R10 ;  /* 0x0000000109099824 */ /* 0x000fe200078e0a0a */
[----:B------:R-:W-:Y:S02]  /*0740*/  @!P1 IADD3 R6, PT, PT, R6, 0x1, RZ ;  /* 0x0000000106069810 */ /* 0x000fe40007ffe0ff */
[----:B------:R-:W-:Y:S02]  /*0750*/  ISETP.NE.AND P1, PT, R7, RZ, PT ;  /* 0x000000ff0700720c */ /* 0x000fe40003f25270 */
[----:B------:R-:W-:Y:S01]  /*0760*/  ISETP.GE.U32.AND P0, PT, R9, R10, PT ;  /* 0x0000000a0900720c */ /* 0x000fe20003f06070 */
[----:B------:R-:W-:Y:S01]  /*0770*/  IMAD.MOV R10, RZ, RZ, -R4 ;  /* 0x000000ffff0a7224 */ /* 0x000fe200078e0a04 */
[----:B------:R-:W0:Y:S03]  /*0780*/  LDC.64 R8, c[0x0][0x380] ;  /* 0x0000e000ff087b82 */ /* 0x000e260000000a00 */
[----:B------:R-:W-:-:S08]  /*0790*/  IMAD R10, R0, R10, R3 ;  /* 0x0000000a000a7224 */ /* 0x000fd000078e0203 */
[----:B------:R-:W-:-:S05]  /*07a0*/  @P0 VIADD R6, R6, 0x1 ;  /* 0x0000000106060836 */ /* 0x000fca0000000000 */
[----:B------:R-:W-:Y:S02]  /*07b0*/  @!P2 IADD3 R6, PT, PT, -R6, RZ, RZ ;  /* 0x000000ff0606a210 */ /* 0x000fe40007ffe1ff */
[----:B------:R-:W-:-:S05]  /*07c0*/  @!P1 LOP3.LUT R6, RZ, R7, RZ, 0x33, !PT ;  /* 0x00000007ff069212 */ /* 0x000fca00078e33ff */
[----:B------:R-:W-:Y:S02]  /*07d0*/  IMAD R3, R5, R2, R6 ;  /* 0x0000000205037224 */ /* 0x000fe400078e0206 */
[----:B------:R-:W2:Y:S02]  /*07e0*/  LDC.64 R6, c[0x0][0x388] ;  /* 0x0000e200ff067b82 */ /* 0x000ea40000000a00 */
[----:B------:R-:W-:-:S04]  /*07f0*/  IMAD R3, R3, R0, R10 ;  /* 0x0000000003037224 */ /* 0x000fc800078e020a */
[----:B0-----:R-:W-:-:S06]  /*0800*/  IMAD.WIDE R2, R3, 0x4, R8 ;  /* 0x0000000403027825 */ /* 0x001fcc00078e0208 */
[----:B-1----:R-:W5:Y:S01]  /*0810*/  LDG.E.CONSTANT R3, desc[UR4][R2.64] ;  /* 0x0000000402037981 */ /* 0x002f62000c1e9900 */
[----:B---3--:R-:W-:-:S05]  /*0820*/  IADD3 R5, PT, PT, R5, UR6, RZ ;  /* 0x0000000605057c10 */ /* 0x008fca000fffe0ff */
[----:B----4-:R-:W-:-:S04]  /*0830*/  IMAD R5, R4, UR7, R5 ;  /* 0x0000000704057c24 */ /* 0x010fc8000f8e0205 */
[----:B------:R-:W-:-:S04]  /*0840*/  IMAD R5, R5, R0, R10 ;  /* 0x0000000005057224 */ /* 0x000fc800078e020a */
[----:B--2---:R-:W-:-:S05]  /*0850*/  IMAD.WIDE R4, R5, 0x4, R6 ;  /* 0x0000000405047825 */ /* 0x004fca00078e0206 */
[----:B-----5:R-:W-:Y:S01]  /*0860*/  STG.E desc[UR4][R4.64], R3 ;  /* 0x0000000304007986 */ /* 0x020fe2000c101904 */
[----:B------:R-:W-:Y:S05]  /*0870*/  EXIT ;  /* 0x000000000000794d */ /* 0x000fea0003800000 */
.L_x_14:
        /* <DEDUP_REMOVED lines=16> */
.L_x_775:


//--------------------- .text._ZN8pygpukit3ops2nn32kv_cache_prefill_gqa_bf16_kernelEPK13__nv_bfloat16PS2_iiiiii --------------------------
	.section	.text._ZN8pygpukit3ops2nn32kv_cache_prefill_gqa_bf16_kernelEPK13__nv_bfloat16PS2_iiiiii,"ax",@progbits
	.align	128
        .global         _ZN8pygpukit3ops2nn32kv_cache_prefill_gqa_bf16_kernelEPK13__nv_bfloat16PS2_iiiiii
        .type           _ZN8pygpukit3ops2nn32kv_cache_prefill_gqa_bf16_kernelEPK13__nv_bfloat16PS2_iiiiii,@function
        .size           _ZN8pygpukit3ops2nn32kv_cache_prefill_gqa_bf16_kernelEPK13__nv_bfloat16PS2_iiiiii,(.L_x_776 - _ZN8pygpukit3ops2nn32kv_cache_prefill_gqa_bf16_kernelEPK13__nv_bfloat16PS2_iiiiii)
        .other          _ZN8pygpukit3ops2nn32kv_cache_prefill_gqa_bf16_kernelEPK13__nv_bfloat16PS2_iiiiii,@"STO_CUDA_ENTRY STV_DEFAULT"
_ZN8pygpukit3ops2nn32kv_cache_prefill_gqa_bf16_kernelEPK13__nv_bfloat16PS2_iiiiii:
.text._ZN8pygpukit3ops2nn32kv_cache_prefill_gqa_bf16_kernelEPK13__nv_bfloat16PS2_iiiiii:
        /* <DEDUP_REMOVED lines=125> */
[----:B------:R-:W-:-:S04]  /*07d0*/  IMAD R3, R5, R2, R6 ;  /* 0x0000000205037224 */ /* 0x000fc800078e0206 */
[----:B------:R-:W-:-:S04]  /*07e0*/  IMAD R3, R3, R0, R10 ;  /* 0x0000000003037224 */ /* 0x000fc800078e020a */
[----:B0-----:R-:W-:Y:S02]  /*07f0*/  IMAD.WIDE R6, R3, 0x2, R8 ;  /* 0x0000000203067825 */ /* 0x001fe400078e0208 */
[----:B------:R-:W0:Y:S04]  /*0800*/  LDC.64 R2, c[0x0][0x388] ;  /* 0x0000e200ff027b82 */ /* 0x000e280000000a00 */
[----:B-1----:R-:W2:Y:S01]  /*0810*/  LDG.E.U16.CONSTANT R7, desc[UR4][R6.64] ;  /* 0x0000000406077981 */ /* 0x002ea2000c1e9500 */
[----:B---3--:R-:W-:-:S05]  /*0820*/  IADD3 R5, PT, PT, R5, UR6, RZ ;  /* 0x0000000605057c10 */ /* 0x008fca000fffe0ff */
[----:B----4-:R-:W-:-:S04]  /*0830*/  IMAD R5, R4, UR7, R5 ;  /* 0x0000000704057c24 */ /* 0x010fc8000f8e0205 */
[----:B------:R-:W-:-:S04]  /*0840*/  IMAD R5, R5, R0, R10 ;  /* 0x0000000005057224 */ /* 0x000fc800078e020a */
[----:B0-----:R-:W-:-:S05]  /*0850*/  IMAD.WIDE R2, R5, 0x2, R2 ;  /* 0x0000000205027825 */ /* 0x001fca00078e0202 */
[----:B--2---:R-:W-:Y:S01]  /*0860*/  STG.E.U16 desc[UR4][R2.64], R7 ;  /* 0x0000000702007986 */ /* 0x004fe2000c101504 */
[----:B------:R-:W-:Y:S05]  /*0870*/  EXIT ;  /* 0x000000000000794d */ /* 0x000fea0003800000 */
.L_x_15:
        /* <DEDUP_REMOVED lines=16> */
.L_x_776:


//--------------------- .text._ZN8pygpukit3ops2nn31kv_cache_prefill_gqa_f16_kernelEPK6__halfPS2_iiiiii --------------------------
	.section	.text._ZN8pygpukit3ops2nn31kv_cache_prefill_gqa_f16_kernelEPK6__halfPS2_iiiiii,"ax",@progbits
	.align	128
        .global         _ZN8pygpukit3ops2nn31kv_cache_prefill_gqa_f16_kernelEPK6__halfPS2_iiiiii
        .type           _ZN8pygpukit3ops2nn31kv_cache_prefill_gqa_f16_kernelEPK6__halfPS2_iiiiii,@function
        .size           _ZN8pygpukit3ops2nn31kv_cache_prefill_gqa_f16_kernelEPK6__halfPS2_iiiiii,(.L_x_777 - _ZN8pygpukit3ops2nn31kv_cache_prefill_gqa_f16_kernelEPK6__halfPS2_iiiiii)
        .other          _ZN8pygpukit3ops2nn31kv_cache_prefill_gqa_f16_kernelEPK6__halfPS2_iiiiii,@"STO_CUDA_ENTRY STV_DEFAULT"
_ZN8pygpukit3ops2nn31kv_cache_prefill_gqa_f16_kernelEPK6__halfPS2_iiiiii:
.text._ZN8pygpukit3ops2nn31kv_cache_prefill_gqa_f16_kernelEPK6__halfPS2_iiiiii:
        /* <DEDUP_REMOVED lines=136> */
.L_x_16:
        /* <DEDUP_REMOVED lines=16> */
.L_x_777:


//--------------------- .text._ZN8pygpukit3ops2nn34kv_cache_update_gqa_f32_kernel_ptrEPKfPfiiiiPKi --------------------------
	.section	.text._ZN8pygpukit3ops2nn34kv_cache_update_gqa_f32_kernel_ptrEPKfPfiiiiPKi,"ax",@progbits
	.align	128
        .global         _ZN8pygpukit3ops2nn34kv_cache_update_gqa_f32_kernel_ptrEPKfPfiiiiPKi
        .type           _ZN8pygpukit3ops2nn34kv_cache_update_gqa_f32_kernel_ptrEPKfPfiiiiPKi,@function
        .size           _ZN8pygpukit3ops2nn34kv_cache_update_gqa_f32_kernel_ptrEPKfPfiiiiPKi,(.L_x_778 - _ZN8pygpukit3ops2nn34kv_cache_update_gqa_f32_kernel_ptrEPKfPfiiiiPKi)
        .other          _ZN8pygpukit3ops2nn34kv_cache_update_gqa_f32_kernel_ptrEPKfPfiiiiPKi,@"STO_CUDA_ENTRY STV_DEFAULT"
_ZN8pygpukit3ops2nn34kv_cache_update_gqa_f32_kernel_ptrEPKfPfiiiiPKi:
.text._ZN8pygpukit3ops2nn34kv_cache_update_gqa_f32_kernel_ptrEPKfPfiiiiPKi:
[----:B------:R-:W-:Y:S01]  /*0000*/  LDC R1, c[0x0][0x37c] ;  /* 0x0000df00ff017b82 */ /* 0x000fe20000000800 */
[----:B------:R-:W0:Y:S07]  /*0010*/  S2R R4, SR_TID.X ;  /* 0x0000000000047919 */ /* 0x000e2e0000002100 */
[----:B------:R-:W0:Y:S08]  /*0020*/  S2UR UR4, SR_CTAID.X ;  /* 0x00000000000479c3 */ /* 0x000e300000002500 */
[----:B------:R-:W0:Y:S08]  /*0030*/  LDC R3, c[0x0][0x360] ;  /* 0x0000d800ff037b82 */ /* 0x000e300000000800 */
[----:B------:R-:W1:Y:S08]  /*0040*/  LDC R0, c[0x0][0x398] ;  /* 0x0000e600ff007b82 */ /* 0x000e700000000800 */
[----:B------:R-:W1:Y:S01]  /*0050*/  LDC R2, c[0x0][0x390] ;  /* 0x0000e400ff027b82 */ /* 0x000e620000000800 */
[----:B0-----:R-:W-:-:S02]  /*0060*/  IMAD R3, R3, UR4, R4 ;  /* 0x0000000403037c24 */ /* 0x001fc4000f8e0204 */
[----:B-1----:R-:W-:-:S05]  /*0070*/  IMAD R4, R0, R2, RZ ;  /* 0x0000000200047224 */ /* 0x002fca00078e02ff */
[----:B------:R-:W-:-:S13]  /*0080*/  ISETP.GE.AND P0, PT, R3, R4, PT ;  /* 0x000000040300720c */ /* 0x000fda0003f06270 */
[----:B------:R-:W-:Y:S05]  /*0090*/  @P0 EXIT ;  /* 0x000000000000094d */ /* 0x000fea0003800000 */
[----:B------:R-:W0:Y:S01]  /*00a0*/  LDC R5, c[0x0][0x394] ;  /* 0x0000e500ff057b82 */ /* 0x000e220000000800 */
[----:B------:R-:W-:Y:S01]  /*00b0*/  IABS R4, R0 ;  /* 0x0000000000047213 */ /* 0x000fe20000000000 */
[----:B------:R-:W1:Y:S01]  /*00c0*/  LDCU.64 UR4, c[0x0][0x358] ;  /* 0x00006b00ff0477ac */ /* 0x000e620008000a00 */
[----:B------:R-:W-:Y:S01]  /*00d0*/  IABS R10, R2 ;  /* 0x00000002000a7213 */ /* 0x000fe20000000000 */
[----:B------:R-:W2:Y:S01]  /*00e0*/  LDCU UR6, c[0x0][0x39c] ;  /* 0x00007380ff0677ac */ /* 0x000ea20008000800 */
[-C--:B0-----:R-:W-:Y:S02]  /*00f0*/  IABS R11, R5.reuse ;  /* 0x00000005000b7213 */ /* 0x081fe40000000000 */
[----:B------:R-:W-:Y:S02]  /*0100*/  LOP3.LUT R2, R2, R5, RZ, 0x3c, !PT ;  /* 0x0000000502027212 */ /* 0x000fe400078e3cff */
[----:B------:R-:W0:Y:S02]  /*0110*/  I2F.RP R9, R11 ;  /* 0x0000000b00097306 */ /* 0x000e240000209400 */
[----:B------:R-:W-:-:S06]  /*0120*/  ISETP.GE.AND P1, PT, R2, RZ, PT ;  /* 0x000000ff0200720c */ /* 0x000fcc0003f26270 */
[----:B0-----:R-:W0:Y:S02]  /*0130*/  MUFU.RCP R9, R9 ;  /* 0x0000000900097308 */ /* 0x001e240000001000 */
[----:B0-----:R-:W-:-:S06]  /*0140*/  VIADD R6, R9, 0xffffffe ;  /* 0x0ffffffe09067836 */ /* 0x001fcc0000000000 */
[----:B------:R0:W3:Y:S02]  /*0150*/  F2I.FTZ.U32.TRUNC.NTZ R7, R6 ;  /* 0x0000000600077305 */ /* 0x0000e4000021f000 */
[----:B0-----:R-:W-:Y:S02]  /*0160*/  HFMA2 R6, -RZ, RZ, 0, 0 ;  /* 0x00000000ff067431 */ /* 0x001fe400000001ff */
[----:B---3--:R-:W-:-:S04]  /*0170*/  IMAD.MOV R8, RZ, RZ, -R7 ;  /* 0x000000ffff087224 */ /* 0x008fc800078e0a07 */
[----:B------:R-:W-:Y:S02]  /*0180*/  IMAD R13, R8, R11, RZ ;  /* 0x0000000b080d7224 */ /* 0x000fe400078e02ff */
[----:B------:R-:W0:Y:S02]  /*0190*/  I2F.RP R8, R4 ;  /* 0x0000000400087306 */ /* 0x000e240000209400 */
[----:B------:R-:W-:-:S06]  /*01a0*/  IMAD.HI.U32 R7, R7, R13, R6 ;  /* 0x0000000d07077227 */ /* 0x000fcc00078e0006 */
[----:B------:R-:W-:-:S04]  /*01b0*/  IMAD.HI.U32 R9, R7, R10, RZ ;  /* 0x0000000a07097227 */ /* 0x000fc800078e00ff */
[----:B------:R-:W-:Y:S01]  /*01c0*/  IMAD.MOV R6, RZ, RZ, -R9 ;  /* 0x000000ffff067224 */ /* 0x000fe200078e0a09 */
[----:B0-----:R-:W0:Y:S03]  /*01d0*/  MUFU.RCP R8, R8 ;  /* 0x0000000800087308 */ /* 0x001e260000001000 */
[----:B------:R-:W-:-:S05]  /*01e0*/  IMAD R10, R11, R6, R10 ;  /* 0x000000060b0a7224 */ /* 0x000fca00078e020a */
[----:B------:R-:W-:Y:S01]  /*01f0*/  ISETP.GT.U32.AND P2, PT, R11, R10, PT ;  /* 0x0000000a0b00720c */ /* 0x000fe20003f44070 */
[----:B0-----:R-:W-:-:S12]  /*0200*/  VIADD R6, R8, 0xffffffe ;  /* 0x0ffffffe08067836 */ /* 0x001fd80000000000 */
[-C--:B------:R-:W-:Y:S01]  /*0210*/  @!P2 IADD3 R10, PT, PT, R10, -R11.reuse, RZ ;  /* 0x8000000b0a0aa210 */ /* 0x080fe20007ffe0ff */
[----:B------:R-:W-:Y:S01]  /*0220*/  @!P2 VIADD R9, R9, 0x1 ;  /* 0x000000010909a836 */ /* 0x000fe20000000000 */
[----:B------:R0:W3:Y:S01]  /*0230*/  F2I.FTZ.U32.TRUNC.NTZ R7, R6 ;  /* 0x0000000600077305 */ /* 0x0000e2000021f000 */
[----:B------:R-:W-:Y:S02]  /*0240*/  ISETP.NE.AND P2, PT, R5, RZ, PT ;  /* 0x000000ff0500720c */ /* 0x000fe40003f45270 */
[----:B------:R-:W-:Y:S02]  /*0250*/  ISETP.GE.U32.AND P0, PT, R10, R11, PT ;  /* 0x0000000b0a00720c */ /* 0x000fe40003f06070 */
[----:B------:R-:W-:Y:S01]  /*0260*/  IABS R11, R3 ;  /* 0x00000003000b7213 */ /* 0x000fe20000000000 */
[----:B0-----:R-:W-:Y:S01]  /*0270*/  HFMA2 R6, -RZ, RZ, 0, 0 ;  /* 0x00000000ff067431 */ /* 0x001fe200000001ff */
[----:B---3--:R-:W-:-:S09]  /*0280*/  IADD3 R8, PT, PT, RZ, -R7, RZ ;  /* 0x80000007ff087210 */ /* 0x008fd20007ffe0ff */
[----:B------:R-:W-:-:S04]  /*0290*/  @P0 VIADD R9, R9, 0x1 ;  /* 0x0000000109090836 */ /* 0x000fc80000000000 */
[----:B------:R-:W-:Y:S01]  /*02a0*/  IMAD.MOV.U32 R2, RZ, RZ, R9 ;  /* 0x000000ffff027224 */ /* 0x000fe200078e0009 */
[----:B------:R-:W-:-:S03]  /*02b0*/  MOV R9, R8 ;  /* 0x0000000800097202 */ /* 0x000fc60000000f00 */
[----:B------:R-:W-:Y:S01]  /*02c0*/  @!P1 IMAD.MOV R2, RZ, RZ, -R2 ;  /* 0x000000ffff029224 */ /* 0x000fe200078e0a02 */
[----:B------:R-:W-:Y:S01]  /*02d0*/  @!P2 LOP3.LUT R2, RZ, R5, RZ, 0x33, !PT ;  /* 0x00000005ff02a212 */ /* 0x000fe200078e33ff */
[----:B------:R-:W-:-:S04]  /*02e0*/  IMAD R9, R9, R4, RZ ;  /* 0x0000000409097224 */ /* 0x000fc800078e02ff */
[----:B------:R-:W-:Y:S01]  /*02f0*/  IMAD.HI.U32 R6, R7, R9, R6 ;  /* 0x0000000907067227 */ /* 0x000fe200078e0006 */
[----:B------:R-:W-:-:S04]  /*0300*/  IABS R9, R2 ;  /* 0x0000000200097213 */ /* 0x000fc80000000000 */
[----:B------:R-:W0:Y:S01]  /*0310*/  I2F.RP R8, R9 ;  /* 0x0000000900087306 */ /* 0x000e220000209400 */
[----:B------:R-:W-:-:S04]  /*0320*/  IMAD.HI.U32 R5, R6, R11, RZ ;  /* 0x0000000b06057227 */ /* 0x000fc800078e00ff */
[----:B------:R-:W-:-:S04]  /*0330*/  IMAD.MOV R7, RZ, RZ, -R5 ;  /* 0x000000ffff077224 */ /* 0x000fc800078e0a05 */
[----:B------:R-:W-:-:S05]  /*0340*/  IMAD R7, R4, R7, R11 ;  /* 0x0000000704077224 */ /* 0x000fca00078e020b */
[----:B------:R-:W-:Y:S01]  /*0350*/  ISETP.GT.U32.AND P2, PT, R4, R7, PT ;  /* 0x000000070400720c */ /* 0x000fe20003f44070 */
[----:B0-----:R-:W0:-:S12]  /*0360*/  MUFU.RCP R8, R8 ;  /* 0x0000000800087308 */ /* 0x001e180000001000 */
[-C--:B------:R-:W-:Y:S02]  /*0370*/  @!P2 IADD3 R7, PT, PT, R7, -R4.reuse, RZ ;  /* 0x800000040707a210 */ /* 0x080fe40007ffe0ff */
[----:B------:R-:W-:Y:S02]  /*0380*/  @!P2 IADD3 R5, PT, PT, R5, 0x1, RZ ;  /* 0x000000010505a810 */ /* 0x000fe40007ffe0ff */
[----:B------:R-:W-:Y:S01]  /*0390*/  ISETP.GE.U32.AND P0, PT, R7, R4, PT ;  /* 0x000000040700720c */ /* 0x000fe20003f06070 */
[----:B0-----:R-:W-:Y:S01]  /*03a0*/  VIADD R6, R8, 0xffffffe ;  /* 0x0ffffffe08067836 */ /* 0x001fe20000000000 */
[----:B------:R-:W-:Y:S02]  /*03b0*/  LOP3.LUT R4, R3, R0, RZ, 0x3c, !PT ;  /* 0x0000000003047212 */ /* 0x000fe400078e3cff */
[----:B------:R-:W-:Y:S01]  /*03c0*/  ISETP.NE.AND P2, PT, R0, RZ, PT ;  /* 0x000000ff0000720c */ /* 0x000fe20003f45270 */
[----:B------:R0:W3:Y:S01]  /*03d0*/  F2I.FTZ.U32.TRUNC.NTZ R7, R6 ;  /* 0x0000000600077305 */ /* 0x0000e2000021f000 */
[----:B------:R-:W-:-:S07]  /*03e0*/  ISETP.GE.AND P1, PT, R4, RZ, PT ;  /* 0x000000ff0400720c */ /* 0x000fce0003f26270 */
[----:B------:R-:W-:Y:S01]  /*03f0*/  @P0 VIADD R5, R5, 0x1 ;  /* 0x0000000105050836 */ /* 0x000fe20000000000 */
[----:B0-----:R-:W-:-:S05]  /*0400*/  MOV R6, RZ ;  /* 0x000000ff00067202 */ /* 0x001fca0000000f00 */
[----:B------:R-:W-:Y:S01]  /*0410*/  @!P1 IADD3 R5, PT, PT, -R5, RZ, RZ ;  /* 0x000000ff05059210 */ /* 0x000fe20007ffe1ff */
[----:B---3--:R-:W-:Y:S01]  /*0420*/  IMAD.MOV R4, RZ, RZ, -R7 ;  /* 0x000000ffff047224 */ /* 0x008fe200078e0a07 */
[----:B------:R-:W-:-:S03]  /*0430*/  @!P2 LOP3.LUT R5, RZ, R0, RZ, 0x33, !PT ;  /* 0x00000000ff05a212 */ /* 0x000fc600078e33ff */
[----:B------:R-:W-:Y:S01]  /*0440*/  IMAD R11, R4, R9, RZ ;  /* 0x00000009040b7224 */ /* 0x000fe200078e02ff */
[-C--:B------:R-:W-:Y:S01]  /*0450*/  IABS R4, R2.reuse ;  /* 0x0000000200047213 */ /* 0x080fe20000000000 */
[----:B------:R-:W-:Y:S01]  /*0460*/  IMAD.MOV R10, RZ, RZ, -R5 ;  /* 0x000000ffff0a7224 */ /* 0x000fe200078e0a05 */
[----:B------:R-:W-:Y:S01]  /*0470*/  IABS R13, R5 ;  /* 0x00000005000d7213 */ /* 0x000fe20000000000 */
[----:B------:R-:W-:Y:S01]  /*0480*/  IMAD.HI.U32 R6, R7, R11, R6 ;  /* 0x0000000b07067227 */ /* 0x000fe200078e0006 */
[----:B------:R-:W-:-:S03]  /*0490*/  LOP3.LUT R8, R5, R2, RZ, 0x3c, !PT ;  /* 0x0000000205087212 */ /* 0x000fc600078e3cff */
[----:B------:R-:W-:Y:S01]  /*04a0*/  IMAD.MOV R7, RZ, RZ, -R4 ;  /* 0x000000ffff077224 */ /* 0x000fe200078e0a04 */
[----:B------:R-:W-:Y:S01]  /*04b0*/  ISETP.GE.AND P1, PT, R8, RZ, PT ;  /* 0x000000ff0800720c */ /* 0x000fe20003f26270 */
[----:B------:R-:W-:-:S04]  /*04c0*/  IMAD.HI.U32 R4, R6, R13, RZ ;  /* 0x0000000d06047227 */ /* 0x000fc800078e00ff */
[----:B------:R-:W-:Y:S02]  /*04d0*/  IMAD R6, R4, R7, R13 ;  /* 0x0000000704067224 */ /* 0x000fe400078e020d */
[----:B------:R-:W-:-:S03]  /*04e0*/  IMAD R11, R0, R10, R3 ;  /* 0x0000000a000b7224 */ /* 0x000fc600078e0203 */
[----:B------:R-:W-:-:S13]  /*04f0*/  ISETP.GT.U32.AND P2, PT, R9, R6, PT ;  /* 0x000000060900720c */ /* 0x000fda0003f44070 */
[-C--:B------:R-:W-:Y:S01]  /*0500*/  @!P2 IADD3 R6, PT, PT, R6, -R9.reuse, RZ ;  /* 0x800000090606a210 */ /* 0x080fe20007ffe0ff */
[----:B------:R-:W-:Y:S01]  /*0510*/  @!P2 VIADD R4, R4, 0x1 ;  /* 0x000000010404a836 */ /* 0x000fe20000000000 */
[----:B------:R-:W-:Y:S02]  /*0520*/  ISETP.NE.AND P2, PT, R2, RZ, PT ;  /* 0x000000ff0200720c */ /* 0x000fe40003f45270 */
[----:B------:R-:W-:Y:S02]  /*0530*/  ISETP.GE.U32.AND P0, PT, R6, R9, PT ;  /* 0x000000090600720c */ /* 0x000fe40003f06070 */
[----:B------:R-:W1:Y:S08]  /*0540*/  LDC.64 R6, c[0x0][0x3a0] ;  /* 0x0000e800ff067b82 */ /* 0x000e700000000a00 */
[----:B------:R-:W0:Y:S03]  /*0550*/  LDC.64 R8, c[0x0][0x380] ;  /* 0x0000e000ff087b82 */ /* 0x000e260000000a00 */
[----:B------:R-:W-:-:S04]  /*0560*/  @P0 IADD3 R4, PT, PT, R4, 0x1, RZ ;  /* 0x0000000104040810 */ /* 0x000fc80007ffe0ff */
[----:B------:R-:W-:Y:S02]  /*0570*/  @!P1 IADD3 R4, PT, PT, -R4, RZ, RZ ;  /* 0x000000ff04049210 */ /* 0x000fe40007ffe1ff */
[----:B------:R-:W-:Y:S01]  /*0580*/  @!P2 LOP3.LUT R4, RZ, R2, RZ, 0x33, !PT ;  /* 0x00000002ff04a212 */ /* 0x000fe200078e33ff */
[----:B-1----:R-:W2:Y:S04]  /*0590*/  LDG.E.CONSTANT R6, desc[UR4][R6.64] ;  /* 0x0000000406067981 */ /* 0x002ea8000c1e9900 */
[----:B------:R-:W-:-:S04]  /*05a0*/  IMAD R3, R4, R0, R11 ;  /* 0x0000000004037224 */ /* 0x000fc800078e020b */
[----:B0-----:R-:W-:Y:S02]  /*05b0*/  IMAD.WIDE R2, R3, 0x4, R8 ;  /* 0x0000000403027825 */ /* 0x001fe400078e0208 */
[----:B------:R-:W0:Y:S04]  /*05c0*/  LDC.64 R8, c[0x0][0x388] ;  /* 0x0000e200ff087b82 */ /* 0x000e280000000a00 */
[----:B------:R-:W3:Y:S01]  /*05d0*/  LDG.E.CONSTANT R3, desc[UR4][R2.64] ;  /* 0x0000000402037981 */ /* 0x000ee2000c1e9900 */
[----:B--2---:R-:W-:-:S04]  /*05e0*/  IMAD R5, R5, UR6, R6 ;  /* 0x0000000605057c24 */ /* 0x004fc8000f8e0206 */
[----:B------:R-:W-:-:S04]  /*05f0*/  IMAD R5, R5, R0, R11 ;  /* 0x0000000005057224 */ /* 0x000fc800078e020b */
[----:B0-----:R-:W-:-:S05]  /*0600*/  IMAD.WIDE R4, R5, 0x4, R8 ;  /* 0x0000000405047825 */ /* 0x001fca00078e0208 */
[----:B---3--:R-:W-:Y:S01]  /*0610*/  STG.E desc[UR4][R4.64], R3 ;  /* 0x0000000304007986 */ /* 0x008fe2000c101904 */
[----:B------:R-:W-:Y:S05]  /*0620*/  EXIT ;  /* 0x000000000000794d */ /* 0x000fea0003800000 */
.L_x_17:
        /* <DEDUP_REMOVED lines=13> */
.L_x_778:


//--------------------- .text._ZN8pygpukit3ops2nn35kv_cache_update_gqa_bf16_kernel_ptrEPK13__nv_bfloat16PS2_iiiiPKi --------------------------
	.section	.text._ZN8pygpukit3ops2nn35kv_cache_update_gqa_bf16_kernel_ptrEPK13__nv_bfloat16PS2_iiiiPKi,"ax",@progbits
	.align	128
        .global         _ZN8pygpukit3ops2nn35kv_cache_update_gqa_bf16_kernel_ptrEPK13__nv_bfloat16PS2_iiiiPKi
        .type           _ZN8pygpukit3ops2nn35kv_cache_update_gqa_bf16_kernel_ptrEPK13__nv_bfloat16PS2_iiiiPKi,@function
        .size           _ZN8pygpukit3ops2nn35kv_cache_update_gqa_bf16_kernel_ptrEPK13__nv_bfloat16PS2_iiiiPKi,(.L_x_779 - _ZN8pygpukit3ops2nn35kv_cache_update_gqa_bf16_kernel_ptrEPK13__nv_bfloat16PS2_iiiiPKi)
        .other          _ZN8pygpukit3ops2nn35kv_cache_update_gqa_bf16_kernel_ptrEPK13__nv_bfloat16PS2_iiiiPKi,@"STO_CUDA_ENTRY STV_DEFAULT"
_ZN8pygpukit3ops2nn35kv_cache_update_gqa_bf16_kernel_ptrEPK13__nv_bfloat16PS2_iiiiPKi:
.text._ZN8pygpukit3ops2nn35kv_cache_update_gqa_bf16_kernel_ptrEPK13__nv_bfloat16PS2_iiiiPKi:
        /* <DEDUP_REMOVED lines=93> */
[----:B------:R-:W3:Y:S01]  /*05d0*/  LDG.E.U16.CONSTANT R9, desc[UR4][R8.64] ;  /* 0x0000000408097981 */ /* 0x000ee2000c1e9500 */
[----:B--2---:R-:W-:-:S04]  /*05e0*/  IMAD R5, R5, UR6, R6 ;  /* 0x0000000605057c24 */ /* 0x004fc8000f8e0206 */
[----:B------:R-:W-:-:S04]  /*05f0*/  IMAD R5, R5, R0, R11 ;  /* 0x0000000005057224 */ /* 0x000fc800078e020b */
[----:B0-----:R-:W-:-:S05]  /*0600*/  IMAD.WIDE R2, R5, 0x2, R2 ;  /* 0x0000000205027825 */ /* 0x001fca00078e0202 */
[----:B---3--:R-:W-:Y:S01]  /*0610*/  STG.E.U16 desc[UR4][R2.64], R9 ;  /* 0x0000000902007986 */ /* 0x008fe2000c101504 */
[----:B------:R-:W-:Y:S05]  /*0620*/  EXIT ;  /* 0x000000000000794d */ /* 0x000fea0003800000 */
.L_x_18:
        /* <DEDUP_REMOVED lines=13> */
.L_x_779:


//--------------------- .text._ZN8pygpukit3ops2nn34kv_cache_update_gqa_f16_kernel_ptrEPK6__halfPS2_iiiiPKi --------------------------
	.section	.text._ZN8pygpukit3ops2nn34kv_cache_update_gqa_f16_kernel_ptrEPK6__halfPS2_iiiiPKi,"ax",@progbits
	.align	128
        .global         _ZN8pygpukit3ops2nn34kv_cache_update_gqa_f16_kernel_ptrEPK6__halfPS2_iiiiPKi
        .type           _ZN8pygpukit3ops2nn34kv_cache_update_gqa_f16_kernel_ptrEPK6__halfPS2_iiiiPKi,@function
        .size           _ZN8pygpukit3ops2nn34kv_cache_update_gqa_f16_kernel_ptrEPK6__halfPS2_iiiiPKi,(.L_x_780 - _ZN8pygpukit3ops2nn34kv_cache_update_gqa_f16_kernel_ptrEPK6__halfPS2_iiiiPKi)
        .other          _ZN8pygpukit3ops2nn34kv_cache_update_gqa_f16_kernel_ptrEPK6__halfPS2_iiiiPKi,@"STO_CUDA_ENTRY STV_DEFAULT"
_ZN8pygpukit3ops2nn34kv_cache_update_gqa_f16_kernel_ptrEPK6__halfPS2_iiiiPKi:
.text._ZN8pygpukit3ops2nn34kv_cache_update_gqa_f16_kernel_ptrEPK6__halfPS2_iiiiPKi:
        /* <DEDUP_REMOVED lines=99> */
.L_x_19:
        /* <DEDUP_REMOVED lines=13> */
.L_x_780:


//--------------------- .text._ZN8pygpukit3ops2nn30kv_cache_update_gqa_f32_kernelEPKfPfiiiii --------------------------
	.section	.text._ZN8pygpukit3ops2nn30kv_cache_update_gqa_f32_kernelEPKfPfiiiii,"ax",@progbits
	.align	128
        .global         _ZN8pygpukit3ops2nn30kv_cache_update_gqa_f32_kernelEPKfPfiiiii
        .type           _ZN8pygpukit3ops2nn30kv_cache_update_gqa_f32_kernelEPKfPfiiiii,@function
        .size           _ZN8pygpukit3ops2nn30kv_cache_update_gqa_f32_kernelEPKfPfiiiii,(.L_x_781 - _ZN8pygpukit3ops2nn30kv_cache_update_gqa_f32_kernelEPKfPfiiiii)
        .other          _ZN8pygpukit3ops2nn30kv_cache_update_gqa_f32_kernelEPKfPfiiiii,@"STO_CUDA_ENTRY STV_DEFAULT"
_ZN8pygpukit3ops2nn30kv_cache_update_gqa_f32_kernelEPKfPfiiiii:
.text._ZN8pygpukit3ops2nn30kv_cache_update_gqa_f32_kernelEPKfPfiiiii:
        /* <DEDUP_REMOVED lines=69> */
[----:B------:R-:W-:Y:S01]  /*0450*/  IABS R2, R4 ;  /* 0x0000000400027213 */ /* 0x000fe20000000000 */
[----:B------:R-:W-:Y:S01]  /*0460*/  IMAD.MOV R8, RZ, RZ, -R5 ;  /* 0x000000ffff087224 */ /* 0x000fe200078e0a05 */
[----:B------:R-:W-:Y:S01]  /*0470*/  IABS R13, R5 ;  /* 0x00000005000d7213 */ /* 0x000fe20000000000 */
[----:B------:R-:W-:-:S04]  /*0480*/  IMAD.HI.U32 R6, R7, R11, R6 ;  /* 0x0000000b07067227 */ /* 0x000fc800078e0006 */
[----:B------:R-:W-:Y:S02]  /*0490*/  IMAD.MOV R7, RZ, RZ, -R2 ;  /* 0x000000ffff077224 */ /* 0x000fe400078e0a02 */
[----:B------:R-:W-:-:S04]  /*04a0*/  IMAD.HI.U32 R2, R6, R13, RZ ;  /* 0x0000000d06027227 */ /* 0x000fc800078e00ff */
[----:B------:R-:W-:-:S05]  /*04b0*/  IMAD R6, R2, R7, R13 ;  /* 0x0000000702067224 */ /* 0x000fca00078e020d */
[----:B------:R-:W-:-:S13]  /*04c0*/  ISETP.GT.U32.AND P2, PT, R9, R6, PT ;  /* 0x000000060900720c */ /* 0x000fda0003f44070 */
[-C--:B------:R-:W-:Y:S01]  /*04d0*/  @!P2 IADD3 R6, PT, PT, R6, -R9.reuse, RZ ;  /* 0x800000090606a210 */ /* 0x080fe20007ffe0ff */
[----:B------:R-:W-:Y:S01]  /*04e0*/  @!P2 VIADD R2, R2, 0x1 ;  /* 0x000000010202a836 */ /* 0x000fe20000000000 */
[----:B------:R-:W-:Y:S02]  /*04f0*/  ISETP.NE.AND P2, PT, R4, RZ, PT ;  /* 0x000000ff0400720c */ /* 0x000fe40003f45270 */
[----:B------:R-:W-:Y:S01]  /*0500*/  ISETP.GE.U32.AND P0, PT, R6, R9, PT ;  /* 0x000000090600720c */ /* 0x000fe20003f06070 */
[----:B------:R-:W-:Y:S01]  /*0510*/  IMAD R9, R0, R8, R3 ;  /* 0x0000000800097224 */ /* 0x000fe200078e0203 */
[----:B------:R-:W-:-:S04]  /*0520*/  LOP3.LUT R6, R5, R4, RZ, 0x3c, !PT ;  /* 0x0000000405067212 */ /* 0x000fc800078e3cff */
[----:B------:R-:W-:Y:S02]  /*0530*/  ISETP.GE.AND P1, PT, R6, RZ, PT ;  /* 0x000000ff0600720c */ /* 0x000fe40003f26270 */
[----:B------:R-:W0:Y:S05]  /*0540*/  LDC.64 R6, c[0x0][0x380] ;  /* 0x0000e000ff067b82 */ /* 0x000e2a0000000a00 */
[----:B------:R-:W-:-:S06]  /*0550*/  @P0 IADD3 R2, PT, PT, R2, 0x1, RZ ;  /* 0x0000000102020810 */ /* 0x000fcc0007ffe0ff */
[----:B------:R-:W-:Y:S02]  /*0560*/  @!P1 IADD3 R2, PT, PT, -R2, RZ, RZ ;  /* 0x000000ff02029210 */ /* 0x000fe40007ffe1ff */
[----:B------:R-:W-:Y:S02]  /*0570*/  @!P2 LOP3.LUT R2, RZ, R4, RZ, 0x33, !PT ;  /* 0x00000004ff02a212 */ /* 0x000fe400078e33ff */
[----:B------:R-:W2:Y:S03]  /*0580*/  LDC R4, c[0x0][0x3a0] ;  /* 0x0000e800ff047b82 */ /* 0x000ea60000000800 */
[----:B------:R-:W-:-:S04]  /*0590*/  IMAD R3, R2, R0, R9 ;  /* 0x0000000002037224 */ /* 0x000fc800078e0209 */
[----:B0-----:R-:W-:Y:S02]  /*05a0*/  IMAD.WIDE R2, R3, 0x4, R6 ;  /* 0x0000000403027825 */ /* 0x001fe400078e0206 */
[----:B------:R-:W0:Y:S04]  /*05b0*/  LDC.64 R6, c[0x0][0x388] ;  /* 0x0000e200ff067b82 */ /* 0x000e280000000a00 */
[----:B-1----:R-:W3:Y:S01]  /*05c0*/  LDG.E.CONSTANT R3, desc[UR4][R2.64] ;  /* 0x0000000402037981 */ /* 0x002ee2000c1e9900 */
[----:B--2---:R-:W-:-:S04]  /*05d0*/  IMAD R5, R5, UR6, R4 ;  /* 0x0000000605057c24 */ /* 0x004fc8000f8e0204 */
[----:B------:R-:W-:-:S04]  /*05e0*/  IMAD R5, R5, R0, R9 ;  /* 0x0000000005057224 */ /* 0x000fc800078e0209 */
[----:B0-----:R-:W-:-:S05]  /*05f0*/  IMAD.WIDE R4, R5, 0x4, R6 ;  /* 0x0000000405047825 */ /* 0x001fca00078e0206 */
[----:B---3--:R-:W-:Y:S01]  /*0600*/  STG.E desc[UR4][R4.64], R3 ;  /* 0x0000000304007986 */ /* 0x008fe2000c101904 */
[----:B------:R-:W-:Y:S05]  /*0610*/  EXIT ;  /* 0x000000000000794d */ /* 0x000fea0003800000 */
.L_x_20:
        /* <DEDUP_REMOVED lines=14> */
.L_x_781:


//--------------------- .text._ZN8pygpukit3ops2nn31kv_cache_update_gqa_bf16_kernelEPK13__nv_bfloat16PS2_iiiii --------------------------
	.section	.text._ZN8pygpukit3ops2nn31kv_cache_update_gqa_bf16_kernelEPK13__nv_bfloat16PS2_iiiii,"ax",@progbits
	.align	128
        .global         _ZN8pygpukit3ops2nn31kv_cache_update_gqa_bf16_kernelEPK13__nv_bfloat16PS2_iiiii
        .type           _ZN8pygpukit3ops2nn31kv_cache_update_gqa_bf16_kernelEPK13__nv_bfloat16PS2_iiiii,@function
        .size           _ZN8pygpukit3ops2nn31kv_cache_update_gqa_bf16_kernelEPK13__nv_bfloat16PS2_iiiii,(.L_x_782 - _ZN8pygpukit3ops2nn31kv_cache_update_gqa_bf16_kernelEPK13__nv_bfloat16PS2_iiiii)
        .other          _ZN8pygpukit3ops2nn31kv_cache_update_gqa_bf16_kernelEPK13__nv_bfloat16PS2_iiiii,@"STO_CUDA_ENTRY STV_DEFAULT"
_ZN8pygpukit3ops2nn31kv_cache_update_gqa_bf16_kernelEPK13__nv_bfloat16PS2_iiiii:
.text._ZN8pygpukit3ops2nn31kv_cache_update_gqa_bf16_kernelEPK13__nv_bfloat16PS2_iiiii:
        /* <DEDUP_REMOVED lines=92> */
[----:B-1----:R-:W3:Y:S01]  /*05c0*/  LDG.E.U16.CONSTANT R7, desc[UR4][R6.64] ;  /* 0x0000000406077981 */ /* 0x002ee2000c1e9500 */
[----:B--2---:R-:W-:-:S04]  /*05d0*/  IMAD R5, R5, UR6, R4 ;  /* 0x0000000605057c24 */ /* 0x004fc8000f8e0204 */
[----:B------:R-:W-:-:S04]  /*05e0*/  IMAD R5, R5, R0, R9 ;  /* 0x0000000005057224 */ /* 0x000fc800078e0209 */
[----:B0-----:R-:W-:-:S05]  /*05f0*/  IMAD.WIDE R2, R5, 0x2, R2 ;  /* 0x0000000205027825 */ /* 0x001fca00078e0202 */
[----:B---3--:R-:W-:Y:S01]  /*0600*/  STG.E.U16 desc[UR4][R2.64], R7 ;  /* 0x0000000702007986 */ /* 0x008fe2000c101504 */
[----:B------:R-:W-:Y:S05]  /*0610*/  EXIT ;  /* 0x000000000000794d */ /* 0x000fea0003800000 */
.L_x_21:
        /* <DEDUP_REMOVED lines=14> */
.L_x_782:


//--------------------- .text._ZN8pygpukit3ops2nn30kv_cache_update_gqa_f16_kernelEPK6__halfPS2_iiiii --------------------------
	.section	.text._ZN8pygpukit3ops2nn30kv_cache_update_gqa_f16_kernelEPK6__halfPS2_iiiii,"ax",@progbits
	.align	128
        .global         _ZN8pygpukit3ops2nn30kv_cache_update_gqa_f16_kernelEPK6__halfPS2_iiiii
        .type           _ZN8pygpukit3ops2nn30kv_cache_update_gqa_f16_kernelEPK6__halfPS2_iiiii,@function
        .size           _ZN8pygpukit3ops2nn30kv_cache_update_gqa_f16_kernelEPK6__halfPS2_iiiii,(.L_x_783 - _ZN8pygpukit3ops2nn30kv_cache_update_gqa_f16_kernelEPK6__halfPS2_iiiii)
        .other          _ZN8pygpukit3ops2nn30kv_cache_update_gqa_f16_kernelEPK6__halfPS2_iiiii,@"STO_CUDA_ENTRY STV_DEFAULT"
_ZN8pygpukit3ops2nn30kv_cache_update_gqa_f16_kernelEPK6__halfPS2_iiiii:
.text._ZN8pygpukit3ops2nn30kv_cache_update_gqa_f16_kernelEPK6__halfPS2_iiiii:
        /* <DEDUP_REMOVED lines=98> */
.L_x_22:
        /* <DEDUP_REMOVED lines=14> */
.L_x_783:


//--------------------- .text._ZN8pygpukit3ops2nn27kv_cache_prefill_f32_kernelEPKfPfiiii --------------------------
	.section	.text._ZN8pygpukit3ops2nn27kv_cache_prefill_f32_kernelEPKfPfiiii,"ax",@progbits
	.align	128
        .global         _ZN8pygpukit3ops2nn27kv_cache_prefill_f32_kernelEPKfPfiiii
        .type           _ZN8pygpukit3ops2nn27kv_cache_prefill_f32_kernelEPKfPfiiii,@function
        .size           _ZN8pygpukit3ops2nn27kv_cache_prefill_f32_kernelEPKfPfiiii,(.L_x_784 - _ZN8pygpukit3ops2nn27kv_cache_prefill_f32_kernelEPKfPfiiii)
        .other          _ZN8pygpukit3ops2nn27kv_cache_prefill_f32_kernelEPKfPfiiii,@"STO_CUDA_ENTRY STV_DEFAULT"
_ZN8pygpukit3ops2nn27kv_cache_prefill_f32_kernelEPKfPfiiii:
.text._ZN8pygpukit3ops2nn27kv_cache_prefill_f32_kernelEPKfPfiiii:
[----:B------:R-:W-:Y:S01]  /*0000*/  LDC R1, c[0x0][0x37c] ;  /* 0x0000df00ff017b82 */ /* 0x000fe20000000800 */
[----:B------:R-:W0:Y:S07]  /*0010*/  S2R R2, SR_TID.X ;  /* 0x0000000000027919 */ /* 0x000e2e0000002100 */
[----:B------:R-:W1:Y:S01]  /*0020*/  LDC.64 R4, c[0x0][0x390] ;  /* 0x0000e400ff047b82 */ /* 0x000e620000000a00 */
[----:B------:R-:W2:Y:S07]  /*0030*/  LDCU UR5, c[0x0][0x39c] ;  /* 0x00007380ff0577ac */ /* 0x000eae0008000800 */
[----:B------:R-:W0:Y:S08]  /*0040*/  S2UR UR4, SR_CTAID.X ;  /* 0x00000000000479c3 */ /* 0x000e300000002500 */
[----:B------:R-:W0:Y:S01]  /*0050*/  LDC R3, c[0x0][0x360] ;  /* 0x0000d800ff037b82 */ /* 0x000e220000000800 */
[----:B-1----:R-:W-:-:S02]  /*0060*/  IMAD R0, R5, R4, RZ ;  /* 0x0000000405007224 */ /* 0x002fc400078e02ff */
[----:B0-----:R-:W-:Y:S02]  /*0070*/  IMAD R3, R3, UR4, R2 ;  /* 0x0000000403037c24 */ /* 0x001fe4000f8e0202 */
[----:B--2---:R-:W-:-:S05]  /*0080*/  IMAD R2, R0, UR5, RZ ;  /* 0x0000000500027c24 */ /* 0x004fca000f8e02ff */
[----:B------:R-:W-:-:S13]  /*0090*/  ISETP.GE.AND P0, PT, R3, R2, PT ;  /* 0x000000020300720c */ /* 0x000fda0003f06270 */
[----:B------:R-:W-:Y:S05]  /*00a0*/  @P0 EXIT ;  /* 0x000000000000094d */ /* 0x000fea0003800000 */
[----:B------:R-:W0:Y:S01]  /*00b0*/  LDC.64 R4, c[0x0][0x380] ;  /* 0x0000e000ff047b82 */ /* 0x000e220000000a00 */
[----:B------:R-:W1:Y:S01]  /*00c0*/  LDCU.64 UR4, c[0x0][0x358] ;  /* 0x00006b00ff0477ac */ /* 0x000e620008000a00 */
[----:B------:R-:W-:Y:S01]  /*00d0*/  IABS R9, R0 ;  /* 0x0000000000097213 */ /* 0x000fe20000000000 */
[----:B------:R-:W2:Y:S01]  /*00e0*/  LDCU UR6, c[0x0][0x398] ;  /* 0x00007300ff0677ac */ /* 0x000ea20008000800 */
[----:B0-----:R-:W-:-:S05]  /*00f0*/  IMAD.WIDE R4, R3, 0x4, R4 ;  /* 0x0000000403047825 */ /* 0x001fca00078e0204 */
[----:B-1----:R0:W3:Y:S01]  /*0100*/  LDG.E.CONSTANT R2, desc[UR4][R4.64] ;  /* 0x0000000404027981 */ /* 0x0020e2000c1e9900 */
[----:B------:R-:W1:Y:S01]  /*0110*/  I2F.RP R8, R9 ;  /* 0x0000000900087306 */ /* 0x000e620000209400 */
[----:B0-----:R-:W-:Y:S02]  /*0120*/  IABS R4, R3 ;  /* 0x0000000300047213 */ /* 0x001fe40000000000 */
[----:B------:R-:W-:-:S05]  /*0130*/  IABS R5, R0 ;  /* 0x0000000000057213 */ /* 0x000fca0000000000 */
[----:B-1----:R-:W0:Y:S01]  /*0140*/  MUFU.RCP R8, R8 ;  /* 0x0000000800087308 */ /* 0x002e220000001000 */
[----:B------:R-:W-:Y:S01]  /*0150*/  IMAD.MOV R5, RZ, RZ, -R5 ;  /* 0x000000ffff057224 */ /* 0x000fe200078e0a05 */
[----:B0-----:R-:W-:-:S06]  /*0160*/  IADD3 R6, PT, PT, R8, 0xffffffe, RZ ;  /* 0x0ffffffe08067810 */ /* 0x001fcc0007ffe0ff */
[----:B------:R0:W1:Y:S02]  /*0170*/  F2I.FTZ.U32.TRUNC.NTZ R7, R6 ;  /* 0x0000000600077305 */ /* 0x000064000021f000 */
[----:B0-----:R-:W-:Y:S02]  /*0180*/  HFMA2 R6, -RZ, RZ, 0, 0 ;  /* 0x00000000ff067431 */ /* 0x001fe400000001ff */
[----:B-1----:R-:W-:-:S04]  /*0190*/  IMAD.MOV R10, RZ, RZ, -R7 ;  /* 0x000000ffff0a7224 */ /* 0x002fc800078e0a07 */
[----:B------:R-:W-:-:S04]  /*01a0*/  IMAD R11, R10, R9, RZ ;  /* 0x000000090a0b7224 */ /* 0x000fc800078e02ff */
[----:B------:R-:W-:-:S06]  /*01b0*/  IMAD.HI.U32 R7, R7, R11, R6 ;  /* 0x0000000b07077227 */ /* 0x000fcc00078e0006 */
[----:B------:R-:W-:-:S04]  /*01c0*/  IMAD.HI.U32 R7, R7, R4, RZ ;  /* 0x0000000407077227 */ /* 0x000fc800078e00ff */
[----:B------:R-:W-:-:S05]  /*01d0*/  IMAD R4, R7, R5, R4 ;  /* 0x0000000507047224 */ /* 0x000fca00078e0204 */
[----:B------:R-:W-:-:S13]  /*01e0*/  ISETP.GT.U32.AND P2, PT, R9, R4, PT ;  /* 0x000000040900720c */ /* 0x000fda0003f44070 */
[-C--:B------:R-:W-:Y:S01]  /*01f0*/  @!P2 IADD3 R4, PT, PT, R4, -R9.reuse, RZ ;  /* 0x800000090404a210 */ /* 0x080fe20007ffe0ff */
[----:B------:R-:W-:Y:S01]  /*0200*/  @!P2 VIADD R7, R7, 0x1 ;  /* 0x000000010707a836 */ /* 0x000fe20000000000 */
[----:B------:R-:W-:Y:S02]  /*0210*/  ISETP.NE.AND P2, PT, R0, RZ, PT ;  /* 0x000000ff0000720c */ /* 0x000fe40003f45270 */
[----:B------:R-:W-:Y:S02]  /*0220*/  ISETP.GE.U32.AND P0, PT, R4, R9, PT ;  /* 0x000000090400720c */ /* 0x000fe40003f06070 */
[----:B------:R-:W-:-:S04]  /*0230*/  LOP3.LUT R4, R3, R0, RZ, 0x3c, !PT ;  /* 0x0000000003047212 */ /* 0x000fc800078e3cff */
[----:B------:R-:W-:Y:S02]  /*0240*/  ISETP.GE.AND P1, PT, R4, RZ, PT ;  /* 0x000000ff0400720c */ /* 0x000fe40003f26270 */
[----:B------:R-:W0:Y:S05]  /*0250*/  LDC.64 R4, c[0x0][0x388] ;  /* 0x0000e200ff047b82 */ /* 0x000e2a0000000a00 */
[----:B------:R-:W-:-:S06]  /*0260*/  @P0 IADD3 R7, PT, PT, R7, 0x1, RZ ;  /* 0x0000000107070810 */ /* 0x000fcc0007ffe0ff */
[----:B------:R-:W-:Y:S01]  /*0270*/  @!P1 IMAD.MOV R7, RZ, RZ, -R7 ;  /* 0x000000ffff079224 */ /* 0x000fe200078e0a07 */
[----:B------:R-:W-:-:S04]  /*0280*/  @!P2 LOP3.LUT R7, RZ, R0, RZ, 0x33, !PT ;  /* 0x00000000ff07a212 */ /* 0x000fc800078e33ff */
[C---:B------:R-:W-:Y:S02]  /*0290*/  IADD3 R6, PT, PT, -R7.reuse, RZ, RZ ;  /* 0x000000ff07067210 */ /* 0x040fe40007ffe1ff */
[----:B--2---:R-:W-:-:S03]  /*02a0*/  IADD3 R7, PT, PT, R7, UR6, RZ ;  /* 0x0000000607077c10 */ /* 0x004fc6000fffe0ff */
[----:B------:R-:W-:-:S04]  /*02b0*/  IMAD R3, R0, R6, R3 ;  /* 0x0000000600037224 */ /* 0x000fc800078e0203 */
[----:B------:R-:W-:-:S04]  /*02c0*/  IMAD R3, R0, R7, R3 ;  /* 0x0000000700037224 */ /* 0x000fc800078e0203 */
[----:B0-----:R-:W-:-:S05]  /*02d0*/  IMAD.WIDE R4, R3, 0x4, R4 ;  /* 0x0000000403047825 */ /* 0x001fca00078e0204 */
[----:B---3--:R-:W-:Y:S01]  /*02e0*/  STG.E desc[UR4][R4.64], R2 ;  /* 0x0000000204007986 */ /* 0x008fe2000c101904 */
[----:B------:R-:W-:Y:S05]  /*02f0*/  EXIT ;  /* 0x000000000000794d */ /* 0x000fea0003800000 */
.L_x_23:
        /* <DEDUP_REMOVED lines=16> */
.L_x_784:


//--------------------- .text._ZN8pygpukit3ops2nn28kv_cache_prefill_bf16_kernelEPK13__nv_bfloat16PS2_iiii --------------------------
	.section	.text._ZN8pygpukit3ops2nn28kv_cache_prefill_bf16_kernelEPK13__nv_bfloat16PS2_iiii,"ax",@progbits
	.align	128
        .global         _ZN8pygpukit3ops2nn28kv_cache_prefill_bf16_kernelEPK13__nv_bfloat16PS2_iiii
        .type           _ZN8pygpukit3ops2nn28kv_cache_prefill_bf16_kernelEPK13__nv_bfloat16PS2_iiii,@function
        .size           _ZN8pygpukit3ops2nn28kv_cache_prefill_bf16_kernelEPK13__nv_bfloat16PS2_iiii,(.L_x_785 - _ZN8pygpukit3ops2nn28kv_cache_prefill_bf16_kernelEPK13__nv_bfloat16PS2_iiii)
        .other          _ZN8pygpukit3ops2nn28kv_cache_prefill_bf16_kernelEPK13__nv_bfloat16PS2_iiii,@"STO_CUDA_ENTRY STV_DEFAULT"
_ZN8pygpukit3ops2nn28kv_cache_prefill_bf16_kernelEPK13__nv_bfloat16PS2_iiii:
.text._ZN8pygpukit3ops2nn28kv_cache_prefill_bf16_kernelEPK13__nv_bfloat16PS2_iiii:
        /* <DEDUP_REMOVED lines=16> */
[----:B-1----:R0:W3:Y:S01]  /*0100*/  LDG.E.U16.CONSTANT R2, desc[UR4][R4.64] ;  /* 0x0000000404027981 */ /* 0x0020e2000c1e9500 */
        /* <DEDUP_REMOVED lines=29> */
[----:B---3--:R-:W-:Y:S01]  /*02e0*/  STG.E.U16 desc[UR4][R4.64], R2 ;  /* 0x0000000204007986 */ /* 0x008fe2000c101504 */
[----:B------:R-:W-:Y:S05]  /*02f0*/  EXIT ;  /* 0x000000000000794d */ /* 0x000fea0003800000 */
.L_x_24:
        /* <DEDUP_REMOVED lines=16> */
.L_x_785:


//--------------------- .text._ZN8pygpukit3ops2nn27kv_cache_prefill_f16_kernelEPK6__halfPS2_iiii --------------------------
	.section	.text._ZN8pygpukit3ops2nn27kv_cache_prefill_f16_kernelEPK6__halfPS2_iiii,"ax",@progbits
	.align	128
        .global         _ZN8pygpukit3ops2nn27kv_cache_prefill_f16_kernelEPK6__halfPS2_iiii
        .type           _ZN8pygpukit3ops2nn27kv_cache_prefill_f16_kernelEPK6__halfPS2_iiii,@function
        .size           _ZN8pygpukit3ops2nn27kv_cache_prefill_f16_kernelEPK6__halfPS2_iiii,(.L_x_786 - _ZN8pygpukit3ops2nn27kv_cache_prefill_f16_kernelEPK6__halfPS2_iiii)
        .other          _ZN8pygpukit3ops2nn27kv_cache_prefill_f16_kernelEPK6__halfPS2_iiii,@"STO_CUDA_ENTRY STV_DEFAULT"
_ZN8pygpukit3ops2nn27kv_cache_prefill_f16_kernelEPK6__halfPS2_iiii:
.text._ZN8pygpukit3ops2nn27kv_cache_prefill_f16_kernelEPK6__halfPS2_iiii:
        /* <DEDUP_REMOVED lines=48> */
.L_x_25:
        /* <DEDUP_REMOVED lines=16> */
.L_x_786:


//--------------------- .text._ZN8pygpukit3ops2nn26kv_cache_update_f32_kernelEPKfPfiii --------------------------
	.section	.text._ZN8pygpukit3ops2nn26kv_cache_update_f32_kernelEPKfPfiii,"ax",@progbits
	.align	128
        .global         _ZN8pygpukit3ops2nn26kv_cache_update_f32_kernelEPKfPfiii
        .type           _ZN8pygpukit3ops2nn26kv_cache_update_f32_kernelEPKfPfiii,@function
        .size           _ZN8pygpukit3ops2nn26kv_cache_update_f32_kernelEPKfPfiii,(.L_x_787 - _ZN8pygpukit3ops2nn26kv_cache_update_f32_kernelEPKfPfiii)
        .other          _ZN8pygpukit3ops2nn26kv_cache_update_f32_kernelEPKfPfiii,@"STO_CUDA_ENTRY STV_DEFAULT"
_ZN8pygpukit3ops2nn26kv_cache_update_f32_kernelEPKfPfiii:
.text._ZN8pygpukit3ops2nn26kv_cache_update_f32_kernelEPKfPfiii:
[----:B------:R-:W-:Y:S01]  /*0000*/  LDC R1, c[0x0][0x37c] ;  /* 0x0000df00ff017b82 */ /* 0x000fe20000000800 */
[----:B------:R-:W0:Y:S07]  /*0010*/  S2R R0, SR_TID.X ;  /* 0x0000000000007919 */ /* 0x000e2e0000002100 */
[----:B------:R-:W0:Y:S01]  /*0020*/  S2UR UR6, SR_CTAID.X ;  /* 0x00000000000679c3 */ /* 0x000e220000002500 */
[----:B------:R-:W1:Y:S07]  /*0030*/  LDCU.64 UR4, c[0x0][0x390] ;  /* 0x00007200ff0477ac */ /* 0x000e6e0008000a00 */
[----:B------:R-:W0:Y:S01]  /*0040*/  LDC R7, c[0x0][0x360] ;  /* 0x0000d800ff077b82 */ /* 0x000e220000000800 */
[----:B-1----:R-:W-:Y:S01]  /*0050*/  UIMAD UR4, UR5, UR4, URZ ;  /* 0x00000004050472a4 */ /* 0x002fe2000f8e02ff */
[----:B0-----:R-:W-:-:S05]  /*0060*/  IMAD R7, R7, UR6, R0 ;  /* 0x0000000607077c24 */ /* 0x001fca000f8e0200 */
[----:B------:R-:W-:-:S13]  /*0070*/  ISETP.GE.AND P0, PT, R7, UR4, PT ;  /* 0x0000000407007c0c */ /* 0x000fda000bf06270 */
[----:B------:R-:W-:Y:S05]  /*0080*/  @P0 EXIT ;  /* 0x000000000000094d */ /* 0x000fea0003800000 */
[----:B------:R-:W0:Y:S01]  /*0090*/  LDC.64 R2, c[0x0][0x380] ;  /* 0x0000e000ff027b82 */ /* 0x000e220000000a00 */
[----:B------:R-:W1:Y:S07]  /*00a0*/  LDCU.64 UR6, c[0x0][0x358] ;  /* 0x00006b00ff0677ac */ /* 0x000e6e0008000a00 */
[----:B------:R-:W2:Y:S08]  /*00b0*/  LDC R0, c[0x0][0x398] ;  /* 0x0000e600ff007b82 */ /* 0x000eb00000000800 */
[----:B------:R-:W3:Y:S01]  /*00c0*/  LDC.64 R4, c[0x0][0x388] ;  /* 0x0000e200ff047b82 */ /* 0x000ee20000000a00 */
[----:B0-----:R-:W-:-:S06]  /*00d0*/  IMAD.WIDE R2, R7, 0x4, R2 ;  /* 0x0000000407027825 */ /* 0x001fcc00078e0202 */
[----:B-1----:R-:W4:Y:S01]  /*00e0*/  LDG.E.CONSTANT R3, desc[UR6][R2.64] ;  /* 0x0000000602037981 */ /* 0x002f22000c1e9900 */
[----:B--2---:R-:W-:-:S04]  /*00f0*/  IMAD R7, R0, UR4, R7 ;  /* 0x0000000400077c24 */ /* 0x004fc8000f8e0207 */
[----:B---3--:R-:W-:-:S05]  /*0100*/  IMAD.WIDE R4, R7, 0x4, R4 ;  /* 0x0000000407047825 */ /* 0x008fca00078e0204 */
[----:B----4-:R-:W-:Y:S01]  /*0110*/  STG.E desc[UR6][R4.64], R3 ;  /* 0x0000000304007986 */ /* 0x010fe2000c101906 */
[----:B------:R-:W-:Y:S05]  /*0120*/  EXIT ;  /* 0x000000000000794d */ /* 0x000fea0003800000 */
.L_x_26:
        /* <DEDUP_REMOVED lines=13> */
.L_x_787:


//--------------------- .text._ZN8pygpukit3ops2nn27kv_cache_update_bf16_kernelEPK13__nv_bfloat16PS2_iii --------------------------
	.section	.text._ZN8pygpukit3ops2nn27kv_cache_update_bf16_kernelEPK13__nv_bfloat16PS2_iii,"ax",@progbits
	.align	128
        .global         _ZN8pygpukit3ops2nn27kv_cache_update_bf16_kernelEPK13__nv_bfloat16PS2_iii
        .type           _ZN8pygpukit3ops2nn27kv_cache_update_bf16_kernelEPK13__nv_bfloat16PS2_iii,@function
        .size           _ZN8pygpukit3ops2nn27kv_cache_update_bf16_kernelEPK13__nv_bfloat16PS2_iii,(.L_x_788 - _ZN8pygpukit3ops2nn27kv_cache_update_bf16_kernelEPK13__nv_bfloat16PS2_iii)
        .other          _ZN8pygpukit3ops2nn27kv_cache_update_bf16_kernelEPK13__nv_bfloat16PS2_iii,@"STO_CUDA_ENTRY STV_DEFAULT"
_ZN8pygpukit3ops2nn27kv_cache_update_bf16_kernelEPK13__nv_bfloat16PS2_iii:
.text._ZN8pygpukit3ops2nn27kv_cache_update_bf16_kernelEPK13__nv_bfloat16PS2_iii:
        /* <DEDUP_REMOVED lines=14> */
[----:B-1----:R-:W4:Y:S01]  /*00e0*/  LDG.E.U16.CONSTANT R5, desc[UR6][R4.64] ;  /* 0x0000000604057981 */ /* 0x002f22000c1e9500 */
[----:B--2---:R-:W-:-:S04]  /*00f0*/  IMAD R7, R0, UR4, R7 ;  /* 0x0000000400077c24 */ /* 0x004fc8000f8e0207 */
[----:B---3--:R-:W-:-:S05]  /*0100*/  IMAD.WIDE R2, R7, 0x2, R2 ;  /* 0x0000000207027825 */ /* 0x008fca00078e0202 */
[----:B----4-:R-:W-:Y:S01]  /*0110*/  STG.E.U16 desc[UR6][R2.64], R5 ;  /* 0x0000000502007986 */ /* 0x010fe2000c101506 */
[----:B------:R-:W-:Y:S05]  /*0120*/  EXIT ;  /* 0x000000000000794d */ /* 0x000fea0003800000 */
.L_x_27:
        /* <DEDUP_REMOVED lines=13> */
.L_x_788:


//--------------------- .text._ZN8pygpukit3ops2nn26kv_cache_update_f16_kernelEPK6__halfPS2_iii --------------------------
	.section	.text._ZN8pygpukit3ops2nn26kv_cache_update_f16_kernelEPK6__halfPS2_iii,"ax",@progbits
	.align	128
        .global         _ZN8pygpukit3ops2nn26kv_cache_update_f16_kernelEPK6__halfPS2_iii
        .type           _ZN8pygpukit3ops2nn26kv_cache_update_f16_kernelEPK6__halfPS2_iii,@function
        .size           _ZN8pygpukit3ops2nn26kv_cache_update_f16_kernelEPK6__halfPS2_iii,(.L_x_789 - _ZN8pygpukit3ops2nn26kv_cache_update_f16_kernelEPK6__halfPS2_iii)
        .other          _ZN8pygpukit3ops2nn26kv_cache_update_f16_kernelEPK6__halfPS2_iii,@"STO_CUDA_ENTRY STV_DEFAULT"
_ZN8pygpukit3ops2nn26kv_cache_update_f16_kernelEPK6__halfPS2_iii:
.text._ZN8pygpukit3ops2nn26kv_cache_update_f16_kernelEPK6__halfPS2_iii:
        /* <DEDUP_REMOVED lines=19> */
.L_x_28:
        /* <DEDUP_REMOVED lines=13> */
.L_x_789:


//--------------------- .text._ZN8pygpukit3ops2nn23sdpa_causal_bf16_kernelEPK13__nv_bfloat16S4_S4_PS2_iiiiifi --------------------------
	.section	.text._ZN8pygpukit3ops2nn23sdpa_causal_bf16_kernelEPK13__nv_bfloat16S4_S4_PS2_iiiiifi,"ax",@progbits
	.align	128
        .global         _ZN8pygpukit3ops2nn23sdpa_causal_bf16_kernelEPK13__nv_bfloat16S4_S4_PS2_iiiiifi
        .type           _ZN8pygpukit3ops2nn23sdpa_causal_bf16_kernelEPK13__nv_bfloat16S4_S4_PS2_iiiiifi,@function
        .size           _ZN8pygpukit3ops2nn23sdpa_causal_bf16_kernelEPK13__nv_bfloat16S4_S4_PS2_iiiiifi,(.L_x_730 - _ZN8pygpukit3ops2nn23sdpa_causal_bf16_kernelEPK13__nv_bfloat16S4_S4_PS2_iiiiifi)
        .other          _ZN8pygpukit3ops2nn23sdpa_causal_bf16_kernelEPK13__nv_bfloat16S4_S4_PS2_iiiiifi,@"STO_CUDA_ENTRY STV_DEFAULT"
_ZN8pygpukit3ops2nn23sdpa_causal_bf16_kernelEPK13__nv_bfloat16S4_S4_PS2_iiiiifi:
.text._ZN8pygpukit3ops2nn23sdpa_causal_bf16_kernelEPK13__nv_bfloat16S4_S4_PS2_iiiiifi:
[----:B------:R-:W-:Y:S08]  /*0000*/  LDC R1, c[0x0][0x37c] ;  /* 0x0000df00ff017b82 */ /* 0x000ff00000000800 */
[----:B------:R-:W0:Y:S08]  /*0010*/  S2UR UR5, SR_CTAID.Y ;  /* 0x00000000000579c3 */ /* 0x000e300000002600 */
[----:B------:R-:W0:Y:S08]  /*0020*/  LDC.64 R4, c[0x0][0x3a0] ;  /* 0x0000e800ff047b82 */ /* 0x000e300000000a00 */
[----:B------:R-:W1:Y:S01]  /*0030*/  S2UR UR6, SR_CTAID.X ;  /* 0x00000000000679c3 */ /* 0x000e620000002500 */
[----:B0-----:R-:W-:-:S04]  /*0040*/  ISETP.LE.AND P0, PT, R5, UR5, PT ;  /* 0x0000000505007c0c */ /* 0x001fc8000bf03270 */
[----:B-1----:R-:W-:-:S13]  /*0050*/  ISETP.LE.OR P0, PT, R4, UR6, P0 ;  /* 0x0000000604007c0c */ /* 0x002fda0008703670 */
[----:B------:R-:W-:Y:S05]  /*0060*/  @P0 EXIT ;  /* 0x000000000000094d */ /* 0x000fea0003800000 */
[----:B------:R-:W0:Y:S01]  /*0070*/  S2R R0, SR_TID.X ;  /* 0x0000000000007919 */ /* 0x000e220000002100 */
[----:B------:R-:W1:Y:S01]  /*0080*/  LDC R10, c[0x0][0x3b0] ;  /* 0x0000ec00ff0a7b82 */ /* 0x000e620000000800 */
[----:B------:R-:W2:Y:S01]  /*0090*/  LDCU.64 UR10, c[0x0][0x3a8] ;  /* 0x00007500ff0a77ac */ /* 0x000ea20008000a00 */
[----:B------:R-:W-:Y:S01]  /*00a0*/  BSSY.RECONVERGENT B0, `(.L_x_29) ;  /* 0x00000d3000007945 */ /* 0x000fe20003800200 */
[----:B------:R-:W3:Y:S01]  /*00b0*/  LDCU UR4, c[0x0][0x3b8] ;  /* 0x00007700ff0477ac */ /* 0x000ee20008000800 */
[----:B------:R-:W4:Y:S01]  /*00c0*/  LDCU.64 UR8, c[0x0][0x358] ;  /* 0x00006b00ff0877ac */ /* 0x000f220008000a00 */
[----:B--2---:R-:W-:Y:S02]  /*00d0*/  IMAD.U32 R11, RZ, RZ, UR10 ;  /* 0x0000000aff0b7e24 */ /* 0x004fe4000f8e00ff */
[C---:B-1----:R-:W-:Y:S02]  /*00e0*/  IMAD R2, R10.reuse, UR6, RZ ;  /* 0x000000060a027c24 */ /* 0x042fe4000f8e02ff */
[----:B------:R-:W-:Y:S01]  /*00f0*/  IMAD R4, R10, UR5, RZ ;  /* 0x000000050a047c24 */ /* 0x000fe2000f8e02ff */
[----:B---3--:R-:W-:Y:S01]  /*0100*/  UIADD3 UR5, UPT, UPT, UR5, UR4, URZ ;  /* 0x0000000405057290 */ /* 0x008fe2000fffe0ff */
[----:B------:R-:W-:-:S02]  /*0110*/  IMAD R5, R5, R2, RZ ;  /* 0x0000000205057224 */ /* 0x000fc400078e02ff */
[----:B------:R-:W-:Y:S01]  /*0120*/  IMAD R2, R2, UR11, RZ ;  /* 0x0000000b02027c24 */ /* 0x000fe2000f8e02ff */
[----:B0-----:R-:W-:Y:S02]  /*0130*/  ISETP.GE.AND P0, PT, R0, R11, PT ;  /* 0x0000000b0000720c */ /* 0x001fe40003f06270 */
[----:B------:R-:W-:Y:S02]  /*0140*/  SHF.R.S32.HI R6, RZ, 0x1f, R4 ;  /* 0x0000001fff067819 */ /* 0x000fe40000011404 */
[----:B------:R-:W-:Y:S01]  /*0150*/  IADD3 R3, P1, PT, R5, R4, RZ ;  /* 0x0000000405037210 */ /* 0x000fe20007f3e0ff */
[----:B------:R-:W-:-:S03]  /*0160*/  IMAD.MOV.U32 R4, RZ, RZ, -0x800000 ;  /* 0xff800000ff047424 */ /* 0x000fc600078e00ff */
[----:B------:R-:W-:Y:S02]  /*0170*/  LEA.HI.X.SX32 R5, R5, R6, 0x1, P1 ;  /* 0x0000000605057211 */ /* 0x000fe400008f0eff */
[----:B------:R-:W-:-:S03]  /*0180*/  SHF.R.S32.HI R6, RZ, 0x1f, R2 ;  /* 0x0000001fff067819 */ /* 0x000fc60000011402 */
[----:B----4-:R-:W-:Y:S05]  /*0190*/  @P0 BRA `(.L_x_30) ;  /* 0x0000000c000c0947 */ /* 0x010fea0003800000 */
[----:B------:R-:W0:Y:S01]  /*01a0*/  LDC R7, c[0x0][0x360] ;  /* 0x0000d800ff077b82 */ /* 0x000e220000000800 */
[----:B------:R-:W-:-:S13]  /*01b0*/  ISETP.GT.AND P0, PT, R10, RZ, PT ;  /* 0x000000ff0a00720c */ /* 0x000fda0003f04270 */
[----:B------:R-:W-:Y:S05]  /*01c0*/  @P0 BRA `(.L_x_31) ;  /* 0x0000000000500947 */ /* 0x000fea0003800000 */
[----:B------:R-:W1:Y:S01]  /*01d0*/  S2R R9, SR_CgaCtaId ;  /* 0x0000000000097919 */ /* 0x000e620000008800 */
[----:B------:R-:W2:Y:S01]  /*01e0*/  LDCU UR4, c[0x0][0x3b4] ;  /* 0x00007680ff0477ac */ /* 0x000ea20008000800 */
[----:B------:R-:W-:Y:S01]  /*01f0*/  MOV R4, 0x400 ;  /* 0x0000040000047802 */ /* 0x000fe20000000f00 */
[----:B------:R-:W-:Y:S01]  /*0200*/  BSSY.RECONVERGENT B1, `(.L_x_32) ;  /* 0x000000f000017945 */ /* 0x000fe20003800200 */
[----:B------:R-:W-:-:S03]  /*0210*/  IMAD.MOV.U32 R8, RZ, RZ, R0 ;  /* 0x000000ffff087224 */ /* 0x000fc600078e0000 */
[----:B------:R-:W-:Y:S02]  /*0220*/  VIADD R6, R4, 0x110 ;  /* 0x0000011004067836 */ /* 0x000fe40000000000 */
[----:B------:R-:W-:Y:S02]  /*0230*/  IMAD.MOV.U32 R4, RZ, RZ, -0x800000 ;  /* 0xff800000ff047424 */ /* 0x000fe400078e00ff */
[----:B--2---:R-:W-:Y:S01]  /*0240*/  FMUL R12, RZ, UR4 ;  /* 0x00000004ff0c7c20 */ /* 0x004fe20008400000 */
[----:B-1----:R-:W-:-:S07]  /*0250*/  LEA R6, R9, R6, 0x18 ;  /* 0x0000000609067211 */ /* 0x002fce00078ec0ff */
.L_x_33:
[C---:B------:R-:W-:Y:S01]  /*0260*/  ISETP.LE.AND P0, PT, R8.reuse, UR5, PT ;  /* 0x0000000508007c0c */ /* 0x040fe2000bf03270 */
[----:B------:R-:W-:Y:S02]  /*0270*/  IMAD R10, R8, 0x4, R6 ;  /* 0x00000004080a7824 */ /* 0x000fe400078e0206 */
[----:B0-----:R-:W-:Y:S01]  /*0280*/  IMAD.IADD R8, R7, 0x1, R8 ;  /* 0x0000000107087824 */ /* 0x001fe200078e0208 */
[----:B------:R-:W-:-:S04]  /*0290*/  FSEL R9, R12, -INF , P0 ;  /* 0xff8000000c097808 */ /* 0x000fc80000000000 */
[----:B------:R-:W-:Y:S01]  /*02a0*/  ISETP.GE.AND P1, PT, R8, R11, PT ;  /* 0x0000000b0800720c */ /* 0x000fe20003f26270 */
[----:B------:R1:W-:Y:S01]  /*02b0*/  STS [R10], R9 ;  /* 0x000000090a007388 */ /* 0x0003e20000000800 */
[----:B------:R-:W-:-:S04]  /*02c0*/  FSETP.GT.AND P0, PT, R9, R4, PT ;  /* 0x000000040900720b */ /* 0x000fc80003f04000 */
[----:B------:R-:W-:-:S07]  /*02d0*/  FSEL R4, R9, R4, P0 ;  /* 0x0000000409047208 */ /* 0x000fce0000000000 */
[----:B-1----:R-:W-:Y:S05]  /*02e0*/  @!P1 BRA `(.L_x_33) ;  /* 0xfffffffc00dc9947 */ /* 0x002fea000383ffff */
[----:B------:R-:W-:Y:S05]  /*02f0*/  BSYNC.RECONVERGENT B1 ;  /* 0x0000000000017941 */ /* 0x000fea0003800200 */
.L_x_32:
[----:B------:R-:W-:Y:S05]  /*0300*/  BRA `(.L_x_30) ;  /* 0x0000000800b07947 */ /* 0x000fea0003800000 */
.L_x_31:
[C---:B------:R-:W-:Y:S01]  /*0310*/  LOP3.LUT R8, R10.reuse, 0x7, RZ, 0xc0, !PT ;  /* 0x000000070a087812 */ /* 0x040fe200078ec0ff */
[----:B------:R-:W-:Y:S02]  /*0320*/  VIADD R4, R10, 0xffffffff ;  /* 0xffffffff0a047836 */ /* 0x000fe40000000000 */
[----:B------:R-:W-:Y:S02]  /*0330*/  IMAD.MOV.U32 R16, RZ, RZ, R0 ;  /* 0x000000ffff107224 */ /* 0x000fe400078e0000 */
[----:B------:R-:W-:Y:S01]  /*0340*/  VIADD R9, R8, 0xffffffff ;  /* 0xffffffff08097836 */ /* 0x000fe20000000000 */
[----:B------:R-:W-:Y:S02]  /*0350*/  ISETP.GE.U32.AND P0, PT, R4, 0x7, PT ;  /* 0x000000070400780c */ /* 0x000fe40003f06070 */
[----:B------:R-:W-:Y:S02]  /*0360*/  MOV R4, 0xff800000 ;  /* 0xff80000000047802 */ /* 0x000fe40000000f00 */
[----:B------:R-:W-:-:S02]  /*0370*/  ISETP.GE.U32.AND P1, PT, R9, 0x3, PT ;  /* 0x000000030900780c */ /* 0x000fc40003f26070 */
[C---:B------:R-:W-:Y:S02]  /*0380*/  LOP3.LUT R9, R10.reuse, 0x3, RZ, 0xc0, !PT ;  /* 0x000000030a097812 */ /* 0x040fe400078ec0ff */
[----:B------:R-:W-:-:S09]  /*0390*/  LOP3.LUT R10, R10, 0x7ffffff8, RZ, 0xc0, !PT ;  /* 0x7ffffff80a0a7812 */ /* 0x000fd200078ec0ff */
.L_x_41:
[----:B------:R-:W-:Y:S01]  /*03a0*/  ISETP.LE.AND P2, PT, R16, UR5, PT ;  /* 0x0000000510007c0c */ /* 0x000fe2000bf43270 */
[----:B------:R-:W-:Y:S01]  /*03b0*/  BSSY.RECONVERGENT B1, `(.L_x_34) ;  /* 0x0000094000017945 */ /* 0x000fe20003800200 */
[----:B------:R-:W-:-:S11]  /*03c0*/  IMAD.MOV.U32 R17, RZ, RZ, -0x800000 ;  /* 0xff800000ff117424 */ /* 0x000fd600078e00ff */
[----:B------:R-:W-:Y:S05]  /*03d0*/  @!P2 BRA `(.L_x_35) ;  /* 0x000000080044a947 */ /* 0x000fea0003800000 */
[----:B------:R-:W-:Y:S02]  /*03e0*/  IMAD.MOV.U32 R17, RZ, RZ, RZ ;  /* 0x000000ffff117224 */ /* 0x000fe400078e00ff */
[----:B------:R-:W-:Y:S01]  /*03f0*/  IMAD.MOV.U32 R11, RZ, RZ, RZ ;  /* 0x000000ffff0b7224 */ /* 0x000fe200078e00ff */
[----:B------:R-:W-:Y:S06]  /*0400*/  @!P0 BRA `(.L_x_36) ;  /* 0x0000000000e88947 */ /* 0x000fec0003800000 */
[----:B------:R-:W-:Y:S01]  /*0410*/  IMAD.MOV.U32 R17, RZ, RZ, RZ ;  /* 0x000000ffff117224 */ /* 0x000fe200078e00ff */
[----:B------:R-:W-:-:S06]  /*0420*/  UMOV UR4, URZ ;  /* 0x000000ff00047c82 */ /* 0x000fcc0008000000 */
.L_x_37:
[----:B------:R-:W1:Y:S01]  /*0430*/  LDC R11, c[0x0][0x3b0] ;  /* 0x0000ec00ff0b7b82 */ /* 0x000e620000000800 */
[----:B------:R-:W-:-:S05]  /*0440*/  IADD3 R19, P2, PT, R3, UR4, RZ ;  /* 0x0000000403137c10 */ /* 0x000fca000ff5e0ff */
[----:B------:R-:W-:Y:S02]  /*0450*/  IMAD.X R20, RZ, RZ, R5, P2 ;  /* 0x000000ffff147224 */ /* 0x000fe400010e0605 */
[----:B------:R-:W2:Y:S08]  /*0460*/  LDC.64 R14, c[0x0][0x380] ;  /* 0x0000e000ff0e7b82 */ /* 0x000eb00000000a00 */
[----:B------:R-:W3:Y:S01]  /*0470*/  LDC.64 R12, c[0x0][0x388] ;  /* 0x0000e200ff0c7b82 */ /* 0x000ee20000000a00 */
[----:B-1----:R-:W-:-:S05]  /*0480*/  IMAD R11, R16, R11, UR4 ;  /* 0x00000004100b7e24 */ /* 0x002fca000f8e020b */
[----:B------:R-:W-:Y:S02]  /*0490*/  IADD3 R18, P3, PT, R2, R11, RZ ;  /* 0x0000000b02127210 */ /* 0x000fe40007f7e0ff */
[----:B--2---:R-:W-:Y:S02]  /*04a0*/  LEA R14, P2, R19, R14, 0x1 ;  /* 0x0000000e130e7211 */ /* 0x004fe400078408ff */
[----:B------:R-:W-:Y:S02]  /*04b0*/  LEA.HI.X.SX32 R11, R11, R6, 0x1, P3 ;  /* 0x000000060b0b7211 */ /* 0x000fe400018f0eff */
[----:B------:R-:W-:Y:S02]  /*04c0*/  LEA.HI.X R15, R19, R15, R20, 0x1, P2 ;  /* 0x0000000f130f7211 */ /* 0x000fe400010f0c14 */
[----:B---3--:R-:W-:-:S03]  /*04d0*/  LEA R12, P3, R18, R12, 0x1 ;  /* 0x0000000c120c7211 */ /* 0x008fc600078608ff */
[----:B------:R-:W2:Y:S01]  /*04e0*/  LDG.E.U16.CONSTANT R20, desc[UR8][R14.64+0x2] ;  /* 0x000002080e147981 */ /* 0x000ea2000c1e9500 */
[----:B------:R-:W-:-:S03]  /*04f0*/  LEA.HI.X R13, R18, R13, R11, 0x1, P3 ;  /* 0x0000000d120d7211 */ /* 0x000fc600018f0c0b */
[----:B------:R-:W3:Y:S04]  /*0500*/  LDG.E.U16.CONSTANT R24, desc[UR8][R14.64+0xa] ;  /* 0x00000a080e187981 */ /* 0x000ee8000c1e9500 */
[----:B------:R-:W4:Y:S04]  /*0510*/  LDG.E.U16.CONSTANT R18, desc[UR8][R14.64] ;  /* 0x000000080e127981 */ /* 0x000f28000c1e9500 */
[----:B------:R-:W5:Y:S04]  /*0520*/  LDG.E.U16.CONSTANT R19, desc[UR8][R12.64] ;  /* 0x000000080c137981 */ /* 0x000f68000c1e9500 */
[----:B------:R-:W3:Y:S04]  /*0530*/  LDG.E.U16.CONSTANT R23, desc[UR8][R12.64+0x2] ;  /* 0x000002080c177981 */ /* 0x000ee8000c1e9500 */
[----:B------:R-:W3:Y:S04]  /*0540*/  LDG.E.U16.CONSTANT R11, desc[UR8][R14.64+0x4] ;  /* 0x000004080e0b7981 */ /* 0x000ee8000c1e9500 */
[----:B------:R-:W3:Y:S04]  /*0550*/  LDG.E.U16.CONSTANT R27, desc[UR8][R12.64+0xc] ;  /* 0x00000c080c1b7981 */ /* 0x000ee8000c1e9500 */
[----:B------:R-:W3:Y:S04]  /*0560*/  LDG.E.U16.CONSTANT R26, desc[UR8][R14.64+0xe] ;  /* 0x00000e080e1a7981 */ /* 0x000ee8000c1e9500 */
[----:B------:R-:W3:Y:S01]  /*0570*/  LDG.E.U16.CONSTANT R28, desc[UR8][R12.64+0xe] ;  /* 0x00000e080c1c7981 */ /* 0x000ee2000c1e9500 */
[----:B--2---:R-:W-:-:S03]  /*0580*/  IMAD.U32 R25, R20, 0x10000, RZ ;  /* 0x0001000014197824 */ /* 0x004fc600078e00ff */
[----:B------:R-:W2:Y:S01]  /*0590*/  LDG.E.U16.CONSTANT R20, desc[UR8][R12.64+0x6] ;  /* 0x000006080c147981 */ /* 0x000ea2000c1e9500 */
[----:B----4-:R-:W-:-:S03]  /*05a0*/  IMAD.U32 R22, R18, 0x10000, RZ ;  /* 0x0001000012167824 */ /* 0x010fc600078e00ff */
[----:B------:R-:W4:Y:S01]  /*05b0*/  LDG.E.U16.CONSTANT R18, desc[UR8][R12.64+0x4] ;  /* 0x000004080c127981 */ /* 0x000f22000c1e9500 */
[----:B-----5:R-:W-:-:S03]  /*05c0*/  IMAD.U32 R21, R19, 0x10000, RZ ;  /* 0x0001000013157824 */ /* 0x020fc600078e00ff */
[----:B------:R-:W5:Y:S01]  /*05d0*/  LDG.E.U16.CONSTANT R19, desc[UR8][R14.64+0x6] ;  /* 0x000006080e137981 */ /* 0x000f62000c1e9500 */
[----:B---3--:R-:W-:Y:S01]  /*05e0*/  SHF.L.U32 R23, R23, 0x10, RZ ;  /* 0x0000001017177819 */ /* 0x008fe200000006ff */
[----:B------:R-:W-:Y:S02]  /*05f0*/  FFMA R22, R22, R21, R17 ;  /* 0x0000001516167223 */ /* 0x000fe40000000011 */
[----:B------:R-:W3:Y:S04]  /*0600*/  LDG.E.U16.CONSTANT R17, desc[UR8][R14.64+0x8] ;  /* 0x000008080e117981 */ /* 0x000ee8000c1e9500 */
[----:B------:R-:W3:Y:S01]  /*0610*/  LDG.E.U16.CONSTANT R21, desc[UR8][R12.64+0x8] ;  /* 0x000008080c157981 */ /* 0x000ee2000c1e9500 */
[----:B------:R-:W-:-:S03]  /*0620*/  FFMA R25, R25, R23, R22 ;  /* 0x0000001719197223 */ /* 0x000fc60000000016 */
[----:B------:R-:W3:Y:S04]  /*0630*/  LDG.E.U16.CONSTANT R23, desc[UR8][R12.64+0xa] ;  /* 0x00000a080c177981 */ /* 0x000ee8000c1e9500 */
[----:B------:R-:W3:Y:S01]  /*0640*/  LDG.E.U16.CONSTANT R22, desc[UR8][R14.64+0xc] ;  /* 0x00000c080e167981 */ /* 0x000ee2000c1e9500 */
[----:B------:R-:W-:Y:S01]  /*0650*/  IMAD.U32 R11, R11, 0x10000, RZ ;  /* 0x000100000b0b7824 */ /* 0x000fe200078e00ff */
[----:B------:R-:W-:Y:S01]  /*0660*/  UIADD3 UR4, UPT, UPT, UR4, 0x8, URZ ;  /* 0x0000000804047890 */ /* 0x000fe2000fffe0ff */
[----:B------:R-:W-:-:S05]  /*0670*/  IMAD.U32 R24, R24, 0x10000, RZ ;  /* 0x0001000018187824 */ /* 0x000fca00078e00ff */
[----:B------:R-:W-:Y:S02]  /*0680*/  ISETP.NE.AND P2, PT, R10, UR4, PT ;  /* 0x000000040a007c0c */ /* 0x000fe4000bf45270 */
[----:B------:R-:W-:Y:S01]  /*0690*/  SHF.L.U32 R27, R27, 0x10, RZ ;  /* 0x000000101b1b7819 */ /* 0x000fe200000006ff */
[----:B------:R-:W-:Y:S02]  /*06a0*/  IMAD.U32 R26, R26, 0x10000, RZ ;  /* 0x000100001a1a7824 */ /* 0x000fe400078e00ff */
[----:B------:R-:W-:Y:S02]  /*06b0*/  IMAD.U32 R28, R28, 0x10000, RZ ;  /* 0x000100001c1c7824 */ /* 0x000fe400078e00ff */
[----:B--2---:R-:W-:Y:S02]  /*06c0*/  IMAD.U32 R20, R20, 0x10000, RZ ;  /* 0x0001000014147824 */ /* 0x004fe400078e00ff */
[----:B----4-:R-:W-:Y:S02]  /*06d0*/  IMAD.U32 R18, R18, 0x10000, RZ ;  /* 0x0001000012127824 */ /* 0x010fe400078e00ff */
[----:B-----5:R-:W-:-:S02]  /*06e0*/  IMAD.U32 R19, R19, 0x10000, RZ ;  /* 0x0001000013137824 */ /* 0x020fc400078e00ff */
[----:B------:R-:W-:Y:S01]  /*06f0*/  FFMA R11, R11, R18, R25 ;  /* 0x000000120b0b7223 */ /* 0x000fe20000000019 */
[----:B---3--:R-:W-:-:S03]  /*0700*/  IMAD.U32 R18, R17, 0x10000, RZ ;  /* 0x0001000011127824 */ /* 0x008fc600078e00ff */
[----:B------:R-:W-:Y:S01]  /*0710*/  FFMA R11, R19, R20, R11 ;  /* 0x00000014130b7223 */ /* 0x000fe2000000000b */
[----:B------:R-:W-:Y:S02]  /*0720*/  IMAD.U32 R21, R21, 0x10000, RZ ;  /* 0x0001000015157824 */ /* 0x000fe400078e00ff */
[----:B------:R-:W-:Y:S02]  /*0730*/  IMAD.U32 R23, R23, 0x10000, RZ ;  /* 0x0001000017177824 */ /* 0x000fe400078e00ff */
[----:B------:R-:W-:Y:S01]  /*0740*/  FFMA R11, R18, R21, R11 ;  /* 0x00000015120b7223 */ /* 0x000fe2000000000b */
[----:B------:R-:W-:-:S03]  /*0750*/  IMAD.U32 R22, R22, 0x10000, RZ ;  /* 0x0001000016167824 */ /* 0x000fc600078e00ff */
[----:B------:R-:W-:-:S04]  /*0760*/  FFMA R11, R24, R23, R11 ;  /* 0x00000017180b7223 */ /* 0x000fc8000000000b */
[----:B------:R-:W-:-:S04]  /*0770*/  FFMA R11, R22, R27, R11 ;  /* 0x0000001b160b7223 */ /* 0x000fc8000000000b */
[----:B------:R-:W-:Y:S01]  /*0780*/  FFMA R17, R26, R28, R11 ;  /* 0x0000001c1a117223 */ /* 0x000fe2000000000b */
[----:B------:R-:W-:Y:S06]  /*0790*/  @P2 BRA `(.L_x_37) ;  /* 0xfffffffc00242947 */ /* 0x000fec000383ffff */
[----:B------:R-:W-:-:S07]  /*07a0*/  IMAD.MOV.U32 R11, RZ, RZ, R10 ;  /* 0x000000ffff0b7224 */ /* 0x000fce00078e000a */
.L_x_36:
[----:B------:R-:W-:-:S13]  /*07b0*/  ISETP.NE.AND P2, PT, R8, RZ, PT ;  /* 0x000000ff0800720c */ /* 0x000fda0003f45270 */
[----:B------:R-:W-:Y:S05]  /*07c0*/  @!P2 BRA `(.L_x_38) ;  /* 0x000000040040a947 */ /* 0x000fea0003800000 */
[----:B------:R-:W-:Y:S01]  /*07d0*/  ISETP.NE.AND P2, PT, R9, RZ, PT ;  /* 0x000000ff0900720c */ /* 0x000fe20003f45270 */
[----:B------:R-:W-:-:S12]  /*07e0*/  @!P1 BRA `(.L_x_39) ;  /* 0x0000000000849947 */ /* 0x000fd80003800000 */
[----:B------:R-:W1:Y:S01]  /*07f0*/  LDCU UR4, c[0x0][0x3b0] ;  /* 0x00007600ff0477ac */ /* 0x000e620008000800 */
[----:B------:R-:W2:Y:S01]  /*0800*/  LDC.64 R12, c[0x0][0x380] ;  /* 0x0000e000ff0c7b82 */ /* 0x000ea20000000a00 */
[----:B------:R-:W-:-:S05]  /*0810*/  IADD3 R20, P4, PT, R11, R3, RZ ;  /* 0x000000030b147210 */ /* 0x000fca0007f9e0ff */
[----:B------:R-:W-:Y:S02]  /*0820*/  IMAD.X R21, RZ, RZ, R5, P4 ;  /* 0x000000ffff157224 */ /* 0x000fe400020e0605 */
[----:B------:R-:W3:Y:S01]  /*0830*/  LDC.64 R14, c[0x0][0x388] ;  /* 0x0000e200ff0e7b82 */ /* 0x000ee20000000a00 */
[----:B-1----:R-:W-:-:S05]  /*0840*/  IMAD R19, R16, UR4, R11 ;  /* 0x0000000410137c24 */ /* 0x002fca000f8e020b */
[----:B------:R-:W-:Y:S02]  /*0850*/  IADD3 R18, P3, PT, R2, R19, RZ ;  /* 0x0000001302127210 */ /* 0x000fe40007f7e0ff */
[C---:B--2---:R-:W-:Y:S02]  /*0860*/  LEA R12, P4, R20.reuse, R12, 0x1 ;  /* 0x0000000c140c7211 */ /* 0x044fe400078808ff */
        /* <DEDUP_REMOVED lines=8> */
[----:B------:R-:W5:Y:S04]  /*08f0*/  LDG.E.U16.CONSTANT R19, desc[UR8][R12.64+0x4] ;  /* 0x000004080c137981 */ /* 0x000f68000c1e9500 */
[----:B------:R-:W5:Y:S04]  /*0900*/  LDG.E.U16.CONSTANT R18, desc[UR8][R14.64+0x4] ;  /* 0x000004080e127981 */ /* 0x000f68000c1e9500 */
[----:B------:R-:W5:Y:S04]  /*0910*/  LDG.E.U16.CONSTANT R20, desc[UR8][R12.64+0x6] ;  /* 0x000006080c147981 */ /* 0x000f68000c1e9500 */
[----:B------:R-:W5:Y:S01]  /*0920*/  LDG.E.U16.CONSTANT R21, desc[UR8][R14.64+0x6] ;  /* 0x000006080e157981 */ /* 0x000f62000c1e9500 */
[----:B------:R-:W-:-:S02]  /*0930*/  VIADD R11, R11, 0x4 ;  /* 0x000000040b0b7836 */ /* 0x000fc40000000000 */
[----:B--2---:R-:W-:Y:S02]  /*0940*/  IMAD.U32 R22, R22, 0x10000, RZ ;  /* 0x0001000016167824 */ /* 0x004fe400078e00ff */
[----:B---3--:R-:W-:Y:S02]  /*0950*/  IMAD.U32 R25, R24, 0x10000, RZ ;  /* 0x0001000018197824 */ /* 0x008fe400078e00ff */
[----:B----4-:R-:W-:Y:S02]  /*0960*/  IMAD.U32 R23, R23, 0x10000, RZ ;  /* 0x0001000017177824 */ /* 0x010fe400078e00ff */
[----:B-----5:R-:W-:Y:S02]  /*0970*/  IMAD.U32 R26, R26, 0x10000, RZ ;  /* 0x000100001a1a7824 */ /* 0x020fe400078e00ff */
[----:B------:R-:W-:Y:S01]  /*0980*/  FFMA R22, R22, R23, R17 ;  /* 0x0000001716167223 */ /* 0x000fe20000000011 */
[----:B------:R-:W-:-:S03]  /*0990*/  SHF.L.U32 R19, R19, 0x10, RZ ;  /* 0x0000001013137819 */ /* 0x000fc600000006ff */
[----:B------:R-:W-:Y:S01]  /*09a0*/  FFMA R22, R25, R26, R22 ;  /* 0x0000001a19167223 */ /* 0x000fe20000000016 */
[----:B------:R-:W-:Y:S02]  /*09b0*/  IMAD.U32 R18, R18, 0x10000, RZ ;  /* 0x0001000012127824 */ /* 0x000fe400078e00ff */
[----:B------:R-:W-:Y:S02]  /*09c0*/  IMAD.U32 R17, R20, 0x10000, RZ ;  /* 0x0001000014117824 */ /* 0x000fe400078e00ff */
[----:B------:R-:W-:Y:S01]  /*09d0*/  FFMA R18, R19, R18, R22 ;  /* 0x0000001213127223 */ /* 0x000fe20000000016 */
[----:B------:R-:W-:-:S04]  /*09e0*/  IMAD.U32 R21, R21, 0x10000, RZ ;  /* 0x0001000015157824 */ /* 0x000fc800078e00ff */
[----:B------:R-:W-:-:S07]  /*09f0*/  FFMA R17, R17, R21, R18 ;  /* 0x0000001511117223 */ /* 0x000fce0000000012 */
.L_x_39:
[----:B------:R-:W-:Y:S05]  /*0a00*/  @!P2 BRA `(.L_x_38) ;  /* 0x0000000000b0a947 */ /* 0x000fea0003800000 */
[----:B------:R-:W1:Y:S01]  /*0a10*/  LDCU UR6, c[0x0][0x3b0] ;  /* 0x00007600ff0677ac */ /* 0x000e620008000800 */
[----:B------:R-:W-:Y:S01]  /*0a20*/  ISETP.NE.AND P2, PT, R9, 0x1, PT ;  /* 0x000000010900780c */ /* 0x000fe20003f45270 */
[----:B-1----:R-:W-:-:S12]  /*0a30*/  ULOP3.LUT UP0, URZ, UR6, 0x1, URZ, 0xc0, !UPT ;  /* 0x0000000106ff7892 */ /* 0x002fd8000f80c0ff */
[----:B------:R-:W-:Y:S05]  /*0a40*/  @!P2 BRA `(.L_x_40) ;  /* 0x00000000005ca947 */ /* 0x000fea0003800000 */
        /* <DEDUP_REMOVED lines=15> */
[----:B------:R-:W5:Y:S01]  /*0b40*/  LDG.E.U16.CONSTANT R21, desc[UR8][R14.64+0x2] ;  /* 0x000002080e157981 */ /* 0x000f62000c1e9500 */
[----:B------:R-:W-:Y:S02]  /*0b50*/  VIADD R11, R11, 0x2 ;  /* 0x000000020b0b7836 */ /* 0x000fe40000000000 */
[----:B--2---:R-:W-:-:S02]  /*0b60*/  IMAD.U32 R18, R18, 0x10000, RZ ;  /* 0x0001000012127824 */ /* 0x004fc400078e00ff */
[----:B---3--:R-:W-:Y:S02]  /*0b70*/  IMAD.U32 R20, R20, 0x10000, RZ ;  /* 0x0001000014147824 */ /* 0x008fe400078e00ff */
[----:B----4-:R-:W-:Y:S01]  /*0b80*/  IMAD.U32 R19, R19, 0x10000, RZ ;  /* 0x0001000013137824 */ /* 0x010fe200078e00ff */
[----:B-----5:R-:W-:-:S03]  /*0b90*/  SHF.L.U32 R21, R21, 0x10, RZ ;  /* 0x0000001015157819 */ /* 0x020fc600000006ff */
[----:B------:R-:W-:-:S04]  /*0ba0*/  FFMA R17, R18, R19, R17 ;  /* 0x0000001312117223 */ /* 0x000fc80000000011 */
[----:B------:R-:W-:-:S07]  /*0bb0*/  FFMA R17, R20, R21, R17 ;  /* 0x0000001514117223 */ /* 0x000fce0000000011 */
.L_x_40:
[----:B------:R-:W-:Y:S05]  /*0bc0*/  BRA.U !UP0, `(.L_x_38) ;  /* 0x0000000108407547 */ /* 0x000fea000b800000 */
[----:B------:R-:W1:Y:S01]  /*0bd0*/  LDC.64 R12, c[0x0][0x380] ;  /* 0x0000e000ff0c7b82 */ /* 0x000e620000000a00 */
[----:B------:R-:W-:Y:S01]  /*0be0*/  IMAD R19, R16, UR6, R11 ;  /* 0x0000000610137c24 */ /* 0x000fe2000f8e020b */
[----:B------:R-:W-:-:S04]  /*0bf0*/  IADD3 R20, P2, PT, R11, R3, RZ ;  /* 0x000000030b147210 */ /* 0x000fc80007f5e0ff */
[----:B------:R-:W-:Y:S01]  /*0c00*/  IADD3 R11, P3, PT, R2, R19, RZ ;  /* 0x00000013020b7210 */ /* 0x000fe20007f7e0ff */
[----:B------:R-:W-:Y:S01]  /*0c10*/  IMAD.X R21, RZ, RZ, R5, P2 ;  /* 0x000000ffff157224 */ /* 0x000fe200010e0605 */
[----:B------:R-:W2:Y:S02]  /*0c20*/  LDC.64 R14, c[0x0][0x388] ;  /* 0x0000e200ff0e7b82 */ /* 0x000ea40000000a00 */
[----:B------:R-:W-:Y:S02]  /*0c30*/  LEA.HI.X.SX32 R18, R19, R6, 0x1, P3 ;  /* 0x0000000613127211 */ /* 0x000fe400018f0eff */
[----:B-1----:R-:W-:-:S04]  /*0c40*/  LEA R12, P2, R20, R12, 0x1 ;  /* 0x0000000c140c7211 */ /* 0x002fc800078408ff */
[----:B------:R-:W-:Y:S02]  /*0c50*/  LEA.HI.X R13, R20, R13, R21, 0x1, P2 ;  /* 0x0000000d140d7211 */ /* 0x000fe400010f0c15 */
[----:B--2---:R-:W-:-:S03]  /*0c60*/  LEA R14, P3, R11, R14, 0x1 ;  /* 0x0000000e0b0e7211 */ /* 0x004fc600078608ff */
[----:B------:R-:W2:Y:S01]  /*0c70*/  LDG.E.U16.CONSTANT R12, desc[UR8][R12.64] ;  /* 0x000000080c0c7981 */ /* 0x000ea2000c1e9500 */
[----:B------:R-:W-:-:S05]  /*0c80*/  LEA.HI.X R15, R11, R15, R18, 0x1, P3 ;  /* 0x0000000f0b0f7211 */ /* 0x000fca00018f0c12 */
[----:B------:R-:W3:Y:S01]  /*0c90*/  LDG.E.U16.CONSTANT R14, desc[UR8][R14.64] ;  /* 0x000000080e0e7981 */ /* 0x000ee2000c1e9500 */
[----:B--2---:R-:W-:Y:S02]  /*0ca0*/  IMAD.U32 R18, R12, 0x10000, RZ ;  /* 0x000100000c127824 */ /* 0x004fe400078e00ff */
[----:B---3--:R-:W-:-:S04]  /*0cb0*/  IMAD.U32 R11, R14, 0x10000, RZ ;  /* 0x000100000e0b7824 */ /* 0x008fc800078e00ff */
[----:B------:R-:W-:-:S07]  /*0cc0*/  FFMA R17, R18, R11, R17 ;  /* 0x0000000b12117223 */ /* 0x000fce0000000011 */
.L_x_38:
[----:B------:R-:W1:Y:S02]  /*0cd0*/  LDCU UR4, c[0x0][0x3b4] ;  /* 0x00007680ff0477ac */ /* 0x000e640008000800 */
[----:B-1----:R-:W-:-:S07]  /*0ce0*/  FMUL R17, R17, UR4 ;  /* 0x0000000411117c20 */ /* 0x002fce0008400000 */
.L_x_35:
[----:B------:R-:W-:Y:S05]  /*0cf0*/  BSYNC.RECONVERGENT B1 ;  /* 0x0000000000017941 */ /* 0x000fea0003800200 */
.L_x_34:
[----:B------:R-:W1:Y:S01]  /*0d00*/  S2UR UR6, SR_CgaCtaId ;  /* 0x00000000000679c3 */ /* 0x000e620000008800 */
[----:B------:R-:W2:Y:S01]  /*0d10*/  LDCU UR7, c[0x0][0x3a8] ;  /* 0x00007500ff0777ac */ /* 0x000ea20008000800 */
[----:B------:R-:W-:Y:S01]  /*0d20*/  FSETP.GT.AND P2, PT, R17, R4, PT ;  /* 0x000000041100720b */ /* 0x000fe20003f44000 */
[----:B------:R-:W-:-:S03]  /*0d30*/  UMOV UR4, 0x400 ;  /* 0x0000040000047882 */ /* 0x000fc60000000000 */
[----:B------:R-:W-:Y:S01]  /*0d40*/  FSEL R4, R17, R4, P2 ;  /* 0x0000000411047208 */ /* 0x000fe20001000000 */
[----:B------:R-:W-:Y:S01]  /*0d50*/  UIADD3 UR4, UPT, UPT, UR4, 0x110, URZ ;  /* 0x0000011004047890 */ /* 0x000fe2000fffe0ff */
[----:B--2---:R-:W-:-:S03]  /*0d60*/  IMAD.U32 R11, RZ, RZ, UR7 ;  /* 0x00000007ff0b7e24 */ /* 0x004fc6000f8e00ff */
[----:B-1----:R-:W-:-:S06]  /*0d70*/  ULEA UR4, UR6, UR4, 0x18 ;  /* 0x0000000406047291 */ /* 0x002fcc000f8ec0ff */
[----:B------:R-:W-:Y:S01]  /*0d80*/  LEA R12, R16, UR4, 0x2 ;  /* 0x00000004100c7c11 */ /* 0x000fe2000f8e10ff */
[----:B0-----:R-:W-:-:S04]  /*0d90*/  IMAD.IADD R16, R7, 0x1, R16 ;  /* 0x0000000107107824 */ /* 0x001fc800078e0210 */
[----:B------:R1:W-:Y:S01]  /*0da0*/  STS [R12], R17 ;  /* 0x000000110c007388 */ /* 0x0003e20000000800 */
[----:B------:R-:W-:-:S13]  /*0db0*/  ISETP.GE.AND P3, PT, R16, R11, PT ;  /* 0x0000000b1000720c */ /* 0x000fda0003f66270 */
[----:B-1----:R-:W-:Y:S05]  /*0dc0*/  @!P3 BRA `(.L_x_41) ;  /* 0xfffffff40074b947 */ /* 0x002fea000383ffff */
.L_x_30:
[----:B------:R-:W-:Y:S05]  /*0dd0*/  BSYNC.RECONVERGENT B0 ;  /* 0x0000000000007941 */ /* 0x000fea0003800200 */
.L_x_29:
[----:B------:R-:W0:Y:S01]  /*0de0*/  SHFL.DOWN PT, R7, R4, 0x10, 0x1f ;  /* 0x0a001f0004077f89 */ /* 0x000e2200000e0000 */
[----:B------:R-:W-:Y:S02]  /*0df0*/  ISETP.GT.U32.AND P1, PT, R0, 0x1f, PT ;  /* 0x0000001f0000780c */ /* 0x000fe40003f24070 */
[----:B0-----:R-:W-:Y:S02]  /*0e00*/  FMNMX R7, R7, R4, !PT ;  /* 0x0000000407077209 */ /* 0x001fe40007800000 */
[----:B------:R-:W-:-:S03]  /*0e10*/  SHF.R.U32.HI R4, RZ, 0x5, R0 ;  /* 0x00000005ff047819 */ /* 0x000fc60000011600 */
[----:B------:R-:W0:Y:S02]  /*0e20*/  SHFL.DOWN PT, R6, R7, 0x8, 0x1f ;  /* 0x09001f0007067f89 */ /* 0x000e2400000e0000 */
[----:B0-----:R-:W-:Y:S02]  /*0e30*/  FMNMX R8, R7, R6, !PT ;  /* 0x0000000607087209 */ /* 0x001fe40007800000 */
[----:B------:R-:W-:-:S03]  /*0e40*/  LOP3.LUT P0, R6, R0, 0x1f, RZ, 0xc0, !PT ;  /* 0x0000001f00067812 */ /* 0x000fc6000780c0ff */
[----:B------:R-:W0:Y:S10]  /*0e50*/  SHFL.DOWN PT, R9, R8, 0x4, 0x1f ;  /* 0x08801f0008097f89 */ /* 0x000e3400000e0000 */
[----:B------:R-:W1:Y:S01]  /*0e60*/  @!P0 S2R R15, SR_CgaCtaId ;  /* 0x00000000000f8919 */ /* 0x000e620000008800 */
[----:B------:R-:W-:-:S02]  /*0e70*/  @!P0 MOV R12, 0x400 ;  /* 0x00000400000c8802 */ /* 0x000fc40000000f00 */
[----:B0-----:R-:W-:-:S05]  /*0e80*/  FMNMX R9, R8, R9, !PT ;  /* 0x0000000908097209 */ /* 0x001fca0007800000 */
[----:B------:R-:W0:Y:S01]  /*0e90*/  SHFL.DOWN PT, R10, R9, 0x2, 0x1f ;  /* 0x08401f00090a7f89 */ /* 0x000e2200000e0000 */
[----:B-1----:R-:W-:-:S05]  /*0ea0*/  @!P0 LEA R7, R15, R12, 0x18 ;  /* 0x0000000c0f078211 */ /* 0x002fca00078ec0ff */
[----:B------:R-:W-:Y:S01]  /*0eb0*/  @!P0 IMAD R7, R4, 0x4, R7 ;  /* 0x0000000404078824 */ /* 0x000fe200078e0207 */
[----:B0-----:R-:W-:-:S05]  /*0ec0*/  FMNMX R10, R9, R10, !PT ;  /* 0x0000000a090a7209 */ /* 0x001fca0007800000 */
[----:B------:R-:W0:Y:S02]  /*0ed0*/  SHFL.DOWN PT, R13, R10, 0x1, 0x1f ;  /* 0x08201f000a0d7f89 */ /* 0x000e2400000e0000 */
[----:B0-----:R-:W-:-:S05]  /*0ee0*/  FMNMX R8, R10, R13, !PT ;  /* 0x0000000d0a087209 */ /* 0x001fca0007800000 */
[----:B------:R0:W-:Y:S01]  /*0ef0*/  @!P0 STS [R7], R8 ;  /* 0x0000000807008388 */ /* 0x0001e20000000800 */
[----:B------:R-:W-:Y:S01]  /*0f00*/  BAR.SYNC.DEFER_BLOCKING 0x0 ;  /* 0x0000000000007b1d */ /* 0x000fe20000010000 */
[----:B------:R-:W-:-:S05]  /*0f10*/  PLOP3.LUT P0, PT, PT, PT, PT, 0x8, 0x80 ;  /* 0x000000000080781c */ /* 0x000fca0003f0e170 */
[----:B------:R-:W-:Y:S08]  /*0f20*/  @P1 BRA `(.L_x_42) ;  /* 0x0000000000701947 */ /* 0x000ff00003800000 */
[----:B------:R-:W1:Y:S02]  /*0f30*/  LDCU UR4, c[0x0][0x360] ;  /* 0x00006c00ff0477ac */ /* 0x000e640008000800 */
[----:B-1----:R-:W-:-:S04]  /*0f40*/  UIADD3 UR4, UPT, UPT, UR4, 0x1f, URZ ;  /* 0x0000001f04047890 */ /* 0x002fc8000fffe0ff */
[----:B------:R-:W-:-:S06]  /*0f50*/  USHF.R.U32.HI UR4, URZ, 0x5, UR4 ;  /* 0x00000005ff047899 */ /* 0x000fcc0008011604 */
[----:B------:R-:W-:Y:S01]  /*0f60*/  ISETP.GE.U32.AND P1, PT, R0, UR4, PT ;  /* 0x0000000400007c0c */ /* 0x000fe2000bf26070 */
[----:B------:R-:W-:-:S12]  /*0f70*/  UMOV UR4, 0xffffffff ;  /* 0xffffffff00047882 */ /* 0x000fd80000000000 */
[----:B0-----:R-:W0:Y:S01]  /*0f80*/  @!P1 S2R R8, SR_CgaCtaId ;  /* 0x0000000000089919 */ /* 0x001e220000008800 */
[----:B------:R-:W-:-:S04]  /*0f90*/  @!P1 MOV R7, 0x400 ;  /* 0x0000040000079802 */ /* 0x000fc80000000f00 */
[----:B0-----:R-:W-:Y:S01]  /*0fa0*/  @!P1 LEA R9, R8, R7, 0x18 ;  /* 0x0000000708099211 */ /* 0x001fe200078ec0ff */
[----:B------:R-:W-:-:S03]  /*0fb0*/  IMAD.MOV.U32 R7, RZ, RZ, -0x800000 ;  /* 0xff800000ff077424 */ /* 0x000fc600078e00ff */
[----:B------:R-:W-:-:S05]  /*0fc0*/  @!P1 LEA R8, R0, R9, 0x2 ;  /* 0x0000000900089211 */ /* 0x000fca00078e10ff */
[----:B------:R0:W1:Y:S01]  /*0fd0*/  @!P1 LDS R7, [R8] ;  /* 0x0000000008079984 */ /* 0x0000620000000800 */
[----:B------:R-:W-:Y:S05]  /*0fe0*/  BRA.DIV UR4, `(.L_x_43) ;  /* 0x0000001604ac7947 */ /* 0x000fea000b800000 */
[----:B01----:R-:W0:Y:S02]  /*0ff0*/  SHFL.DOWN PT, R8, R7, 0x10, 0x1f ;  /* 0x0a001f0007087f89 */ /* 0x003e2400000e0000 */
[----:B0-----:R-:W-:-:S05]  /*1000*/  FMNMX R8, R8, R7, !PT ;  /* 0x0000000708087209 */ /* 0x001fca0007800000 */
[----:B------:R-:W0:Y:S02]  /*1010*/  SHFL.DOWN PT, R9, R8, 0x8, 0x1f ;  /* 0x09001f0008097f89 */ /* 0x000e2400000e0000 */
[----:B0-----:R-:W-:-:S05]  /*1020*/  FMNMX R9, R8, R9, !PT ;  /* 0x0000000908097209 */ /* 0x001fca0007800000 */
[----:B------:R-:W0:Y:S02]  /*1030*/  SHFL.DOWN PT, R10, R9, 0x4, 0x1f ;  /* 0x08801f00090a7f89 */ /* 0x000e2400000e0000 */
[----:B0-----:R-:W-:-:S05]  /*1040*/  FMNMX R10, R9, R10, !PT ;  /* 0x0000000a090a7209 */ /* 0x001fca0007800000 */
[----:B------:R-:W0:Y:S02]  /*1050*/  SHFL.DOWN PT, R13, R10, 0x2, 0x1f ;  /* 0x08401f000a0d7f89 */ /* 0x000e2400000e0000 */
[----:B0-----:R-:W-:-:S05]  /*1060*/  FMNMX R13, R10, R13, !PT ;  /* 0x0000000d0a0d7209 */ /* 0x001fca0007800000 */
[----:B------:R0:W1:Y:S02]  /*1070*/  SHFL.DOWN PT, R12, R13, 0x1, 0x1f ;  /* 0x08201f000d0c7f89 */ /* 0x00006400000e0000 */
.L_x_71:
[----:B------:R-:W-:Y:S02]  /*1080*/  ISETP.NE.AND P1, PT, R0, RZ, PT ;  /* 0x000000ff0000720c */ /* 0x000fe40003f25270 */
[----:B-1----:R-:W-:-:S11]  /*1090*/  FMNMX R12, R13, R12, !PT ;  /* 0x0000000c0d0c7209 */ /* 0x002fd60007800000 */
[----:B------:R-:W1:Y:S01]  /*10a0*/  @!P1 S2R R8, SR_CgaCtaId ;  /* 0x0000000000089919 */ /* 0x000e620000008800 */
[----:B------:R-:W-:Y:S02]  /*10b0*/  @!P1 MOV R7, 0x400 ;  /* 0x0000040000079802 */ /* 0x000fe40000000f00 */
[----:B------:R-:W-:Y:S02]  /*10c0*/  @!P1 PLOP3.LUT P0, PT, PT, PT, PT, 0x80, 0x8 ;  /* 0x000000000008981c */ /* 0x000fe40003f0f070 */
[----:B-1----:R-:W-:-:S05]  /*10d0*/  @!P1 LEA R7, R8, R7, 0x18 ;  /* 0x0000000708079211 */ /* 0x002fca00078ec0ff */
[----:B------:R1:W-:Y:S06]  /*10e0*/  @!P1 STS [R7+0x80], R12 ;  /* 0x0000800c07009388 */ /* 0x0003ec0000000800 */
.L_x_42:
[----:B------:R-:W-:Y:S01]  /*10f0*/  ISETP.GE.AND P1, PT, R0, R11, PT ;  /* 0x0000000b0000720c */ /* 0x000fe20003f26270 */
[----:B------:R-:W-:Y:S05]  /*1100*/  WARPSYNC.ALL ;  /* 0x0000000000007948 */ /* 0x000fea0003800000 */
[----:B------:R-:W-:Y:S01]  /*1110*/  BAR.SYNC.DEFER_BLOCKING 0x0 ;  /* 0x0000000000007b1d */ /* 0x000fe20000010000 */
[----:B01----:R-:W-:-:S05]  /*1120*/  IMAD.MOV.U32 R7, RZ, RZ, RZ ;  /* 0x000000ffff077224 */ /* 0x003fca00078e00ff */
[----:B------:R-:W-:Y:S04]  /*1130*/  BSSY.RECONVERGENT B0, `(.L_x_44) ;  /* 0x000001d000007945 */ /* 0x000fe80003800200 */
[----:B------:R-:W-:Y:S05]  /*1140*/  @P1 BRA `(.L_x_45) ;  /* 0x00000000006c1947 */ /* 0x000fea0003800000 */
[----:B------:R-:W0:Y:S01]  /*1150*/  S2R R10, SR_CgaCtaId ;  /* 0x00000000000a7919 */ /* 0x000e220000008800 */
[----:B------:R-:W-:Y:S01]  /*1160*/  MOV R7, 0x400 ;  /* 0x0000040000077802 */ /* 0x000fe20000000f00 */
[----:B------:R-:W1:Y:S01]  /*1170*/  LDC R15, c[0x0][0x360] ;  /* 0x0000d800ff0f7b82 */ /* 0x000e620000000800 */
[----:B------:R-:W-:Y:S02]  /*1180*/  IMAD.MOV.U32 R16, RZ, RZ, 0x3bbb989d ;  /* 0x3bbb989dff107424 */ /* 0x000fe400078e00ff */
[----:B------:R-:W-:Y:S01]  /*1190*/  IMAD.MOV.U32 R17, RZ, RZ, 0x437c0000 ;  /* 0x437c0000ff117424 */ /* 0x000fe200078e00ff */
[----:B0-----:R-:W-:Y:S01]  /*11a0*/  LEA R8, R10, R7, 0x18 ;  /* 0x000000070a087211 */ /* 0x001fe200078ec0ff */
[----:B------:R-:W-:-:S05]  /*11b0*/  VIADD R7, R7, 0x110 ;  /* 0x0000011007077836 */ /* 0x000fca0000000000 */
[----:B------:R-:W0:Y:S01]  /*11c0*/  LDS R8, [R8+0x80] ;  /* 0x0000800008087984 */ /* 0x000e220000000800 */
[----:B------:R-:W-:Y:S01]  /*11d0*/  LEA R19, R10, R7, 0x18 ;  /* 0x000000070a137211 */ /* 0x000fe200078ec0ff */
[----:B------:R-:W-:Y:S02]  /*11e0*/  IMAD.MOV.U32 R7, RZ, RZ, RZ ;  /* 0x000000ffff077224 */ /* 0x000fe400078e00ff */
[----:B------:R-:W-:-:S07]  /*11f0*/  IMAD.MOV.U32 R10, RZ, RZ, R0 ;  /* 0x000000ffff0a7224 */ /* 0x000fce00078e0000 */
.L_x_46:
[----:B--2---:R-:W-:Y:S01]  /*1200*/  IMAD R9, R10, 0x4, R19 ;  /* 0x000000040a097824 */ /* 0x004fe200078e0213 */
[----:B-1----:R-:W-:-:S04]  /*1210*/  IADD3 R10, PT, PT, R15, R10, RZ ;  /* 0x0000000a0f0a7210 */ /* 0x002fc80007ffe0ff */
[----:B------:R-:W0:Y:S01]  /*1220*/  LDS R13, [R9] ;  /* 0x00000000090d7984 */ /* 0x000e220000000800 */
[----:B------:R-:W-:Y:S01]  /*1230*/  ISETP.GE.AND P1, PT, R10, R11, PT ;  /* 0x0000000b0a00720c */ /* 0x000fe20003f26270 */
[----:B0-----:R-:W-:-:S04]  /*1240*/  FADD R13, -R8, R13 ;  /* 0x0000000d080d7221 */ /* 0x001fc80000000100 */
[----:B------:R-:W-:-:S04]  /*1250*/  FFMA.SAT R12, R13, R16, 0.5 ;  /* 0x3f0000000d0c7423 */ /* 0x000fc80000002010 */
[----:B------:R-:W-:-:S04]  /*1260*/  FFMA.RM R12, R12, R17, 12582913 ;  /* 0x4b4000010c0c7423 */ /* 0x000fc80000004011 */
[C---:B------:R-:W-:Y:S01]  /*1270*/  FADD R14, R12.reuse, -12583039 ;  /* 0xcb40007f0c0e7421 */ /* 0x040fe20000000000 */
[----:B------:R-:W-:-:S03]  /*1280*/  IMAD.SHL.U32 R12, R12, 0x800000, RZ ;  /* 0x008000000c0c7824 */ /* 0x000fc600078e00ff */
[----:B------:R-:W-:-:S04]  /*1290*/  FFMA R14, R13, 1.4426950216293334961, -R14 ;  /* 0x3fb8aa3b0d0e7823 */ /* 0x000fc8000000080e */
[----:B------:R-:W-:-:S04]  /*12a0*/  FFMA R14, R13, 1.925963033500011079e-08, R14 ;  /* 0x32a570600d0e7823 */ /* 0x000fc8000000000e */
[----:B------:R-:W0:Y:S02]  /*12b0*/  MUFU.EX2 R13, R14 ;  /* 0x0000000e000d7308 */ /* 0x000e240000000800 */
[----:B0-----:R-:W-:-:S04]  /*12c0*/  FMUL R12, R12, R13 ;  /* 0x0000000d0c0c7220 */ /* 0x001fc80000400000 */
[----:B------:R-:W-:Y:S01]  /*12d0*/  FADD R7, R12, R7 ;  /* 0x000000070c077221 */ /* 0x000fe20000000000 */
[----:B------:R2:W-:Y:S01]  /*12e0*/  STS [R9], R12 ;  /* 0x0000000c09007388 */ /* 0x0005e20000000800 */
[----:B------:R-:W-:Y:S05]  /*12f0*/  @!P1 BRA `(.L_x_46) ;  /* 0xfffffffc00c09947 */ /* 0x000fea000383ffff */
.L_x_45:
[----:B------:R-:W-:Y:S05]  /*1300*/  BSYNC.RECONVERGENT B0 ;  /* 0x0000000000007941 */ /* 0x000fea0003800200 */
.L_x_44:
[----:B------:R-:W0:Y:S01]  /*1310*/  SHFL.DOWN PT, R8, R7, 0x10, 0x1f ;  /* 0x0a001f0007087f89 */ /* 0x000e2200000e0000 */
[----:B------:R-:W-:-:S13]  /*1320*/  ISETP.NE.AND P1, PT, R6, RZ, PT ;  /* 0x000000ff0600720c */ /* 0x000fda0003f25270 */
[----:B--2---:R-:W1:Y:S01]  /*1330*/  @!P1 S2R R12, SR_CgaCtaId ;  /* 0x00000000000c9919 */ /* 0x004e620000008800 */
[----:B0-----:R-:W-:Y:S01]  /*1340*/  FADD R8, R8, R7 ;  /* 0x0000000708087221 */ /* 0x001fe20000000000 */
[----:B------:R-:W-:-:S04]  /*1350*/  @!P1 MOV R7, 0x400 ;  /* 0x0000040000079802 */ /* 0x000fc80000000f00 */
[----:B------:R-:W0:Y:S01]  /*1360*/  SHFL.DOWN PT, R9, R8, 0x8, 0x1f ;  /* 0x09001f0008097f89 */ /* 0x000e2200000e0000 */
[----:B------:R-:W-:-:S05]  /*1370*/  @!P1 VIADD R7, R7, 0x84 ;  /* 0x0000008407079836 */ /* 0x000fca0000000000 */
[----:B-1----:R-:W-:-:S05]  /*1380*/  @!P1 LEA R7, R12, R7, 0x18 ;  /* 0x000000070c079211 */ /* 0x002fca00078ec0ff */
[----:B------:R-:W-:Y:S02]  /*1390*/  @!P1 IMAD R7, R4, 0x4, R7 ;  /* 0x0000000404079824 */ /* 0x000fe400078e0207 */
[----:B0-----:R-:W-:-:S05]  /*13a0*/  FADD R9, R8, R9 ;  /* 0x0000000908097221 */ /* 0x001fca0000000000 */
[----:B------:R-:W0:Y:S02]  /*13b0*/  SHFL.DOWN PT, R10, R9, 0x4, 0x1f ;  /* 0x08801f00090a7f89 */ /* 0x000e2400000e0000 */
[----:B0-----:R-:W-:-:S05]  /*13c0*/  FADD R10, R9, R10 ;  /* 0x0000000a090a7221 */ /* 0x001fca0000000000 */
[----:B------:R-:W0:Y:S02]  /*13d0*/  SHFL.DOWN PT, R13, R10, 0x2, 0x1f ;  /* 0x08401f000a0d7f89 */ /* 0x000e2400000e0000 */
[----:B0-----:R-:W-:-:S05]  /*13e0*/  FADD R13, R10, R13 ;  /* 0x0000000d0a0d7221 */ /* 0x001fca0000000000 */
[----:B------:R-:W0:Y:S02]  /*13f0*/  SHFL.DOWN PT, R6, R13, 0x1, 0x1f ;  /* 0x08201f000d067f89 */ /* 0x000e2400000e0000 */
[----:B0-----:R-:W-:-:S05]  /*1400*/  FADD R6, R13, R6 ;  /* 0x000000060d067221 */ /* 0x001fca0000000000 */
[----:B------:R0:W-:Y:S01]  /*1410*/  @!P1 STS [R7], R6 ;  /* 0x0000000607009388 */ /* 0x0001e20000000800 */
[----:B------:R-:W-:Y:S01]  /*1420*/  BAR.SYNC.DEFER_BLOCKING 0x0 ;  /* 0x0000000000007b1d */ /* 0x000fe20000010000 */
[----:B------:R-:W-:-:S13]  /*1430*/  ISETP.GT.U32.AND P1, PT, R0, 0x1f, PT ;  /* 0x0000001f0000780c */ /* 0x000fda0003f24070 */
[----:B0-----:R-:W-:Y:S05]  /*1440*/  @P1 BRA `(.L_x_47) ;  /* 0x00000000005c1947 */ /* 0x001fea0003800000 */
[----:B------:R-:W0:Y:S02]  /*1450*/  LDCU UR4, c[0x0][0x360] ;  /* 0x00006c00ff0477ac */ /* 0x000e240008000800 */
[----:B0-----:R-:W-:-:S04]  /*1460*/  UIADD3 UR4, UPT, UPT, UR4, 0x1f, URZ ;  /* 0x0000001f04047890 */ /* 0x001fc8000fffe0ff */
[----:B------:R-:W-:-:S06]  /*1470*/  USHF.R.U32.HI UR4, URZ, 0x5, UR4 ;  /* 0x00000005ff047899 */ /* 0x000fcc0008011604 */
[----:B------:R-:W-:Y:S01]  /*1480*/  ISETP.GE.U32.AND P1, PT, R0, UR4, PT ;  /* 0x0000000400007c0c */ /* 0x000fe2000bf26070 */
[----:B------:R-:W-:-:S12]  /*1490*/  UMOV UR4, 0xffffffff ;  /* 0xffffffff00047882 */ /* 0x000fd80000000000 */
[----:B------:R-:W0:Y:S01]  /*14a0*/  @!P1 S2R R7, SR_CgaCtaId ;  /* 0x0000000000079919 */ /* 0x000e220000008800 */
[----:B------:R-:W-:-:S05]  /*14b0*/  @!P1 MOV R4, 0x400 ;  /* 0x0000040000049802 */ /* 0x000fca0000000f00 */
[----:B------:R-:W-:-:S05]  /*14c0*/  @!P1 VIADD R4, R4, 0x84 ;  /* 0x0000008404049836 */ /* 0x000fca0000000000 */
[----:B0-----:R-:W-:Y:S01]  /*14d0*/  @!P1 LEA R7, R7, R4, 0x18 ;  /* 0x0000000407079211 */ /* 0x001fe200078ec0ff */
[----:B------:R-:W-:-:S04]  /*14e0*/  IMAD.MOV.U32 R4, RZ, RZ, RZ ;  /* 0x000000ffff047224 */ /* 0x000fc800078e00ff */
[----:B------:R-:W-:-:S05]  /*14f0*/  @!P1 IMAD R6, R0, 0x4, R7 ;  /* 0x0000000400069824 */ /* 0x000fca00078e0207 */
[----:B------:R0:W1:Y:S01]  /*1500*/  @!P1 LDS R4, [R6] ;  /* 0x0000000006049984 */ /* 0x0000620000000800 */
[----:B------:R-:W-:Y:S05]  /*1510*/  BRA.DIV UR4, `(.L_x_48) ;  /* 0x0000001204f07947 */ /* 0x000fea000b800000 */
[----:B-1----:R-:W1:Y:S02]  /*1520*/  SHFL.DOWN PT, R7, R4, 0x10, 0x1f ;  /* 0x0a001f0004077f89 */ /* 0x002e6400000e0000 */
[----:B-1----:R-:W-:-:S05]  /*1530*/  FADD R7, R7, R4 ;  /* 0x0000000407077221 */ /* 0x002fca0000000000 */
[----:B0-----:R-:W0:Y:S02]  /*1540*/  SHFL.DOWN PT, R6, R7, 0x8, 0x1f ;  /* 0x09001f0007067f89 */ /* 0x001e2400000e0000 */
[----:B0-----:R-:W-:-:S05]  /*1550*/  FADD R6, R7, R6 ;  /* 0x0000000607067221 */ /* 0x001fca0000000000 */
[----:B------:R-:W0:Y:S02]  /*1560*/  SHFL.DOWN PT, R9, R6, 0x4, 0x1f ;  /* 0x08801f0006097f89 */ /* 0x000e2400000e0000 */
[----:B0-----:R-:W-:-:S05]  /*1570*/  FADD R9, R6, R9 ;  /* 0x0000000906097221 */ /* 0x001fca0000000000 */
[----:B------:R-:W0:Y:S02]  /*1580*/  SHFL.DOWN PT, R8, R9, 0x2, 0x1f ;  /* 0x08401f0009087f89 */ /* 0x000e2400000e0000 */
[----:B0-----:R-:W-:-:S05]  /*1590*/  FADD R8, R9, R8 ;  /* 0x0000000809087221 */ /* 0x001fca0000000000 */
[----:B------:R0:W1:Y:S02]  /*15a0*/  SHFL.DOWN PT, R13, R8, 0x1, 0x1f ;  /* 0x08201f00080d7f89 */ /* 0x00006400000e0000 */
.L_x_77:
[----:B-1----:R-:W-:-:S07]  /*15b0*/  FADD R6, R8, R13 ;  /* 0x0000000d08067221 */ /* 0x002fce0000000000 */
.L_x_47:
[----:B------:R-:W1:Y:S01]  /*15c0*/  @P0 S2R R7, SR_CgaCtaId ;  /* 0x0000000000070919 */ /* 0x000e620000008800 */
[----:B------:R-:W-:Y:S01]  /*15d0*/  @P0 MOV R4, 0x400 ;  /* 0x0000040000040802 */ /* 0x000fe20000000f00 */
[----:B------:R-:W-:Y:S05]  /*15e0*/  WARPSYNC.ALL ;  /* 0x0000000000007948 */ /* 0x000fea0003800000 */
[----:B------:R-:W-:Y:S01]  /*15f0*/  BSSY.RECONVERGENT B0, `(.L_x_49) ;  /* 0x0000023000007945 */ /* 0x000fe20003800200 */
[----:B-1----:R-:W-:-:S05]  /*1600*/  @P0 LEA R7, R7, R4, 0x18 ;  /* 0x0000000407070211 */ /* 0x002fca00078ec0ff */
[----:B------:R1:W-:Y:S01]  /*1610*/  @P0 STS [R7+0x104], R6 ;  /* 0x0001040607000388 */ /* 0x0003e20000000800 */
[----:B------:R-:W-:Y:S01]  /*1620*/  BAR.SYNC.DEFER_BLOCKING 0x0 ;  /* 0x0000000000007b1d */ /* 0x000fe20000010000 */
[----:B------:R-:W-:-:S13]  /*1630*/  ISETP.GE.AND P0, PT, R0, R11, PT ;  /* 0x0000000b0000720c */ /* 0x000fda0003f06270 */
[----:B-1----:R-:W-:Y:S05]  /*1640*/  @P0 BRA `(.L_x_50) ;  /* 0x0000000000740947 */ /* 0x002fea0003800000 */
[----:B------:R-:W1:Y:S01]  /*1650*/  S2UR UR5, SR_CgaCtaId ;  /* 0x00000000000579c3 */ /* 0x000e620000008800 */
[----:B------:R-:W-:-:S07]  /*1660*/  UMOV UR4, 0x400 ;  /* 0x0000040000047882 */ /* 0x000fce0000000000 */
[----:B------:R-:W2:Y:S01]  /*1670*/  LDC R6, c[0x0][0x360] ;  /* 0x0000d800ff067b82 */ /* 0x000ea20000000800 */
[----:B-1----:R-:W-:-:S09]  /*1680*/  ULEA UR4, UR5, UR4, 0x18 ;  /* 0x0000000405047291 */ /* 0x002fd2000f8ec0ff */
[----:B------:R-:W1:Y:S02]  /*1690*/  LDS R4, [UR4+0x104] ;  /* 0x00010404ff047984 */ /* 0x000e640008000800 */
[----:B-1----:R-:W-:-:S05]  /*16a0*/  VIADD R7, R4, 0x1800000 ;  /* 0x0180000004077836 */ /* 0x002fca0000000000 */
[----:B------:R-:W-:-:S04]  /*16b0*/  LOP3.LUT R7, R7, 0x7f800000, RZ, 0xc0, !PT ;  /* 0x7f80000007077812 */ /* 0x000fc800078ec0ff */
[----:B------:R-:W-:-:S13]  /*16c0*/  ISETP.GT.U32.AND P0, PT, R7, 0x1ffffff, PT ;  /* 0x01ffffff0700780c */ /* 0x000fda0003f04070 */
[----:B--2---:R-:W-:Y:S05]  /*16d0*/  @P0 BRA `(.L_x_51) ;  /* 0x00000000000c0947 */ /* 0x004fea0003800000 */
[----:B0-----:R-:W-:-:S07]  /*16e0*/  MOV R8, 0x1700 ;  /* 0x0000170000087802 */ /* 0x001fce0000000f00 */
[----:B------:R-:W-:Y:S05]  /*16f0*/  CALL.REL.NOINC `($__internal_0_$__cuda_sm20_rcp_rn_f32_slowpath) ;  /* 0x00000014000c7944 */ /* 0x000fea0003c00000 */
[----:B------:R-:W-:Y:S05]  /*1700*/  BRA `(.L_x_52) ;  /* 0x0000000000107947 */ /* 0x000fea0003800000 */
.L_x_51:
[----:B------:R-:W0:Y:S02]  /*1710*/  MUFU.RCP R7, R4 ;  /* 0x0000000400077308 */ /* 0x000e240000001000 */
[----:B0-----:R-:W-:-:S04]  /*1720*/  FFMA R8, R4, R7, -1 ;  /* 0xbf80000004087423 */ /* 0x001fc80000000007 */
[----:B------:R-:W-:-:S04]  /*1730*/  FADD.FTZ R8, -R8, -RZ ;  /* 0x800000ff08087221 */ /* 0x000fc80000010100 */
[----:B------:R-:W-:-:S07]  /*1740*/  FFMA R7, R7, R8, R7 ;  /* 0x0000000807077223 */ /* 0x000fce0000000007 */
.L_x_52:
[----:B------:R-:W0:Y:S01]  /*1750*/  S2R R9, SR_CgaCtaId ;  /* 0x0000000000097919 */ /* 0x000e220000008800 */
[----:B------:R-:W1:Y:S01]  /*1760*/  LDC R11, c[0x0][0x3a8] ;  /* 0x0000ea00ff0b7b82 */ /* 0x000e620000000800 */
[----:B------:R-:W-:-:S05]  /*1770*/  MOV R4, 0x400 ;  /* 0x0000040000047802 */ /* 0x000fca0000000f00 */
[----:B------:R-:W-:Y:S02]  /*1780*/  VIADD R8, R4, 0x110 ;  /* 0x0000011004087836 */ /* 0x000fe40000000000 */
[----:B------:R-:W-:-:S03]  /*1790*/  IMAD.MOV.U32 R4, RZ, RZ, R0 ;  /* 0x000000ffff047224 */ /* 0x000fc600078e0000 */
[----:B0-----:R-:W-:-:S07]  /*17a0*/  LEA R13, R9, R8, 0x18 ;  /* 0x00000008090d7211 */ /* 0x001fce00078ec0ff */
.L_x_53:
[----:B--2---:R-:W-:Y:S01]  /*17b0*/  LEA R8, R4, R13, 0x2 ;  /* 0x0000000d04087211 */ /* 0x004fe200078e10ff */
[----:B------:R-:W-:-:S04]  /*17c0*/  IMAD.IADD R4, R6, 0x1, R4 ;  /* 0x0000000106047824 */ /* 0x000fc800078e0204 */
[----:B------:R-:W0:Y:S01]  /*17d0*/  LDS R10, [R8] ;  /* 0x00000000080a7984 */ /* 0x000e220000000800 */
[----:B-1----:R-:W-:Y:S01]  /*17e0*/  ISETP.GE.AND P0, PT, R4, R11, PT ;  /* 0x0000000b0400720c */ /* 0x002fe20003f06270 */
[----:B0-----:R-:W-:-:S05]  /*17f0*/  FMUL R9, R10, R7 ;  /* 0x000000070a097220 */ /* 0x001fca0000400000 */
[----:B------:R2:W-:Y:S07]  /*1800*/  STS [R8], R9 ;  /* 0x0000000908007388 */ /* 0x0005ee0000000800 */
[----:B------:R-:W-:Y:S05]  /*1810*/  @!P0 BRA `(.L_x_53) ;  /* 0xfffffffc00e48947 */ /* 0x000fea000383ffff */
.L_x_50:
[----:B------:R-:W-:Y:S05]  /*1820*/  BSYNC.RECONVERGENT B0 ;  /* 0x0000000000007941 */ /* 0x000fea0003800200 */
.L_x_49:
[----:B------:R-:W1:Y:S01]  /*1830*/  LDCU UR7, c[0x0][0x3b0] ;  /* 0x00007600ff0777ac */ /* 0x000e620008000800 */
[----:B------:R-:W-:Y:S01]  /*1840*/  BAR.SYNC.DEFER_BLOCKING 0x0 ;  /* 0x0000000000007b1d */ /* 0x000fe20000010000 */
[----:B-1----:R-:W-:-:S13]  /*1850*/  ISETP.GE.AND P0, PT, R0, UR7, PT ;  /* 0x0000000700007c0c */ /* 0x002fda000bf06270 */
[----:B------:R-:W-:Y:S05]  /*1860*/  @P0 EXIT ;  /* 0x000000000000094d */ /* 0x000fea0003800000 */
[----:B------:R-:W-:Y:S01]  /*1870*/  ISETP.GT.AND P0, PT, R11, RZ, PT ;  /* 0x000000ff0b00720c */ /* 0x000fe20003f04270 */
[----:B------:R-:W1:Y:S01]  /*1880*/  LDCU UR6, c[0x0][0x360] ;  /* 0x00006c00ff0677ac */ /* 0x000e620008000800 */
[----:B------:R-:W3:Y:S11]  /*1890*/  LDCU.64 UR10, c[0x0][0x390] ;  /* 0x00007200ff0a77ac */ /* 0x000ef60008000a00 */
[----:B------:R-:W-:Y:S05]  /*18a0*/  @P0 BRA `(.L_x_54) ;  /* 0x0000000000280947 */ /* 0x000fea0003800000 */
[----:B0-2---:R-:W0:Y:S02]  /*18b0*/  LDC.64 R8, c[0x0][0x398] ;  /* 0x0000e600ff087b82 */ /* 0x005e240000000a00 */
.L_x_55:
[----:B------:R-:W-:-:S04]  /*18c0*/  IADD3 R2, P0, PT, R0, R3, RZ ;  /* 0x0000000300027210 */ /* 0x000fc80007f1e0ff */
[C---:B------:R-:W-:Y:S01]  /*18d0*/  LEA.HI.X.SX32 R4, R0.reuse, R5, 0x1, P0 ;  /* 0x0000000500047211 */ /* 0x040fe200000f0eff */
[----:B-1----:R-:W-:Y:S01]  /*18e0*/  VIADD R0, R0, UR6 ;  /* 0x0000000600007c36 */ /* 0x002fe20008000000 */
[----:B0-----:R-:W-:-:S04]  /*18f0*/  LEA R6, P0, R2, R8, 0x1 ;  /* 0x0000000802067211 */ /* 0x001fc800078008ff */
[----:B------:R-:W-:Y:S02]  /*1900*/  LEA.HI.X R7, R2, R9, R4, 0x1, P0 ;  /* 0x0000000902077211 */ /* 0x000fe400000f0c04 */
[----:B------:R-:W-:-:S03]  /*1910*/  ISETP.GE.AND P0, PT, R0, UR7, PT ;  /* 0x0000000700007c0c */ /* 0x000fc6000bf06270 */
[----:B------:R2:W-:Y:S10]  /*1920*/  STG.E.U16 desc[UR8][R6.64], RZ ;  /* 0x000000ff06007986 */ /* 0x0005f4000c101508 */
[----:B--2---:R-:W-:Y:S05]  /*1930*/  @!P0 BRA `(.L_x_55) ;  /* 0xfffffffc00e08947 */ /* 0x004fea000383ffff */
[----:B---3--:R-:W-:Y:S05]  /*1940*/  EXIT ;  /* 0x000000000000794d */ /* 0x008fea0003800000 */
.L_x_54:
[C---:B------:R-:W-:Y:S02]  /*1950*/  LOP3.LUT R4, R11.reuse, 0x7, RZ, 0xc0, !PT ;  /* 0x000000070b047812 */ /* 0x040fe400078ec0ff */
[C---:B------:R-:W-:Y:S02]  /*1960*/  LOP3.LUT R6, R11.reuse, 0x3, RZ, 0xc0, !PT ;  /* 0x000000030b067812 */ /* 0x040fe400078ec0ff */
[----:B------:R-:W-:-:S07]  /*1970*/  LOP3.LUT R7, R11, 0x7ffffff8, RZ, 0xc0, !PT ;  /* 0x7ffffff80b077812 */ /* 0x000fce00078ec0ff */
.L_x_65:
[----:B------:R-:W4:Y:S01]  /*1980*/  LDCU UR4, c[0x0][0x3a8] ;  /* 0x00007500ff0477ac */ /* 0x000f220008000800 */
[----:B------:R-:W-:Y:S02]  /*1990*/  IMAD.MOV.U32 R27, RZ, RZ, RZ ;  /* 0x000000ffff1b7224 */ /* 0x000fe400078e00ff */
[----:B------:R-:W-:Y:S01]  /*19a0*/  IMAD.MOV.U32 R13, RZ, RZ, RZ ;  /* 0x000000ffff0d7224 */ /* 0x000fe200078e00ff */
[----:B----4-:R-:W-:-:S09]  /*19b0*/  UISETP.GE.U32.AND UP0, UPT, UR4, 0x8, UPT ;  /* 0x000000080400788c */ /* 0x010fd2000bf06070 */
[----:B------:R-:W-:Y:S05]  /*19c0*/  BRA.U !UP0, `(.L_x_56) ;  /* 0x00000005086c7547 */ /* 0x000fea000b800000 */
[----:B------:R-:W4:Y:S01]  /*19d0*/  S2UR UR5, SR_CgaCtaId ;  /* 0x00000000000579c3 */ /* 0x000f220000008800 */
[----:B------:R-:W-:Y:S01]  /*19e0*/  UMOV UR4, 0x400 ;  /* 0x0000040000047882 */ /* 0x000fe20000000000 */
[----:B------:R-:W-:Y:S01]  /*19f0*/  BSSY.RECONVERGENT B0, `(.L_x_57) ;  /* 0x0000057000007945 */ /* 0x000fe20003800200 */
[----:B------:R-:W-:Y:S01]  /*1a00*/  UIADD3 UR4, UPT, UPT, UR4, 0x110, URZ ;  /* 0x0000011004047890 */ /* 0x000fe2000fffe0ff */
[----:B------:R-:W-:Y:S02]  /*1a10*/  IMAD.MOV R22, RZ, RZ, -R7 ;  /* 0x000000ffff167224 */ /* 0x000fe400078e0a07 */
[----:B------:R-:W-:Y:S02]  /*1a20*/  IMAD.MOV.U32 R27, RZ, RZ, RZ ;  /* 0x000000ffff1b7224 */ /* 0x000fe400078e00ff */
[----:B------:R-:W5:Y:S01]  /*1a30*/  LDC R15, c[0x0][0x3b0] ;  /* 0x0000ec00ff0f7b82 */ /* 0x000f620000000800 */
[----:B------:R-:W-:Y:S01]  /*1a40*/  IMAD.MOV.U32 R21, RZ, RZ, R0 ;  /* 0x000000ffff157224 */ /* 0x000fe200078e0000 */
[----:B----4-:R-:W-:-:S04]  /*1a50*/  ULEA UR4, UR5, UR4, 0x18 ;  /* 0x0000000405047291 */ /* 0x010fc8000f8ec0ff */
[----:B------:R-:W-:Y:S01]  /*1a60*/  UIADD3 UR4, UPT, UPT, UR4, 0x10, URZ ;  /* 0x0000001004047890 */ /* 0x000fe2000fffe0ff */
[----:B-----5:R-:W-:Y:S01]  /*1a70*/  IMAD.IADD R13, R0, 0x1, R15 ;  /* 0x00000001000d7824 */ /* 0x020fe200078e020f */
[C---:B------:R-:W-:Y:S01]  /*1a80*/  LEA R14, R15.reuse, R0, 0x1 ;  /* 0x000000000f0e7211 */ /* 0x040fe200078e08ff */
[C-C-:B------:R-:W-:Y:S02]  /*1a90*/  IMAD R16, R15.reuse, 0x3, R0.reuse ;  /* 0x000000030f107824 */ /* 0x140fe400078e0200 */
[C-C-:B------:R-:W-:Y:S02]  /*1aa0*/  IMAD R17, R15.reuse, 0x4, R0.reuse ;  /* 0x000000040f117824 */ /* 0x140fe400078e0200 */
[C-C-:B------:R-:W-:Y:S02]  /*1ab0*/  IMAD R18, R15.reuse, 0x5, R0.reuse ;  /* 0x000000050f127824 */ /* 0x140fe400078e0200 */
[C-C-:B------:R-:W-:Y:S02]  /*1ac0*/  IMAD R19, R15.reuse, 0x6, R0.reuse ;  /* 0x000000060f137824 */ /* 0x140fe400078e0200 */
[----:B------:R-:W-:-:S02]  /*1ad0*/  IMAD R20, R15, 0x7, R0 ;  /* 0x000000070f147824 */ /* 0x000fc400078e0200 */
[----:B------:R-:W-:-:S07]  /*1ae0*/  IMAD.U32 R12, RZ, RZ, UR4 ;  /* 0x00000004ff0c7e24 */ /* 0x000fce000f8e00ff */
.L_x_58:
[----:B------:R-:W-:Y:S02]  /*1af0*/  SHF.R.S32.HI R23, RZ, 0x1f, R2 ;  /* 0x0000001fff177819 */ /* 0x000fe40000011402 */
[C---:B--2---:R-:W-:Y:S02]  /*1b00*/  IADD3 R9, P0, PT, R2.reuse, R21, RZ ;  /* 0x0000001502097210 */ /* 0x044fe40007f1e0ff */
[----:B0-----:R-:W-:Y:S02]  /*1b10*/  IADD3 R8, P1, PT, R2, R13, RZ ;  /* 0x0000000d02087210 */ /* 0x001fe40007f3e0ff */
[----:B------:R-:W-:Y:S02]  /*1b20*/  LEA.HI.X.SX32 R10, R21, R23, 0x1, P0 ;  /* 0x00000017150a7211 */ /* 0x000fe400000f0eff */
[----:B---3--:R-:W-:-:S04]  /*1b30*/  LEA R28, P0, R9, UR10, 0x1 ;  /* 0x0000000a091c7c11 */ /* 0x008fc8000f8008ff */
[----:B------:R-:W-:Y:S02]  /*1b40*/  LEA.HI.X R29, R9, UR11, R10, 0x1, P0 ;  /* 0x0000000b091d7c11 */ /* 0x000fe400080f0c0a */
[----:B------:R-:W-:Y:S02]  /*1b50*/  LEA.HI.X.SX32 R9, R13, R23, 0x1, P1 ;  /* 0x000000170d097211 */ /* 0x000fe400008f0eff */
[C---:B------:R-:W-:Y:S01]  /*1b60*/  LEA R24, P0, R8.reuse, UR10, 0x1 ;  /* 0x0000000a08187c11 */ /* 0x040fe2000f8008ff */
[----:B------:R-:W2:Y:S03]  /*1b70*/  LDG.E.U16.CONSTANT R28, desc[UR8][R28.64] ;  /* 0x000000081c1c7981 */ /* 0x000ea6000c1e9500 */
[----:B------:R-:W-:Y:S02]  /*1b80*/  LEA.HI.X R25, R8, UR11, R9, 0x1, P0 ;  /* 0x0000000b08197c11 */ /* 0x000fe400080f0c09 */
[----:B------:R-:W0:Y:S04]  /*1b90*/  LDS.128 R8, [R12+-0x10] ;  /* 0xfffff0000c087984 */ /* 0x000e280000000c00 */
[----:B------:R-:W3:Y:S01]  /*1ba0*/  LDG.E.U16.CONSTANT R24, desc[UR8][R24.64] ;  /* 0x0000000818187981 */ /* 0x000ee2000c1e9500 */
[----:B--2---:R-:W-:-:S04]  /*1bb0*/  IMAD.U32 R26, R28, 0x10000, RZ ;  /* 0x000100001c1a7824 */ /* 0x004fc800078e00ff */
[----:B0-----:R-:W-:Y:S01]  /*1bc0*/  FFMA R8, R8, R26, R27 ;  /* 0x0000001a08087223 */ /* 0x001fe2000000001b */
[----:B------:R-:W-:Y:S01]  /*1bd0*/  IADD3 R27, P0, PT, R2, R14, RZ ;  /* 0x0000000e021b7210 */ /* 0x000fe20007f1e0ff */
[----:B---3--:R-:W-:-:S04]  /*1be0*/  IMAD.U32 R26, R24, 0x10000, RZ ;  /* 0x00010000181a7824 */ /* 0x008fc800078e00ff */
[----:B------:R-:W-:Y:S01]  /*1bf0*/  FFMA R25, R9, R26, R8 ;  /* 0x0000001a09197223 */ /* 0x000fe20000000008 */
[----:B------:R-:W-:Y:S02]  /*1c00*/  LEA.HI.X.SX32 R8, R14, R23, 0x1, P0 ;  /* 0x000000170e087211 */ /* 0x000fe400000f0eff */
[----:B------:R-:W-:-:S04]  /*1c10*/  LEA R26, P0, R27, UR10, 0x1 ;  /* 0x0000000a1b1a7c11 */ /* 0x000fc8000f8008ff */
[----:B------:R-:W-:-:S05]  /*1c20*/  LEA.HI.X R27, R27, UR11, R8, 0x1, P0 ;  /* 0x0000000b1b1b7c11 */ /* 0x000fca00080f0c08 */
[----:B------:R-:W2:Y:S01]  /*1c30*/  LDG.E.U16.CONSTANT R26, desc[UR8][R26.64] ;  /* 0x000000081a1a7981 */ /* 0x000ea2000c1e9500 */
[----:B------:R-:W-:-:S04]  /*1c40*/  IADD3 R9, P0, PT, R2, R16, RZ ;  /* 0x0000001002097210 */ /* 0x000fc80007f1e0ff */
[----:B------:R-:W-:Y:S02]  /*1c50*/  LEA.HI.X.SX32 R24, R16, R23, 0x1, P0 ;  /* 0x0000001710187211 */ /* 0x000fe400000f0eff */
[----:B------:R-:W-:-:S04]  /*1c60*/  LEA R8, P0, R9, UR10, 0x1 ;  /* 0x0000000a09087c11 */ /* 0x000fc8000f8008ff */
[----:B------:R-:W-:-:S05]  /*1c70*/  LEA.HI.X R9, R9, UR11, R24, 0x1, P0 ;  /* 0x0000000b09097c11 */ /* 0x000fca00080f0c18 */
[----:B------:R-:W3:Y:S01]  /*1c80*/  LDG.E.U16.CONSTANT R8, desc[UR8][R8.64] ;  /* 0x0000000808087981 */ /* 0x000ee2000c1e9500 */
[----:B------:R-:W-:Y:S01]  /*1c90*/  IADD3 R28, P0, PT, R2, R17, RZ ;  /* 0x00000011021c7210 */ /* 0x000fe20007f1e0ff */
[----:B--2---:R-:W-:-:S04]  /*1ca0*/  IMAD.U32 R24, R26, 0x10000, RZ ;  /* 0x000100001a187824 */ /* 0x004fc800078e00ff */
[----:B------:R-:W-:Y:S01]  /*1cb0*/  FFMA R10, R10, R24, R25 ;  /* 0x000000180a0a7223 */ /* 0x000fe20000000019 */
[----:B------:R-:W-:Y:S02]  /*1cc0*/  LEA.HI.X.SX32 R25, R17, R23, 0x1, P0 ;  /* 0x0000001711197211 */ /* 0x000fe400000f0eff */
[----:B------:R-:W-:-:S04]  /*1cd0*/  LEA R24, P0, R28, UR10, 0x1 ;  /* 0x0000000a1c187c11 */ /* 0x000fc8000f8008ff */
[----:B------:R-:W-:Y:S02]  /*1ce0*/  LEA.HI.X R25, R28, UR11, R25, 0x1, P0 ;  /* 0x0000000b1c197c11 */ /* 0x000fe400080f0c19 */
[----:B------:R-:W-:-:S03]  /*1cf0*/  IADD3 R27, P0, PT, R2, R18, RZ ;  /* 0x00000012021b7210 */ /* 0x000fc60007f1e0ff */
[----:B------:R-:W2:Y:S01]  /*1d00*/  LDG.E.U16.CONSTANT R24, desc[UR8][R24.64] ;  /* 0x0000000818187981 */ /* 0x000ea2000c1e9500 */
[----:B------:R-:W-:Y:S02]  /*1d10*/  LEA.HI.X.SX32 R28, R18, R23, 0x1, P0 ;  /* 0x00000017121c7211 */ /* 0x000fe400000f0eff */
[----:B------:R-:W-:-:S04]  /*1d20*/  LEA R26, P0, R27, UR10, 0x1 ;  /* 0x0000000a1b1a7c11 */ /* 0x000fc8000f8008ff */
[----:B------:R-:W-:-:S05]  /*1d30*/  LEA.HI.X R27, R27, UR11, R28, 0x1, P0 ;  /* 0x0000000b1b1b7c11 */ /* 0x000fca00080f0c1c */
[----:B------:R-:W4:Y:S01]  /*1d40*/  LDG.E.U16.CONSTANT R26, desc[UR8][R26.64] ;  /* 0x000000081a1a7981 */ /* 0x000f22000c1e9500 */
[----:B---3--:R-:W-:-:S04]  /*1d50*/  IMAD.U32 R8, R8, 0x10000, RZ ;  /* 0x0001000008087824 */ /* 0x008fc800078e00ff */
[----:B------:R-:W-:Y:S02]  /*1d60*/  FFMA R29, R11, R8, R10 ;  /* 0x000000080b1d7223 */ /* 0x000fe4000000000a */
[----:B------:R-:W0:Y:S01]  /*1d70*/  LDS.128 R8, [R12] ;  /* 0x000000000c087984 */ /* 0x000e220000000c00 */
[----:B--2---:R-:W-:-:S04]  /*1d80*/  IMAD.U32 R28, R24, 0x10000, RZ ;  /* 0x00010000181c7824 */ /* 0x004fc800078e00ff */
[----:B0-----:R-:W-:Y:S01]  /*1d90*/  FFMA R28, R8, R28, R29 ;  /* 0x0000001c081c7223 */ /* 0x001fe2000000001d */
[----:B------:R-:W-:-:S04]  /*1da0*/  IADD3 R8, P0, PT, R2, R19, RZ ;  /* 0x0000001302087210 */ /* 0x000fc80007f1e0ff */
[----:B------:R-:W-:Y:S01]  /*1db0*/  LEA.HI.X.SX32 R25, R19, R23, 0x1, P0 ;  /* 0x0000001713197211 */ /* 0x000fe200000f0eff */
[----:B----4-:R-:W-:Y:S01]  /*1dc0*/  IMAD.U32 R29, R26, 0x10000, RZ ;  /* 0x000100001a1d7824 */ /* 0x010fe200078e00ff */
[----:B------:R-:W-:-:S03]  /*1dd0*/  LEA R24, P0, R8, UR10, 0x1 ;  /* 0x0000000a08187c11 */ /* 0x000fc6000f8008ff */
[----:B------:R-:W-:Y:S01]  /*1de0*/  FFMA R29, R9, R29, R28 ;  /* 0x0000001d091d7223 */ /* 0x000fe2000000001c */
[----:B------:R-:W-:Y:S02]  /*1df0*/  IADD3 R9, P1, PT, R2, R20, RZ ;  /* 0x0000001402097210 */ /* 0x000fe40007f3e0ff */
[----:B------:R-:W-:Y:S02]  /*1e00*/  LEA.HI.X R25, R8, UR11, R25, 0x1, P0 ;  /* 0x0000000b08197c11 */ /* 0x000fe400080f0c19 */
[----:B------:R-:W-:Y:S02]  /*1e10*/  LEA.HI.X.SX32 R26, R20, R23, 0x1, P1 ;  /* 0x00000017141a7211 */ /* 0x000fe400008f0eff */
[C---:B------:R-:W-:Y:S01]  /*1e20*/  LEA R8, P0, R9.reuse, UR10, 0x1 ;  /* 0x0000000a09087c11 */ /* 0x040fe2000f8008ff */
[----:B------:R-:W2:Y:S03]  /*1e30*/  LDG.E.U16.CONSTANT R24, desc[UR8][R24.64] ;  /* 0x0000000818187981 */ /* 0x000ea6000c1e9500 */
[----:B------:R-:W-:-:S05]  /*1e40*/  LEA.HI.X R9, R9, UR11, R26, 0x1, P0 ;  /* 0x0000000b09097c11 */ /* 0x000fca00080f0c1a */
[----:B------:R-:W3:Y:S01]  /*1e50*/  LDG.E.U16.CONSTANT R8, desc[UR8][R8.64] ;  /* 0x0000000808087981 */ /* 0x000ee2000c1e9500 */
[----:B------:R-:W-:-:S05]  /*1e60*/  VIADD R22, R22, 0x8 ;  /* 0x0000000816167836 */ /* 0x000fca0000000000 */
[----:B------:R-:W-:Y:S01]  /*1e70*/  ISETP.NE.AND P0, PT, R22, RZ, PT ;  /* 0x000000ff1600720c */ /* 0x000fe20003f05270 */
[----:B------:R-:W-:Y:S01]  /*1e80*/  VIADD R12, R12, 0x20 ;  /* 0x000000200c0c7836 */ /* 0x000fe20000000000 */
[C---:B------:R-:W-:Y:S01]  /*1e90*/  LEA R19, R15.reuse, R19, 0x3 ;  /* 0x000000130f137211 */ /* 0x040fe200078e18ff */
[C---:B------:R-:W-:Y:S02]  /*1ea0*/  IMAD R13, R15.reuse, 0x8, R13 ;  /* 0x000000080f0d7824 */ /* 0x040fe400078e020d */
[C---:B------:R-:W-:Y:S02]  /*1eb0*/  IMAD R14, R15.reuse, 0x8, R14 ;  /* 0x000000080f0e7824 */ /* 0x040fe400078e020e */
[C---:B------:R-:W-:Y:S02]  /*1ec0*/  IMAD R16, R15.reuse, 0x8, R16 ;  /* 0x000000080f107824 */ /* 0x040fe400078e0210 */
[C---:B------:R-:W-:Y:S02]  /*1ed0*/  IMAD R17, R15.reuse, 0x8, R17 ;  /* 0x000000080f117824 */ /* 0x040fe400078e0211 */
[----:B------:R-:W-:-:S02]  /*1ee0*/  IMAD R18, R15, 0x8, R18 ;  /* 0x000000080f127824 */ /* 0x000fc400078e0212 */
[C---:B------:R-:W-:Y:S02]  /*1ef0*/  IMAD R20, R15.reuse, 0x8, R20 ;  /* 0x000000080f147824 */ /* 0x040fe400078e0214 */
[----:B------:R-:W-:Y:S01]  /*1f00*/  IMAD R21, R15, 0x8, R21 ;  /* 0x000000080f157824 */ /* 0x000fe200078e0215 */
[----:B--2---:R-:W-:-:S05]  /*1f10*/  SHF.L.U32 R23, R24, 0x10, RZ ;  /* 0x0000001018177819 */ /* 0x004fca00000006ff */
[----:B------:R-:W-:Y:S01]  /*1f20*/  FFMA R10, R10, R23, R29 ;  /* 0x000000170a0a7223 */ /* 0x000fe2000000001d */
[----:B---3--:R-:W-:-:S04]  /*1f30*/  IMAD.U32 R27, R8, 0x10000, RZ ;  /* 0x00010000081b7824 */ /* 0x008fc800078e00ff */
[----:B------:R-:W-:Y:S01]  /*1f40*/  FFMA R27, R11, R27, R10 ;  /* 0x0000001b0b1b7223 */ /* 0x000fe2000000000a */
[----:B------:R-:W-:Y:S06]  /*1f50*/  @P0 BRA `(.L_x_58) ;  /* 0xfffffff800e40947 */ /* 0x000fec000383ffff */
[----:B-1----:R-:W-:Y:S05]  /*1f60*/  BSYNC.RECONVERGENT B0 ;  /* 0x0000000000007941 */ /* 0x002fea0003800200 */
.L_x_57:
[----:B------:R-:W-:-:S07]  /*1f70*/  IMAD.MOV.U32 R13, RZ, RZ, R7 ;  /* 0x000000ffff0d7224 */ /* 0x000fce00078e0007 */
.L_x_56:
[----:B------:R-:W-:Y:S01]  /*1f80*/  ISETP.NE.AND P0, PT, R4, RZ, PT ;  /* 0x000000ff0400720c */ /* 0x000fe20003f05270 */
[----:B------:R-:W-:-:S12]  /*1f90*/  BSSY.RECONVERGENT B0, `(.L_x_59) ;  /* 0x0000064000007945 */ /* 0x000fd80003800200 */
[----:B------:R-:W-:Y:S05]  /*1fa0*/  @!P0 BRA `(.L_x_60) ;  /* 0x0000000400888947 */ /* 0x000fea0003800000 */
[----:B0-2---:R-:W-:Y:S01]  /*1fb0*/  VIADD R8, R4, 0xffffffff ;  /* 0xffffffff04087836 */ /* 0x005fe20000000000 */
[----:B------:R-:W-:Y:S01]  /*1fc0*/  BSSY.RECONVERGENT B1, `(.L_x_61) ;  /* 0x000002f000017945 */ /* 0x000fe20003800200 */
[----:B------:R-:W-:Y:S02]  /*1fd0*/  ISETP.NE.AND P0, PT, R6, RZ, PT ;  /* 0x000000ff0600720c */ /* 0x000fe40003f05270 */
[----:B------:R-:W-:Y:S02]  /*1fe0*/  SHF.R.S32.HI R12, RZ, 0x1f, R2 ;  /* 0x0000001fff0c7819 */ /* 0x000fe40000011402 */
[----:B------:R-:W-:-:S13]  /*1ff0*/  ISETP.GE.U32.AND P1, PT, R8, 0x3, PT ;  /* 0x000000030800780c */ /* 0x000fda0003f26070 */
[----:B------:R-:W-:Y:S05]  /*2000*/  @!P1 BRA `(.L_x_62) ;  /* 0x0000000000a89947 */ /* 0x000fea0003800000 */
[----:B------:R-:W0:Y:S01]  /*2010*/  LDCU UR4, c[0x0][0x3b0] ;  /* 0x00007600ff0477ac */ /* 0x000e220008000800 */
[----:B------:R-:W2:Y:S01]  /*2020*/  LDCU.64 UR12, c[0x0][0x390] ;  /* 0x00007200ff0c77ac */ /* 0x000ea20008000a00 */
[----:B0-----:R-:W-:-:S04]  /*2030*/  IMAD R9, R13, UR4, R0 ;  /* 0x000000040d097c24 */ /* 0x001fc8000f8e0200 */
[----:B------:R-:W-:Y:S01]  /*2040*/  VIADD R11, R9, UR4 ;  /* 0x00000004090b7c36 */ /* 0x000fe20008000000 */
[----:B------:R-:W-:-:S04]  /*2050*/  IADD3 R15, P1, PT, R2, R9, RZ ;  /* 0x00000009020f7210 */ /* 0x000fc80007f3e0ff */
[----:B------:R-:W-:Y:S02]  /*2060*/  IADD3 R8, P2, PT, R2, R11, RZ ;  /* 0x0000000b02087210 */ /* 0x000fe40007f5e0ff */
[-C--:B------:R-:W-:Y:S01]  /*2070*/  LEA.HI.X.SX32 R16, R9, R12.reuse, 0x1, P1 ;  /* 0x0000000c09107211 */ /* 0x080fe200008f0eff */
[----:B------:R-:W-:Y:S01]  /*2080*/  VIADD R9, R11, UR4 ;  /* 0x000000040b097c36 */ /* 0x000fe20008000000 */
[----:B--2---:R-:W-:Y:S02]  /*2090*/  LEA R14, P1, R15, UR12, 0x1 ;  /* 0x0000000c0f0e7c11 */ /* 0x004fe4000f8208ff */
[----:B------:R-:W-:Y:S01]  /*20a0*/  LEA.HI.X.SX32 R11, R11, R12, 0x1, P2 ;  /* 0x0000000c0b0b7211 */ /* 0x000fe200010f0eff */
[----:B------:R-:W-:Y:S01]  /*20b0*/  VIADD R17, R9, UR4 ;  /* 0x0000000409117c36 */ /* 0x000fe20008000000 */
[----:B------:R-:W-:Y:S02]  /*20c0*/  LEA R10, P2, R8, UR12, 0x1 ;  /* 0x0000000c080a7c11 */ /* 0x000fe4000f8408ff */
[----:B------:R-:W-:-:S02]  /*20d0*/  IADD3 R18, P3, PT, R2, R9, RZ ;  /* 0x0000000902127210 */ /* 0x000fc40007f7e0ff */
[----:B------:R-:W-:Y:S02]  /*20e0*/  LEA.HI.X R15, R15, UR13, R16, 0x1, P1 ;  /* 0x0000000d0f0f7c11 */ /* 0x000fe400088f0c10 */
[----:B------:R-:W-:Y:S02]  /*20f0*/  LEA.HI.X R11, R8, UR13, R11, 0x1, P2 ;  /* 0x0000000d080b7c11 */ /* 0x000fe400090f0c0b */
[----:B------:R-:W-:Y:S01]  /*2100*/  LEA.HI.X.SX32 R9, R9, R12, 0x1, P3 ;  /* 0x0000000c09097211 */ /* 0x000fe200018f0eff */
[----:B------:R0:W2:Y:S01]  /*2110*/  LDG.E.U16.CONSTANT R20, desc[UR8][R14.64] ;  /* 0x000000080e147981 */ /* 0x0000a2000c1e9500 */
[----:B------:R-:W-:Y:S02]  /*2120*/  LEA R8, P1, R18, UR12, 0x1 ;  /* 0x0000000c12087c11 */ /* 0x000fe4000f8208ff */
[----:B------:R-:W-:Y:S01]  /*2130*/  IADD3 R16, P2, PT, R2, R17, RZ ;  /* 0x0000001102107210 */ /* 0x000fe20007f5e0ff */
[----:B------:R-:W4:Y:S01]  /*2140*/  LDG.E.U16.CONSTANT R10, desc[UR8][R10.64] ;  /* 0x000000080a0a7981 */ /* 0x000f22000c1e9500 */
[----:B------:R-:W-:-:S02]  /*2150*/  LEA.HI.X R9, R18, UR13, R9, 0x1, P1 ;  /* 0x0000000d12097c11 */ /* 0x000fc400088f0c09 */
[----:B------:R-:W-:Y:S02]  /*2160*/  LEA.HI.X.SX32 R17, R17, R12, 0x1, P2 ;  /* 0x0000000c11117211 */ /* 0x000fe400010f0eff */
[C---:B------:R-:W-:Y:S01]  /*2170*/  LEA R18, P1, R16.reuse, UR12, 0x1 ;  /* 0x0000000c10127c11 */ /* 0x040fe2000f8208ff */
[----:B------:R-:W5:Y:S03]  /*2180*/  LDG.E.U16.CONSTANT R8, desc[UR8][R8.64] ;  /* 0x0000000808087981 */ /* 0x000f66000c1e9500 */
[----:B------:R-:W-:-:S05]  /*2190*/  LEA.HI.X R19, R16, UR13, R17, 0x1, P1 ;  /* 0x0000000d10137c11 */ /* 0x000fca00088f0c11 */
[----:B------:R-:W3:Y:S01]  /*21a0*/  LDG.E.U16.CONSTANT R18, desc[UR8][R18.64] ;  /* 0x0000000812127981 */ /* 0x000ee2000c1e9500 */
[----:B------:R-:W1:Y:S01]  /*21b0*/  S2UR UR5, SR_CgaCtaId ;  /* 0x00000000000579c3 */ /* 0x000e620000008800 */
[----:B------:R-:W-:Y:S02]  /*21c0*/  UMOV UR4, 0x400 ;  /* 0x0000040000047882 */ /* 0x000fe40000000000 */
[----:B------:R-:W-:-:S04]  /*21d0*/  UIADD3 UR4, UPT, UPT, UR4, 0x110, URZ ;  /* 0x0000011004047890 */ /* 0x000fc8000fffe0ff */
[----:B-1----:R-:W-:-:S06]  /*21e0*/  ULEA UR4, UR5, UR4, 0x18 ;  /* 0x0000000405047291 */ /* 0x002fcc000f8ec0ff */
[----:B------:R-:W-:-:S05]  /*21f0*/  LEA R21, R13, UR4, 0x2 ;  /* 0x000000040d157c11 */ /* 0x000fca000f8e10ff */
[----:B0-----:R-:W0:Y:S04]  /*2200*/  LDS.64 R14, [R21] ;  /* 0x00000000150e7984 */ /* 0x001e280000000a00 */
[----:B------:R-:W1:Y:S01]  /*2210*/  LDS.64 R16, [R21+0x8] ;  /* 0x0000080015107984 */ /* 0x000e620000000a00 */
[----:B------:R-:W-:Y:S02]  /*2220*/  VIADD R13, R13, 0x4 ;  /* 0x000000040d0d7836 */ /* 0x000fe40000000000 */
[----:B--2---:R-:W-:Y:S01]  /*2230*/  IMAD.U32 R20, R20, 0x10000, RZ ;  /* 0x0001000014147824 */ /* 0x004fe200078e00ff */
[----:B----4-:R-:W-:-:S03]  /*2240*/  SHF.L.U32 R11, R10, 0x10, RZ ;  /* 0x000000100a0b7819 */ /* 0x010fc600000006ff */
[----:B0-----:R-:W-:-:S04]  /*2250*/  FFMA R14, R14, R20, R27 ;  /* 0x000000140e0e7223 */ /* 0x001fc8000000001b */
[----:B------:R-:W-:Y:S01]  /*2260*/  FFMA R11, R11, R15, R14 ;  /* 0x0000000f0b0b7223 */ /* 0x000fe2000000000e */
[----:B-----5:R-:W-:-:S04]  /*2270*/  IMAD.U32 R8, R8, 0x10000, RZ ;  /* 0x0001000008087824 */ /* 0x020fc800078e00ff */
[----:B-1----:R-:W-:Y:S01]  /*2280*/  FFMA R8, R16, R8, R11 ;  /* 0x0000000810087223 */ /* 0x002fe2000000000b */
[----:B---3--:R-:W-:-:S04]  /*2290*/  IMAD.U32 R27, R18, 0x10000, RZ ;  /* 0x00010000121b7824 */ /* 0x008fc800078e00ff */
[----:B------:R-:W-:-:S07]  /*22a0*/  FFMA R27, R27, R17, R8 ;  /* 0x000000111b1b7223 */ /* 0x000fce0000000008 */
.L_x_62:
[----:B-1-3--:R-:W-:Y:S05]  /*22b0*/  BSYNC.RECONVERGENT B1 ;  /* 0x0000000000017941 */ /* 0x00afea0003800200 */
.L_x_61:
[----:B------:R-:W-:Y:S05]  /*22c0*/  @!P0 BRA `(.L_x_60) ;  /* 0x0000000000c08947 */ /* 0x000fea0003800000 */
[----:B------:R-:W-:Y:S01]  /*22d0*/  ISETP.NE.AND P0, PT, R6, 0x1, PT ;  /* 0x000000010600780c */ /* 0x000fe20003f05270 */
[----:B------:R-:W-:-:S12]  /*22e0*/  BSSY.RECONVERGENT B1, `(.L_x_63) ;  /* 0x000001b000017945 */ /* 0x000fd80003800200 */
[----:B------:R-:W-:Y:S05]  /*22f0*/  @!P0 BRA `(.L_x_64) ;  /* 0x0000000000648947 */ /* 0x000fea0003800000 */
[----:B------:R-:W0:Y:S01]  /*2300*/  LDCU UR4, c[0x0][0x3b0] ;  /* 0x00007600ff0477ac */ /* 0x000e220008000800 */
[----:B------:R-:W1:Y:S01]  /*2310*/  LDCU.64 UR12, c[0x0][0x390] ;  /* 0x00007200ff0c77ac */ /* 0x000e620008000a00 */
[----:B0-----:R-:W-:-:S04]  /*2320*/  IMAD R9, R13, UR4, R0 ;  /* 0x000000040d097c24 */ /* 0x001fc8000f8e0200 */
[----:B------:R-:W-:Y:S01]  /*2330*/  VIADD R11, R9, UR4 ;  /* 0x00000004090b7c36 */ /* 0x000fe20008000000 */
[----:B------:R-:W-:-:S04]  /*2340*/  IADD3 R10, P0, PT, R2, R9, RZ ;  /* 0x00000009020a7210 */ /* 0x000fc80007f1e0ff */
[-C--:B------:R-:W-:Y:S02]  /*2350*/  LEA.HI.X.SX32 R9, R9, R12.reuse, 0x1, P0 ;  /* 0x0000000c09097211 */ /* 0x080fe400000f0eff */
[----:B-1----:R-:W-:Y:S02]  /*2360*/  LEA R8, P0, R10, UR12, 0x1 ;  /* 0x0000000c0a087c11 */ /* 0x002fe4000f8008ff */
[----:B------:R-:W-:Y:S02]  /*2370*/  IADD3 R14, P1, PT, R2, R11, RZ ;  /* 0x0000000b020e7210 */ /* 0x000fe40007f3e0ff */
[----:B------:R-:W-:Y:S02]  /*2380*/  LEA.HI.X R9, R10, UR13, R9, 0x1, P0 ;  /* 0x0000000d0a097c11 */ /* 0x000fe400080f0c09 */
[----:B------:R-:W-:Y:S02]  /*2390*/  LEA.HI.X.SX32 R11, R11, R12, 0x1, P1 ;  /* 0x0000000c0b0b7211 */ /* 0x000fe400008f0eff */
[C---:B------:R-:W-:Y:S01]  /*23a0*/  LEA R10, P0, R14.reuse, UR12, 0x1 ;  /* 0x0000000c0e0a7c11 */ /* 0x040fe2000f8008ff */
[----:B------:R-:W2:Y:S03]  /*23b0*/  LDG.E.U16.CONSTANT R8, desc[UR8][R8.64] ;  /* 0x0000000808087981 */ /* 0x000ea6000c1e9500 */
[----:B------:R-:W-:-:S05]  /*23c0*/  LEA.HI.X R11, R14, UR13, R11, 0x1, P0 ;  /* 0x0000000d0e0b7c11 */ /* 0x000fca00080f0c0b */
[----:B------:R-:W3:Y:S01]  /*23d0*/  LDG.E.U16.CONSTANT R10, desc[UR8][R10.64] ;  /* 0x000000080a0a7981 */ /* 0x000ee2000c1e9500 */
[----:B------:R-:W0:Y:S01]  /*23e0*/  S2UR UR5, SR_CgaCtaId ;  /* 0x00000000000579c3 */ /* 0x000e220000008800 */
[----:B------:R-:W-:Y:S02]  /*23f0*/  UMOV UR4, 0x400 ;  /* 0x0000040000047882 */ /* 0x000fe40000000000 */
[----:B------:R-:W-:-:S04]  /*2400*/  UIADD3 UR4, UPT, UPT, UR4, 0x110, URZ ;  /* 0x0000011004047890 */ /* 0x000fc8000fffe0ff */
[----:B0-----:R-:W-:-:S06]  /*2410*/  ULEA UR4, UR5, UR4, 0x18 ;  /* 0x0000000405047291 */ /* 0x001fcc000f8ec0ff */
[----:B------:R-:W-:-:S06]  /*2420*/  LEA R14, R13, UR4, 0x2 ;  /* 0x000000040d0e7c11 */ /* 0x000fcc000f8e10ff */
[----:B------:R-:W0:Y:S01]  /*2430*/  LDS.64 R14, [R14] ;  /* 0x000000000e0e7984 */ /* 0x000e220000000a00 */
[----:B------:R-:W-:Y:S02]  /*2440*/  VIADD R13, R13, 0x2 ;  /* 0x000000020d0d7836 */ /* 0x000fe40000000000 */
[----:B--2---:R-:W-:-:S04]  /*2450*/  IMAD.U32 R16, R8, 0x10000, RZ ;  /* 0x0001000008107824 */ /* 0x004fc800078e00ff */
[----:B0-----:R-:W-:Y:S01]  /*2460*/  FFMA R16, R14, R16, R27 ;  /* 0x000000100e107223 */ /* 0x001fe2000000001b */
[----:B---3--:R-:W-:-:S04]  /*2470*/  IMAD.U32 R17, R10, 0x10000, RZ ;  /* 0x000100000a117824 */ /* 0x008fc800078e00ff */
[----:B------:R-:W-:-:S07]  /*2480*/  FFMA R27, R17, R15, R16 ;  /* 0x0000000f111b7223 */ /* 0x000fce0000000010 */
.L_x_64:
[----:B------:R-:W-:Y:S05]  /*2490*/  BSYNC.RECONVERGENT B1 ;  /* 0x0000000000017941 */ /* 0x000fea0003800200 */
.L_x_63:
[----:B------:R-:W0:Y:S02]  /*24a0*/  LDCU UR4, c[0x0][0x3a8] ;  /* 0x00007500ff0477ac */ /* 0x000e240008000800 */
[----:B0-----:R-:W-:-:S09]  /*24b0*/  ULOP3.LUT UP0, URZ, UR4, 0x1, URZ, 0xc0, !UPT ;  /* 0x0000000104ff7892 */ /* 0x001fd2000f80c0ff */
[----:B------:R-:W-:Y:S05]  /*24c0*/  BRA.U !UP0, `(.L_x_60) ;  /* 0x0000000108407547 */ /* 0x000fea000b800000 */
[----:B------:R-:W0:Y:S01]  /*24d0*/  LDCU UR4, c[0x0][0x3b0] ;  /* 0x00007600ff0477ac */ /* 0x000e220008000800 */
[----:B------:R-:W1:Y:S01]  /*24e0*/  LDCU.64 UR12, c[0x0][0x390] ;  /* 0x00007200ff0c77ac */ /* 0x000e620008000a00 */
[----:B0-----:R-:W-:-:S05]  /*24f0*/  IMAD R9, R13, UR4, R0 ;  /* 0x000000040d097c24 */ /* 0x001fca000f8e0200 */
[----:B------:R-:W-:-:S04]  /*2500*/  IADD3 R10, P0, PT, R2, R9, RZ ;  /* 0x00000009020a7210 */ /* 0x000fc80007f1e0ff */
[----:B------:R-:W-:Y:S02]  /*2510*/  LEA.HI.X.SX32 R9, R9, R12, 0x1, P0 ;  /* 0x0000000c09097211 */ /* 0x000fe400000f0eff */
[----:B-1----:R-:W-:-:S04]  /*2520*/  LEA R8, P0, R10, UR12, 0x1 ;  /* 0x0000000c0a087c11 */ /* 0x002fc8000f8008ff */
[----:B------:R-:W-:-:S05]  /*2530*/  LEA.HI.X R9, R10, UR13, R9, 0x1, P0 ;  /* 0x0000000d0a097c11 */ /* 0x000fca00080f0c09 */
[----:B------:R-:W2:Y:S01]  /*2540*/  LDG.E.U16.CONSTANT R8, desc[UR8][R8.64] ;  /* 0x0000000808087981 */ /* 0x000ea2000c1e9500 */
[----:B------:R-:W0:Y:S01]  /*2550*/  S2UR UR5, SR_CgaCtaId ;  /* 0x00000000000579c3 */ /* 0x000e220000008800 */
[----:B------:R-:W-:Y:S02]  /*2560*/  UMOV UR4, 0x400 ;  /* 0x0000040000047882 */ /* 0x000fe40000000000 */
[----:B------:R-:W-:-:S04]  /*2570*/  UIADD3 UR4, UPT, UPT, UR4, 0x110, URZ ;  /* 0x0000011004047890 */ /* 0x000fc8000fffe0ff */
[----:B0-----:R-:W-:-:S06]  /*2580*/  ULEA UR4, UR5, UR4, 0x18 ;  /* 0x0000000405047291 */ /* 0x001fcc000f8ec0ff */
[----:B------:R-:W-:-:S06]  /*2590*/  LEA R10, R13, UR4, 0x2 ;  /* 0x000000040d0a7c11 */ /* 0x000fcc000f8e10ff */
[----:B------:R-:W0:Y:S01]  /*25a0*/  LDS R10, [R10] ;  /* 0x000000000a0a7984 */ /* 0x000e220000000800 */
[----:B--2---:R-:W-:-:S04]  /*25b0*/  IMAD.U32 R11, R8, 0x10000, RZ ;  /* 0x00010000080b7824 */ /* 0x004fc800078e00ff */
[----:B0-----:R-:W-:-:S07]  /*25c0*/  FFMA R27, R10, R11, R27 ;  /* 0x0000000b0a1b7223 */ /* 0x001fce000000001b */
.L_x_60:
[----:B-1-3--:R-:W-:Y:S05]  /*25d0*/  BSYNC.RECONVERGENT B0 ;  /* 0x0000000000007941 */ /* 0x00afea0003800200 */
.L_x_59:
[----:B------:R-:W0:Y:S01]  /*25e0*/  LDCU.64 UR4, c[0x0][0x398] ;  /* 0x00007300ff0477ac */ /* 0x000e220008000a00 */
[C---:B--2---:R-:W-:Y:S02]  /*25f0*/  IADD3 R9, P0, PT, R0.reuse, R3, RZ ;  /* 0x0000000300097210 */ /* 0x044fe40007f1e0ff */
[----:B------:R-:W-:Y:S02]  /*2600*/  F2FP.BF16.F32.PACK_AB R27, RZ, R27 ;  /* 0x0000001bff1b723e */ /* 0x000fe400000010ff */
[C---:B------:R-:W-:Y:S02]  /*2610*/  LEA.HI.X.SX32 R10, R0.reuse, R5, 0x1, P0 ;  /* 0x00000005000a7211 */ /* 0x040fe400000f0eff */
[----:B------:R-:W-:Y:S02]  /*2620*/  IADD3 R0, PT, PT, R0, UR6, RZ ;  /* 0x0000000600007c10 */ /* 0x000fe4000fffe0ff */
[C---:B0-----:R-:W-:Y:S01]  /*2630*/  LEA R8, P0, R9.reuse, UR4, 0x1 ;  /* 0x0000000409087c11 */ /* 0x041fe2000f8008ff */
[----:B------:R-:W0:Y:S03]  /*2640*/  LDCU UR4, c[0x0][0x3b0] ;  /* 0x00007600ff0477ac */ /* 0x000e260008000800 */
[----:B------:R-:W-:-:S05]  /*2650*/  LEA.HI.X R9, R9, UR5, R10, 0x1, P0 ;  /* 0x0000000509097c11 */ /* 0x000fca00080f0c0a */
[----:B------:R4:W-:Y:S01]  /*2660*/  STG.E.U16 desc[UR8][R8.64], R27 ;  /* 0x0000001b08007986 */ /* 0x0009e2000c101508 */
[----:B0-----:R-:W-:-:S13]  /*2670*/  ISETP.GE.AND P0, PT, R0, UR4, PT ;  /* 0x0000000400007c0c */ /* 0x001fda000bf06270 */
[----:B----4-:R-:W-:Y:S05]  /*2680*/  @!P0 BRA `(.L_x_65) ;  /* 0xfffffff000bc8947 */ /* 0x010fea000383ffff */
[----:B------:R-:W-:Y:S05]  /*2690*/  EXIT ;  /* 0x000000000000794d */ /* 0x000fea0003800000 */
.L_x_43:
[----:B-1----:R-:W-:Y:S02]  /*26a0*/  IMAD.MOV.U32 R15, RZ, RZ, R7 ;  /* 0x000000ffff0f7224 */ /* 0x002fe400078e0007 */
[----:B------:R-:W-:Y:S02]  /*26b0*/  IMAD.MOV.U32 R16, RZ, RZ, 0x10 ;  /* 0x00000010ff107424 */ /* 0x000fe400078e00ff */
[----:B------:R-:W-:Y:S02]  /*26c0*/  IMAD.MOV.U32 R17, RZ, RZ, 0x1f ;  /* 0x0000001fff117424 */ /* 0x000fe400078e00ff */
[----:B------:R-:W-:-:S07]  /*26d0*/  IMAD.MOV.U32 R14, RZ, RZ, -0x1 ;  /* 0xffffffffff0e7424 */ /* 0x000fce00078e00ff */
[----:B0-----:R-:W-:Y:S05]  /*26e0*/  WARPSYNC.COLLECTIVE R14, `(.L_x_66) ;  /* 0x000000000e087348 */ /* 0x001fea0003c00000 */
[----:B------:R1:W2:Y:S02]  /*26f0*/  SHFL.DOWN P1, R12, R15, R16, R17 ;  /* 0x080000100f0c7389 */ /* 0x0002a40000020011 */
[----:B012---:R-:W-:Y:S05]  /*2700*/  ENDCOLLECTIVE ;  /* 0x000000000000791b */ /* 0x007fea0003800000 */
.L_x_66:
[----:B------:R-:W-:Y:S02]  /*2710*/  IMAD.MOV.U32 R16, RZ, RZ, 0x8 ;  /* 0x00000008ff107424 */ /* 0x000fe400078e00ff */
[----:B------:R-:W-:-:S05]  /*2720*/  IMAD.MOV.U32 R8, RZ, RZ, R12 ;  /* 0x000000ffff087224 */ /* 0x000fca00078e000c */
[----:B------:R-:W-:-:S05]  /*2730*/  FMNMX R8, R8, R7, !PT ;  /* 0x0000000708087209 */ /* 0x000fca0007800000 */
[----:B------:R-:W-:-:S07]  /*2740*/  IMAD.MOV.U32 R15, RZ, RZ, R8 ;  /* 0x000000ffff0f7224 */ /* 0x000fce00078e0008 */
[----:B------:R-:W-:Y:S05]  /*2750*/  WARPSYNC.COLLECTIVE R14, `(.L_x_67) ;  /* 0x000000000e087348 */ /* 0x000fea0003c00000 */
[----:B------:R0:W1:Y:S02]  /*2760*/  SHFL.DOWN P1, R12, R15, R16, R17 ;  /* 0x080000100f0c7389 */ /* 0x0000640000020011 */
[----:B01----:R-:W-:Y:S05]  /*2770*/  ENDCOLLECTIVE ;  /* 0x000000000000791b */ /* 0x003fea0003800000 */
.L_x_67:
[----:B------:R-:W-:Y:S02]  /*2780*/  IMAD.MOV.U32 R16, RZ, RZ, 0x4 ;  /* 0x00000004ff107424 */ /* 0x000fe400078e00ff */
[----:B------:R-:W-:-:S05]  /*2790*/  IMAD.MOV.U32 R9, RZ, RZ, R12 ;  /* 0x000000ffff097224 */ /* 0x000fca00078e000c */
[----:B------:R-:W-:-:S04]  /*27a0*/  FMNMX R9, R8, R9, !PT ;  /* 0x0000000908097209 */ /* 0x000fc80007800000 */
[----:B------:R-:W-:-:S07]  /*27b0*/  MOV R15, R9 ;  /* 0x00000009000f7202 */ /* 0x000fce0000000f00 */
[----:B------:R-:W-:Y:S05]  /*27c0*/  WARPSYNC.COLLECTIVE R14, `(.L_x_68) ;  /* 0x000000000e087348 */ /* 0x000fea0003c00000 */
[----:B------:R0:W1:Y:S02]  /*27d0*/  SHFL.DOWN P1, R12, R15, R16, R17 ;  /* 0x080000100f0c7389 */ /* 0x0000640000020011 */
[----:B01----:R-:W-:Y:S05]  /*27e0*/  ENDCOLLECTIVE ;  /* 0x000000000000791b */ /* 0x003fea0003800000 */
.L_x_68:
[----:B------:R-:W-:Y:S02]  /*27f0*/  IMAD.MOV.U32 R16, RZ, RZ, 0x2 ;  /* 0x00000002ff107424 */ /* 0x000fe400078e00ff */
[----:B------:R-:W-:-:S05]  /*2800*/  IMAD.MOV.U32 R10, RZ, RZ, R12 ;  /* 0x000000ffff0a7224 */ /* 0x000fca00078e000c */
[----:B------:R-:W-:-:S05]  /*2810*/  FMNMX R10, R9, R10, !PT ;  /* 0x0000000a090a7209 */ /* 0x000fca0007800000 */
[----:B------:R-:W-:-:S07]  /*2820*/  IMAD.MOV.U32 R15, RZ, RZ, R10 ;  /* 0x000000ffff0f7224 */ /* 0x000fce00078e000a */
[----:B------:R-:W-:Y:S05]  /*2830*/  WARPSYNC.COLLECTIVE R14, `(.L_x_69) ;  /* 0x000000000e087348 */ /* 0x000fea0003c00000 */
[----:B------:R0:W1:Y:S02]  /*2840*/  SHFL.DOWN P1, R12, R15, R16, R17 ;  /* 0x080000100f0c7389 */ /* 0x0000640000020011 */
[----:B01----:R-:W-:Y:S05]  /*2850*/  ENDCOLLECTIVE ;  /* 0x000000000000791b */ /* 0x003fea0003800000 */
.L_x_69:
[----:B------:R-:W-:Y:S02]  /*2860*/  IMAD.MOV.U32 R16, RZ, RZ, 0x1 ;  /* 0x00000001ff107424 */ /* 0x000fe400078e00ff */
[----:B------:R-:W-:-:S05]  /*2870*/  IMAD.MOV.U32 R13, RZ, RZ, R12 ;  /* 0x000000ffff0d7224 */ /* 0x000fca00078e000c */
[----:B------:R-:W-:-:S05]  /*2880*/  FMNMX R13, R10, R13, !PT ;  /* 0x0000000d0a0d7209 */ /* 0x000fca0007800000 */
[----:B------:R-:W-:-:S07]  /*2890*/  IMAD.MOV.U32 R15, RZ, RZ, R13 ;  /* 0x000000ffff0f7224 */ /* 0x000fce00078e000d */
[----:B------:R-:W-:Y:S05]  /*28a0*/  WARPSYNC.COLLECTIVE R14, `(.L_x_70) ;  /* 0x000000000e087348 */ /* 0x000fea0003c00000 */
[----:B------:R0:W1:Y:S02]  /*28b0*/  SHFL.DOWN P1, R12, R15, R16, R17 ;  /* 0x080000100f0c7389 */ /* 0x0000640000020011 */
[----:B01----:R-:W-:Y:S05]  /*28c0*/  ENDCOLLECTIVE ;  /* 0x000000000000791b */ /* 0x003fea0003800000 */
.L_x_70:
[----:B------:R-:W-:Y:S05]  /*28d0*/  BRA `(.L_x_71) ;  /* 0xffffffe400e87947 */ /* 0x000fea000383ffff */
.L_x_48:
[----:B------:R-:W-:Y:S02]  /*28e0*/  HFMA2 R16, -RZ, RZ, 0, 9.5367431640625e-07 ;  /* 0x00000010ff107431 */ /* 0x000fe400000001ff */
[----:B-1----:R-:W-:Y:S02]  /*28f0*/  IMAD.MOV.U32 R15, RZ, RZ, R4 ;  /* 0x000000ffff0f7224 */ /* 0x002fe400078e0004 */
[----:B------:R-:W-:Y:S02]  /*2900*/  IMAD.MOV.U32 R17, RZ, RZ, 0x1f ;  /* 0x0000001fff117424 */ /* 0x000fe400078e00ff */
[----:B------:R-:W-:-:S07]  /*2910*/  IMAD.MOV.U32 R14, RZ, RZ, -0x1 ;  /* 0xffffffffff0e7424 */ /* 0x000fce00078e00ff */
[----:B0-----:R-:W-:Y:S05]  /*2920*/  WARPSYNC.COLLECTIVE R14, `(.L_x_72) ;  /* 0x000000000e087348 */ /* 0x001fea0003c00000 */
[----:B------:R1:W2:Y:S02]  /*2930*/  SHFL.DOWN P1, R12, R15, R16, R17 ;  /* 0x080000100f0c7389 */ /* 0x0002a40000020011 */
[----:B012---:R-:W-:Y:S05]  /*2940*/  ENDCOLLECTIVE ;  /* 0x000000000000791b */ /* 0x007fea0003800000 */
.L_x_72:
[----:B------:R-:W-:Y:S02]  /*2950*/  IMAD.MOV.U32 R16, RZ, RZ, 0x8 ;  /* 0x00000008ff107424 */ /* 0x000fe400078e00ff */
[----:B------:R-:W-:-:S04]  /*2960*/  IMAD.MOV.U32 R7, RZ, RZ, R12 ;  /* 0x000000ffff077224 */ /* 0x000fc800078e000c */
[----:B------:R-:W-:-:S04]  /*2970*/  FADD R7, R7, R4 ;  /* 0x0000000407077221 */ /* 0x000fc80000000000 */
[----:B------:R-:W-:-:S07]  /*2980*/  IMAD.MOV.U32 R15, RZ, RZ, R7 ;  /* 0x000000ffff0f7224 */ /* 0x000fce00078e0007 */
[----:B------:R-:W-:Y:S05]  /*2990*/  WARPSYNC.COLLECTIVE R14, `(.L_x_73) ;  /* 0x000000000e087348 */ /* 0x000fea0003c00000 */
[----:B------:R0:W1:Y:S02]  /*29a0*/  SHFL.DOWN P1, R12, R15, R16, R17 ;  /* 0x080000100f0c7389 */ /* 0x0000640000020011 */
[----:B01----:R-:W-:Y:S05]  /*29b0*/  ENDCOLLECTIVE ;  /* 0x000000000000791b */ /* 0x003fea0003800000 */
.L_x_73:
[----:B------:R-:W-:Y:S02]  /*29c0*/  IMAD.MOV.U32 R16, RZ, RZ, 0x4 ;  /* 0x00000004ff107424 */ /* 0x000fe400078e00ff */
[----:B------:R-:W-:-:S04]  /*29d0*/  IMAD.MOV.U32 R6, RZ, RZ, R12 ;  /* 0x000000ffff067224 */ /* 0x000fc800078e000c */
[----:B------:R-:W-:-:S04]  /*29e0*/  FADD R6, R7, R6 ;  /* 0x0000000607067221 */ /* 0x000fc80000000000 */
[----:B------:R-:W-:-:S07]  /*29f0*/  IMAD.MOV.U32 R15, RZ, RZ, R6 ;  /* 0x000000ffff0f7224 */ /* 0x000fce00078e0006 */
[----:B------:R-:W-:Y:S05]  /*2a00*/  WARPSYNC.COLLECTIVE R14, `(.L_x_74) ;  /* 0x000000000e087348 */ /* 0x000fea0003c00000 */
[----:B------:R0:W1:Y:S02]  /*2a10*/  SHFL.DOWN P1, R12, R15, R16, R17 ;  /* 0x080000100f0c7389 */ /* 0x0000640000020011 */
[----:B01----:R-:W-:Y:S05]  /*2a20*/  ENDCOLLECTIVE ;  /* 0x000000000000791b */ /* 0x003fea0003800000 */
.L_x_74:
[----:B------:R-:W-:Y:S01]  /*2a30*/  IMAD.MOV.U32 R16, RZ, RZ, 0x2 ;  /* 0x00000002ff107424 */ /* 0x000fe200078e00ff */
[----:B------:R-:W-:-:S05]  /*2a40*/  MOV R9, R12 ;  /* 0x0000000c00097202 */ /* 0x000fca0000000f00 */
[----:B------:R-:W-:-:S04]  /*2a50*/  FADD R9, R6, R9 ;  /* 0x0000000906097221 */ /* 0x000fc80000000000 */
[----:B------:R-:W-:-:S07]  /*2a60*/  IMAD.MOV.U32 R15, RZ, RZ, R9 ;  /* 0x000000ffff0f7224 */ /* 0x000fce00078e0009 */
[----:B------:R-:W-:Y:S05]  /*2a70*/  WARPSYNC.COLLECTIVE R14, `(.L_x_75) ;  /* 0x000000000e087348 */ /* 0x000fea0003c00000 */
[----:B------:R0:W1:Y:S02]  /*2a80*/  SHFL.DOWN P1, R12, R15, R16, R17 ;  /* 0x080000100f0c7389 */ /* 0x0000640000020011 */
[----:B01----:R-:W-:Y:S05]  /*2a90*/  ENDCOLLECTIVE ;  /* 0x000000000000791b */ /* 0x003fea0003800000 */
.L_x_75:
[----:B------:R-:W-:Y:S02]  /*2aa0*/  IMAD.MOV.U32 R16, RZ, RZ, 0x1 ;  /* 0x00000001ff107424 */ /* 0x000fe400078e00ff */
[----:B------:R-:W-:-:S04]  /*2ab0*/  IMAD.MOV.U32 R8, RZ, RZ, R12 ;  /* 0x000000ffff087224 */ /* 0x000fc800078e000c */
[----:B------:R-:W-:-:S04]  /*2ac0*/  FADD R8, R9, R8 ;  /* 0x0000000809087221 */ /* 0x000fc80000000000 */
[----:B------:R-:W-:-:S07]  /*2ad0*/  IMAD.MOV.U32 R15, RZ, RZ, R8 ;  /* 0x000000ffff0f7224 */ /* 0x000fce00078e0008 */
[----:B------:R-:W-:Y:S05]  /*2ae0*/  WARPSYNC.COLLECTIVE R14, `(.L_x_76) ;  /* 0x000000000e087348 */ /* 0x000fea0003c00000 */
[----:B------:R0:W1:Y:S02]  /*2af0*/  SHFL.DOWN P1, R12, R15, R16, R17 ;  /* 0x080000100f0c7389 */ /* 0x0000640000020011 */
[----:B01----:R-:W-:Y:S05]  /*2b00*/  ENDCOLLECTIVE ;  /* 0x000000000000791b */ /* 0x003fea0003800000 */
.L_x_76:
[----:B------:R-:W-:Y:S01]  /*2b10*/  IMAD.MOV.U32 R13, RZ, RZ, R12 ;  /* 0x000000ffff0d7224 */ /* 0x000fe200078e000c */
[----:B------:R-:W-:Y:S06]  /*2b20*/  BRA `(.L_x_77) ;  /* 0xffffffe800a07947 */ /* 0x000fec000383ffff */
        .weak           $__internal_0_$__cuda_sm20_rcp_rn_f32_slowpath
        .type           $__internal_0_$__cuda_sm20_rcp_rn_f32_slowpath,@function
        .size           $__internal_0_$__cuda_sm20_rcp_rn_f32_slowpath,(.L_x_730 - $__internal_0_$__cuda_sm20_rcp_rn_f32_slowpath)
$__internal_0_$__cuda_sm20_rcp_rn_f32_slowpath:
[----:B------:R-:W-:-:S05]  /*2b30*/  IMAD.SHL.U32 R7, R4, 0x2, RZ ;  /* 0x0000000204077824 */ /* 0x000fca00078e00ff */
[----:B------:R-:W-:-:S04]  /*2b40*/  SHF.R.U32.HI R7, RZ, 0x18, R7 ;  /* 0x00000018ff077819 */ /* 0x000fc80000011607 */
[----:B------:R-:W-:-:S13]  /*2b50*/  ISETP.NE.U32.AND P0, PT, R7, RZ, PT ;  /* 0x000000ff0700720c */ /* 0x000fda0003f05070 */
[----:B------:R-:W-:Y:S05]  /*2b60*/  @P0 BRA `(.L_x_78) ;  /* 0x00000000002c0947 */ /* 0x000fea0003800000 */
[----:B------:R-:W-:-:S05]  /*2b70*/  IMAD.SHL.U32 R7, R4, 0x2, RZ ;  /* 0x0000000204077824 */ /* 0x000fca00078e00ff */
[----:B------:R-:W-:-:S13]  /*2b80*/  ISETP.NE.AND P0, PT, R7, RZ, PT ;  /* 0x000000ff0700720c */ /* 0x000fda0003f05270 */
[----:B------:R2:W3:Y:S01]  /*2b90*/  @!P0 MUFU.RCP R7, R4 ;  /* 0x0000000400078308 */ /* 0x0004e20000001000 */
[----:B------:R-:W-:Y:S05]  /*2ba0*/  @!P0 BRA `(.L_x_79) ;  /* 0x0000000000a48947 */ /* 0x000fea0003800000 */
[----:B------:R-:W-:-:S04]  /*2bb0*/  FFMA R9, R4, 1.84467440737095516160e+19, RZ ;  /* 0x5f80000004097823 */ /* 0x000fc800000000ff */
[----:B--2---:R-:W3:Y:S02]  /*2bc0*/  MUFU.RCP R4, R9 ;  /* 0x0000000900047308 */ /* 0x004ee40000001000 */
[----:B---3--:R-:W-:-:S04]  /*2bd0*/  FFMA R7, R9, R4, -1 ;  /* 0xbf80000009077423 */ /* 0x008fc80000000004 */
[----:B------:R-:W-:-:S04]  /*2be0*/  FADD.FTZ R7, -R7, -RZ ;  /* 0x800000ff07077221 */ /* 0x000fc80000010100 */
[----:B------:R-:W-:-:S04]  /*2bf0*/  FFMA R4, R4, R7, R4 ;  /* 0x0000000704047223 */ /* 0x000fc80000000004 */
[----:B------:R-:W-:Y:S01]  /*2c00*/  FFMA R7, R4, 1.84467440737095516160e+19, RZ ;  /* 0x5f80000004077823 */ /* 0x000fe200000000ff */
[----:B------:R-:W-:Y:S06]  /*2c10*/  BRA `(.L_x_79) ;  /* 0x0000000000887947 */ /* 0x000fec0003800000 */
.L_x_78:
[----:B------:R-:W-:-:S04]  /*2c20*/  IADD3 R9, PT, PT, R7, -0xfd, RZ ;  /* 0xffffff0307097810 */ /* 0x000fc80007ffe0ff */
[----:B------:R-:W-:-:S13]  /*2c30*/  ISETP.GT.U32.AND P0, PT, R9, 0x1, PT ;  /* 0x000000010900780c */ /* 0x000fda0003f04070 */
[----:B------:R-:W-:Y:S05]  /*2c40*/  @P0 BRA `(.L_x_80) ;  /* 0x0000000000780947 */ /* 0x000fea0003800000 */
[----:B------:R-:W-:Y:S01]  /*2c50*/  LOP3.LUT R10, R4, 0x7fffff, RZ, 0xc0, !PT ;  /* 0x007fffff040a7812 */ /* 0x000fe200078ec0ff */
[----:B------:R-:W-:Y:S02]  /*2c60*/  IMAD.MOV.U32 R14, RZ, RZ, 0x3 ;  /* 0x00000003ff0e7424 */ /* 0x000fe400078e00ff */
[----:B------:R-:W-:Y:S01]  /*2c70*/  VIADD R7, R7, 0xffffff04 ;  /* 0xffffff0407077836 */ /* 0x000fe20000000000 */
[----:B------:R-:W-:Y:S02]  /*2c80*/  LOP3.LUT R10, R10, 0x3f800000, RZ, 0xfc, !PT ;  /* 0x3f8000000a0a7812 */ /* 0x000fe400078efcff */
[----:B------:R-:W-:Y:S02]  /*2c90*/  SHF.L.U32 R15, R14, R9, RZ ;  /* 0x000000090e0f7219 */ /* 0x000fe400000006ff */
[----:B------:R-:W0:Y:S02]  /*2ca0*/  MUFU.RCP R11, R10 ;  /* 0x0000000a000b7308 */ /* 0x000e240000001000 */
[----:B0-----:R-:W-:-:S04]  /*2cb0*/  FFMA R12, R10, R11, -1 ;  /* 0xbf8000000a0c7423 */ /* 0x001fc8000000000b */
[----:B------:R-:W-:-:S04]  /*2cc0*/  FADD.FTZ R12, -R12, -RZ ;  /* 0x800000ff0c0c7221 */ /* 0x000fc80000010100 */
[CCC-:B------:R-:W-:Y:S01]  /*2cd0*/  FFMA.RM R13, R11.reuse, R12.reuse, R11.reuse ;  /* 0x0000000c0b0d7223 */ /* 0x1c0fe2000000400b */
[----:B------:R-:W-:-:S04]  /*2ce0*/  FFMA.RP R12, R11, R12, R11 ;  /* 0x0000000c0b0c7223 */ /* 0x000fc8000000800b */
[C---:B------:R-:W-:Y:S02]  /*2cf0*/  LOP3.LUT R11, R13.reuse, 0x7fffff, RZ, 0xc0, !PT ;  /* 0x007fffff0d0b7812 */ /* 0x040fe400078ec0ff */
[----:B------:R-:W-:Y:S02]  /*2d00*/  FSETP.NEU.FTZ.AND P0, PT, R13, R12, PT ;  /* 0x0000000c0d00720b */ /* 0x000fe40003f1d000 */
[----:B------:R-:W-:Y:S02]  /*2d10*/  LOP3.LUT R12, R11, 0x800000, RZ, 0xfc, !PT ;  /* 0x008000000b0c7812 */ /* 0x000fe400078efcff */
[----:B------:R-:W-:Y:S02]  /*2d20*/  SEL R11, RZ, 0xffffffff, !P0 ;  /* 0xffffffffff0b7807 */ /* 0x000fe40004000000 */
[----:B------:R-:W-:Y:S02]  /*2d30*/  LOP3.LUT R10, R15, R12, RZ, 0xc0, !PT ;  /* 0x0000000c0f0a7212 */ /* 0x000fe400078ec0ff */
[----:B------:R-:W-:Y:S01]  /*2d40*/  SHF.R.U32.HI R7, RZ, R7, R12 ;  /* 0x00000007ff077219 */ /* 0x000fe2000001160c */
[----:B------:R-:W-:Y:S01]  /*2d50*/  IMAD.MOV R11, RZ, RZ, -R11 ;  /* 0x000000ffff0b7224 */ /* 0x000fe200078e0a0b */
[----:B------:R-:W-:-:S04]  /*2d60*/  SHF.R.U32.HI R10, RZ, R9, R10 ;  /* 0x00000009ff0a7219 */ /* 0x000fc8000001160a */
[----:B------:R-:W-:Y:S02]  /*2d70*/  LOP3.LUT P1, RZ, R11, R9, R12, 0xf8, !PT ;  /* 0x000000090bff7212 */ /* 0x000fe4000782f80c */
[C---:B------:R-:W-:Y:S02]  /*2d80*/  LOP3.LUT P0, RZ, R10.reuse, 0x1, RZ, 0xc0, !PT ;  /* 0x000000010aff7812 */ /* 0x040fe4000780c0ff */
[----:B------:R-:W-:-:S04]  /*2d90*/  LOP3.LUT P2, RZ, R10, 0x2, RZ, 0xc0, !PT ;  /* 0x000000020aff7812 */ /* 0x000fc8000784c0ff */
[----:B------:R-:W-:Y:S02]  /*2da0*/  PLOP3.LUT P0, PT, P0, P1, P2, 0xe0, 0x0 ;  /* 0x000000000000781c */ /* 0x000fe40000703c20 */
[----:B------:R-:W-:Y:S02]  /*2db0*/  LOP3.LUT P1, RZ, R4, 0x7fffff, RZ, 0xc0, !PT ;  /* 0x007fffff04ff7812 */ /* 0x000fe4000782c0ff */
[----:B------:R-:W-:-:S05]  /*2dc0*/  SEL R9, RZ, 0x1, !P0 ;  /* 0x00000001ff097807 */ /* 0x000fca0004000000 */
[----:B------:R-:W-:-:S05]  /*2dd0*/  IMAD.MOV R9, RZ, RZ, -R9 ;  /* 0x000000ffff097224 */ /* 0x000fca00078e0a09 */
[----:B------:R-:W-:-:S13]  /*2de0*/  ISETP.GE.AND P0, PT, R9, RZ, PT ;  /* 0x000000ff0900720c */ /* 0x000fda0003f06270 */
[----:B------:R-:W-:-:S04]  /*2df0*/  @!P0 VIADD R7, R7, 0x1 ;  /* 0x0000000107078836 */ /* 0x000fc80000000000 */
[----:B------:R-:W-:-:S05]  /*2e00*/  @!P1 IMAD.SHL.U32 R7, R7, 0x2, RZ ;  /* 0x0000000207079824 */ /* 0x000fca00078e00ff */
[----:B------:R-:W-:Y:S01]  /*2e10*/  LOP3.LUT R7, R7, 0x80000000, R4, 0xf8, !PT ;  /* 0x8000000007077812 */ /* 0x000fe200078ef804 */
[----:B------:R-:W-:Y:S06]  /*2e20*/  BRA `(.L_x_79) ;  /* 0x0000000000047947 */ /* 0x000fec0003800000 */
.L_x_80:
[----:B------:R0:W1:Y:S02]  /*2e30*/  MUFU.RCP R7, R4 ;  /* 0x0000000400077308 */ /* 0x0000640000001000 */
.L_x_79:
[----:B------:R-:W-:-:S04]  /*2e40*/  IMAD.MOV.U32 R9, RZ, RZ, 0x0 ;  /* 0x00000000ff097424 */ /* 0x000fc800078e00ff */
[----:B0123--:R-:W-:Y:S05]  /*2e50*/  RET.REL.NODEC R8 `(_ZN8pygpukit3ops2nn23sdpa_causal_bf16_kernelEPK13__nv_bfloat16S4_S4_PS2_iiiiifi) ;  /* 0xffffffd008687950 */ /* 0x00ffea0003c3ffff */
.L_x_81:
        /* <DEDUP_REMOVED lines=10> */
.L_x_730:


//--------------------- .text._ZN8pygpukit3ops2nn22sdpa_causal_f16_kernelEPK6__halfS4_S4_PS2_iiiiifi --------------------------
	.section	.text._ZN8pygpukit3ops2nn22sdpa_causal_f16_kernelEPK6__halfS4_S4_PS2_iiiiifi,"ax",@progbits
	.align	128
        .global         _ZN8pygpukit3ops2nn22sdpa_causal_f16_kernelEPK6__halfS4_S4_PS2_iiiiifi
        .type           _ZN8pygpukit3ops2nn22sdpa_causal_f16_kernelEPK6__halfS4_S4_PS2_iiiiifi,@function
        .size           _ZN8pygpukit3ops2nn22sdpa_causal_f16_kernelEPK6__halfS4_S4_PS2_iiiiifi,(.L_x_731 - _ZN8pygpukit3ops2nn22sdpa_causal_f16_kernelEPK6__halfS4_S4_PS2_iiiiifi)
        .other          _ZN8pygpukit3ops2nn22sdpa_causal_f16_kernelEPK6__halfS4_S4_PS2_iiiiifi,@"STO_CUDA_ENTRY STV_DEFAULT"
_ZN8pygpukit3ops2nn22sdpa_causal_f16_kernelEPK6__halfS4_S4_PS2_iiiiifi:
.text._ZN8pygpukit3ops2nn22sdpa_causal_f16_kernelEPK6__halfS4_S4_PS2_iiiiifi:
        /* <DEDUP_REMOVED lines=38> */
.L_x_86:
[C---:B------:R-:W-:Y:S01]  /*0260*/  ISETP.LE.AND P0, PT, R8.reuse, UR5, PT ;  /* 0x0000000508007c0c */ /* 0x040fe2000bf03270 */
[----:B------:R-:W-:Y:S01]  /*0270*/  IMAD R10, R8, 0x4, R6 ;  /* 0x00000004080a7824 */ /* 0x000fe200078e0206 */
[----:B0-----:R-:W-:Y:S02]  /*0280*/  IADD3 R8, PT, PT, R7, R8, RZ ;  /* 0x0000000807087210 */ /* 0x001fe40007ffe0ff */
[----:B------:R-:W-:Y:S02]  /*0290*/  FSEL R9, R12, -INF , P0 ;  /* 0xff8000000c097808 */ /* 0x000fe40000000000 */
[----:B------:R-:W-:Y:S02]  /*02a0*/  ISETP.GE.AND P1, PT, R8, R11, PT ;  /* 0x0000000b0800720c */ /* 0x000fe40003f26270 */
[CC--:B------:R-:W-:Y:S01]  /*02b0*/  FSETP.GT.AND P0, PT, R9.reuse, R4.reuse, PT ;  /* 0x000000040900720b */ /* 0x0c0fe20003f04000 */
[----:B------:R1:W-:Y:S03]  /*02c0*/  STS [R10], R9 ;  /* 0x000000090a007388 */ /* 0x0003e60000000800 */
[----:B------:R-:W-:-:S07]  /*02d0*/  FSEL R4, R9, R4, P0 ;  /* 0x0000000409047208 */ /* 0x000fce0000000000 */
[----:B-1----:R-:W-:Y:S05]  /*02e0*/  @!P1 BRA `(.L_x_86) ;  /* 0xfffffffc00dc9947 */ /* 0x002fea000383ffff */
[----:B------:R-:W-:Y:S05]  /*02f0*/  BSYNC.RECONVERGENT B1 ;  /* 0x0000000000017941 */ /* 0x000fea0003800200 */
.L_x_85:
[----:B------:R-:W-:Y:S05]  /*0300*/  BRA `(.L_x_83) ;  /* 0x0000000800b07947 */ /* 0x000fea0003800000 */
.L_x_84:
[C---:B------:R-:W-:Y:S01]  /*0310*/  LOP3.LUT R8, R10.reuse, 0x7, RZ, 0xc0, !PT ;  /* 0x000000070a087812 */ /* 0x040fe200078ec0ff */
[----:B------:R-:W-:Y:S02]  /*0320*/  VIADD R4, R10, 0xffffffff ;  /* 0xffffffff0a047836 */ /* 0x000fe40000000000 */
[----:B------:R-:W-:Y:S02]  /*0330*/  IMAD.MOV.U32 R16, RZ, RZ, R0 ;  /* 0x000000ffff107224 */ /* 0x000fe400078e0000 */
[----:B------:R-:W-:Y:S01]  /*0340*/  VIADD R9, R8, 0xffffffff ;  /* 0xffffffff08097836 */ /* 0x000fe20000000000 */
[----:B------:R-:W-:Y:S01]  /*0350*/  ISETP.GE.U32.AND P0, PT, R4, 0x7, PT ;  /* 0x000000070400780c */ /* 0x000fe20003f06070 */
[----:B------:R-:W-:-:S03]  /*0360*/  IMAD.MOV.U32 R4, RZ, RZ, -0x800000 ;  /* 0xff800000ff047424 */ /* 0x000fc600078e00ff */
[----:B------:R-:W-:Y:S02]  /*0370*/  ISETP.GE.U32.AND P1, PT, R9, 0x3, PT ;  /* 0x000000030900780c */ /* 0x000fe40003f26070 */
[C---:B------:R-:W-:Y:S02]  /*0380*/  LOP3.LUT R9, R10.reuse, 0x3, RZ, 0xc0, !PT ;  /* 0x000000030a097812 */ /* 0x040fe400078ec0ff */
[----:B------:R-:W-:-:S09]  /*0390*/  LOP3.LUT R10, R10, 0x7ffffff8, RZ, 0xc0, !PT ;  /* 0x7ffffff80a0a7812 */ /* 0x000fd200078ec0ff */
.L_x_94:
[----:B------:R-:W-:Y:S01]  /*03a0*/  ISETP.LE.AND P2, PT, R16, UR5, PT ;  /* 0x0000000510007c0c */ /* 0x000fe2000bf43270 */
[----:B------:R-:W-:Y:S01]  /*03b0*/  BSSY.RECONVERGENT B1, `(.L_x_87) ;  /* 0x0000094000017945 */ /* 0x000fe20003800200 */
[----:B------:R-:W-:-:S11]  /*03c0*/  IMAD.MOV.U32 R17, RZ, RZ, -0x800000 ;  /* 0xff800000ff117424 */ /* 0x000fd600078e00ff */
[----:B------:R-:W-:Y:S05]  /*03d0*/  @!P2 BRA `(.L_x_88) ;  /* 0x000000080044a947 */ /* 0x000fea0003800000 */
[----:B------:R-:W-:Y:S02]  /*03e0*/  HFMA2 R11, -RZ, RZ, 0, 0 ;  /* 0x00000000ff0b7431 */ /* 0x000fe400000001ff */
[----:B------:R-:W-:Y:S01]  /*03f0*/  IMAD.MOV.U32 R17, RZ, RZ, RZ ;  /* 0x000000ffff117224 */ /* 0x000fe200078e00ff */
[----:B------:R-:W-:Y:S06]  /*0400*/  @!P0 BRA `(.L_x_89) ;  /* 0x0000000000e88947 */ /* 0x000fec0003800000 */
[----:B------:R-:W-:Y:S01]  /*0410*/  IMAD.MOV.U32 R17, RZ, RZ, RZ ;  /* 0x000000ffff117224 */ /* 0x000fe200078e00ff */
[----:B------:R-:W-:-:S06]  /*0420*/  UMOV UR4, URZ ;  /* 0x000000ff00047c82 */ /* 0x000fcc0008000000 */
.L_x_90:
        /* <DEDUP_REMOVED lines=21> */
[----:B--2---:R-:W-:-:S03]  /*0580*/  HADD2.F32 R25, -RZ, R20.H0_H0 ;  /* 0x20000014ff197230 */ /* 0x004fc60000004100 */
[----:B------:R-:W2:Y:S01]  /*0590*/  LDG.E.U16.CONSTANT R20, desc[UR8][R12.64+0x6] ;  /* 0x000006080c147981 */ /* 0x000ea2000c1e9500 */
[----:B----4-:R-:W-:-:S03]  /*05a0*/  HADD2.F32 R22, -RZ, R18.H0_H0 ;  /* 0x20000012ff167230 */ /* 0x010fc60000004100 */
[----:B------:R-:W4:Y:S01]  /*05b0*/  LDG.E.U16.CONSTANT R18, desc[UR8][R12.64+0x4] ;  /* 0x000004080c127981 */ /* 0x000f22000c1e9500 */
[----:B-----5:R-:W-:-:S03]  /*05c0*/  HADD2.F32 R21, -RZ, R19.H0_H0 ;  /* 0x20000013ff157230 */ /* 0x020fc60000004100 */
[----:B------:R-:W5:Y:S01]  /*05d0*/  LDG.E.U16.CONSTANT R19, desc[UR8][R14.64+0x6] ;  /* 0x000006080e137981 */ /* 0x000f62000c1e9500 */
[----:B---3--:R-:W-:Y:S02]  /*05e0*/  HADD2.F32 R23, -RZ, R23.H0_H0 ;  /* 0x20000017ff177230 */ /* 0x008fe40000004100 */
[----:B------:R-:W-:Y:S02]  /*05f0*/  FFMA R22, R22, R21, R17 ;  /* 0x0000001516167223 */ /* 0x000fe40000000011 */
[----:B------:R-:W3:Y:S04]  /*0600*/  LDG.E.U16.CONSTANT R17, desc[UR8][R14.64+0x8] ;  /* 0x000008080e117981 */ /* 0x000ee8000c1e9500 */
[----:B------:R-:W3:Y:S01]  /*0610*/  LDG.E.U16.CONSTANT R21, desc[UR8][R12.64+0x8] ;  /* 0x000008080c157981 */ /* 0x000ee2000c1e9500 */
[----:B------:R-:W-:-:S03]  /*0620*/  FFMA R25, R25, R23, R22 ;  /* 0x0000001719197223 */ /* 0x000fc60000000016 */
[----:B------:R-:W3:Y:S04]  /*0630*/  LDG.E.U16.CONSTANT R23, desc[UR8][R12.64+0xa] ;  /* 0x00000a080c177981 */ /* 0x000ee8000c1e9500 */
[----:B------:R-:W3:Y:S01]  /*0640*/  LDG.E.U16.CONSTANT R22, desc[UR8][R14.64+0xc] ;  /* 0x00000c080e167981 */ /* 0x000ee2000c1e9500 */
[----:B------:R-:W-:Y:S01]  /*0650*/  HADD2.F32 R11, -RZ, R11.H0_H0 ;  /* 0x2000000bff0b7230 */ /* 0x000fe20000004100 */
[----:B------:R-:W-:Y:S01]  /*0660*/  UIADD3 UR4, UPT, UPT, UR4, 0x8, URZ ;  /* 0x0000000804047890 */ /* 0x000fe2000fffe0ff */
[----:B------:R-:W-:-:S05]  /*0670*/  HADD2.F32 R24, -RZ, R24.H0_H0 ;  /* 0x20000018ff187230 */ /* 0x000fca0000004100 */
[----:B------:R-:W-:Y:S01]  /*0680*/  ISETP.NE.AND P2, PT, R10, UR4, PT ;  /* 0x000000040a007c0c */ /* 0x000fe2000bf45270 */
[----:B------:R-:W-:Y:S02]  /*0690*/  HADD2.F32 R27, -RZ, R27.H0_H0 ;  /* 0x2000001bff1b7230 */ /* 0x000fe40000004100 */
[----:B------:R-:W-:Y:S02]  /*06a0*/  HADD2.F32 R26, -RZ, R26.H0_H0 ;  /* 0x2000001aff1a7230 */ /* 0x000fe40000004100 */
[----:B------:R-:W-:Y:S02]  /*06b0*/  HADD2.F32 R28, -RZ, R28.H0_H0 ;  /* 0x2000001cff1c7230 */ /* 0x000fe40000004100 */
[----:B--2---:R-:W-:Y:S02]  /*06c0*/  HADD2.F32 R20, -RZ, R20.H0_H0 ;  /* 0x20000014ff147230 */ /* 0x004fe40000004100 */
[----:B----4-:R-:W-:Y:S02]  /*06d0*/  HADD2.F32 R18, -RZ, R18.H0_H0 ;  /* 0x20000012ff127230 */ /* 0x010fe40000004100 */
[----:B-----5:R-:W-:-:S03]  /*06e0*/  HADD2.F32 R19, -RZ, R19.H0_H0 ;  /* 0x20000013ff137230 */ /* 0x020fc60000004100 */
[----:B------:R-:W-:Y:S01]  /*06f0*/  FFMA R11, R11, R18, R25 ;  /* 0x000000120b0b7223 */ /* 0x000fe20000000019 */
[----:B---3--:R-:W-:-:S03]  /*0700*/  HADD2.F32 R18, -RZ, R17.H0_H0 ;  /* 0x20000011ff127230 */ /* 0x008fc60000004100 */
[----:B------:R-:W-:Y:S01]  /*0710*/  FFMA R11, R19, R20, R11 ;  /* 0x00000014130b7223 */ /* 0x000fe2000000000b */
[----:B------:R-:W-:Y:S02]  /*0720*/  HADD2.F32 R21, -RZ, R21.H0_H0 ;  /* 0x20000015ff157230 */ /* 0x000fe40000004100 */
[----:B------:R-:W-:-:S03]  /*0730*/  HADD2.F32 R23, -RZ, R23.H0_H0 ;  /* 0x20000017ff177230 */ /* 0x000fc60000004100 */
[----:B------:R-:W-:Y:S01]  /*0740*/  FFMA R11, R18, R21, R11 ;  /* 0x00000015120b7223 */ /* 0x000fe2000000000b */
[----:B------:R-:W-:-:S03]  /*0750*/  HADD2.F32 R22, -RZ, R22.H0_H0 ;  /* 0x20000016ff167230 */ /* 0x000fc60000004100 */
[----:B------:R-:W-:-:S04]  /*0760*/  FFMA R11, R24, R23, R11 ;  /* 0x00000017180b7223 */ /* 0x000fc8000000000b */
[----:B------:R-:W-:-:S04]  /*0770*/  FFMA R11, R22, R27, R11 ;  /* 0x0000001b160b7223 */ /* 0x000fc8000000000b */
[----:B------:R-:W-:Y:S01]  /*0780*/  FFMA R17, R26, R28, R11 ;  /* 0x0000001c1a117223 */ /* 0x000fe2000000000b */
[----:B------:R-:W-:Y:S06]  /*0790*/  @P2 BRA `(.L_x_90) ;  /* 0xfffffffc00242947 */ /* 0x000fec000383ffff */
[----:B------:R-:W-:-:S07]  /*07a0*/  IMAD.MOV.U32 R11, RZ, RZ, R10 ;  /* 0x000000ffff0b7224 */ /* 0x000fce00078e000a */
.L_x_89:
        /* <DEDUP_REMOVED lines=25> */
[----:B--2---:R-:W-:Y:S02]  /*0940*/  HADD2.F32 R22, -RZ, R22.H0_H0 ;  /* 0x20000016ff167230 */ /* 0x004fe40000004100 */
[----:B---3--:R-:W-:Y:S02]  /*0950*/  HADD2.F32 R25, -RZ, R24.H0_H0 ;  /* 0x20000018ff197230 */ /* 0x008fe40000004100 */
[----:B----4-:R-:W-:Y:S02]  /*0960*/  HADD2.F32 R23, -RZ, R23.H0_H0 ;  /* 0x20000017ff177230 */ /* 0x010fe40000004100 */
[----:B-----5:R-:W-:-:S03]  /*0970*/  HADD2.F32 R26, -RZ, R26.H0_H0 ;  /* 0x2000001aff1a7230 */ /* 0x020fc60000004100 */
[----:B------:R-:W-:Y:S01]  /*0980*/  FFMA R22, R22, R23, R17 ;  /* 0x0000001716167223 */ /* 0x000fe20000000011 */
[----:B------:R-:W-:-:S03]  /*0990*/  HADD2.F32 R19, -RZ, R19.H0_H0 ;  /* 0x20000013ff137230 */ /* 0x000fc60000004100 */
[----:B------:R-:W-:Y:S01]  /*09a0*/  FFMA R22, R25, R26, R22 ;  /* 0x0000001a19167223 */ /* 0x000fe20000000016 */
[----:B------:R-:W-:Y:S02]  /*09b0*/  HADD2.F32 R18, -RZ, R18.H0_H0 ;  /* 0x20000012ff127230 */ /* 0x000fe40000004100 */
[----:B------:R-:W-:-:S03]  /*09c0*/  HADD2.F32 R17, -RZ, R20.H0_H0 ;  /* 0x20000014ff117230 */ /* 0x000fc60000004100 */
[----:B------:R-:W-:Y:S01]  /*09d0*/  FFMA R18, R19, R18, R22 ;  /* 0x0000001213127223 */ /* 0x000fe20000000016 */
[----:B------:R-:W-:-:S05]  /*09e0*/  HADD2.F32 R21, -RZ, R21.H0_H0 ;  /* 0x20000015ff157230 */ /* 0x000fca0000004100 */
[----:B------:R-:W-:-:S07]  /*09f0*/  FFMA R17, R17, R21, R18 ;  /* 0x0000001511117223 */ /* 0x000fce0000000012 */
.L_x_92:
        /* <DEDUP_REMOVED lines=21> */
[----:B------:R-:W-:Y:S01]  /*0b50*/  IADD3 R11, PT, PT, R11, 0x2, RZ ;  /* 0x000000020b0b7810 */ /* 0x000fe20007ffe0ff */
[----:B--2---:R-:W-:-:S02]  /*0b60*/  HADD2.F32 R18, -RZ, R18.H0_H0 ;  /* 0x20000012ff127230 */ /* 0x004fc40000004100 */
[----:B---3--:R-:W-:Y:S02]  /*0b70*/  HADD2.F32 R20, -RZ, R20.H0_H0 ;  /* 0x20000014ff147230 */ /* 0x008fe40000004100 */
[----:B----4-:R-:W-:Y:S02]  /*0b80*/  HADD2.F32 R19, -RZ, R19.H0_H0 ;  /* 0x20000013ff137230 */ /* 0x010fe40000004100 */
[----:B-----5:R-:W-:-:S03]  /*0b90*/  HADD2.F32 R21, -RZ, R21.H0_H0 ;  /* 0x20000015ff157230 */ /* 0x020fc60000004100 */
[----:B------:R-:W-:-:S04]  /*0ba0*/  FFMA R17, R18, R19, R17 ;  /* 0x0000001312117223 */ /* 0x000fc80000000011 */
[----:B------:R-:W-:-:S07]  /*0bb0*/  FFMA R17, R20, R21, R17 ;  /* 0x0000001514117223 */ /* 0x000fce0000000011 */
.L_x_93:
        /* <DEDUP_REMOVED lines=14> */
[----:B--2---:R-:W-:Y:S02]  /*0ca0*/  HADD2.F32 R18, -RZ, R12.H0_H0 ;  /* 0x2000000cff127230 */ /* 0x004fe40000004100 */
[----:B---3--:R-:W-:-:S05]  /*0cb0*/  HADD2.F32 R11, -RZ, R14.H0_H0 ;  /* 0x2000000eff0b7230 */ /* 0x008fca0000004100 */
[----:B------:R-:W-:-:S07]  /*0cc0*/  FFMA R17, R18, R11, R17 ;  /* 0x0000000b12117223 */ /* 0x000fce0000000011 */
.L_x_91:
[----:B------:R-:W1:Y:S02]  /*0cd0*/  LDCU UR4, c[0x0][0x3b4] ;  /* 0x00007680ff0477ac */ /* 0x000e640008000800 */
[----:B-1----:R-:W-:-:S07]  /*0ce0*/  FMUL R17, R17, UR4 ;  /* 0x0000000411117c20 */ /* 0x002fce0008400000 */
.L_x_88:
[----:B------:R-:W-:Y:S05]  /*0cf0*/  BSYNC.RECONVERGENT B1 ;  /* 0x0000000000017941 */ /* 0x000fea0003800200 */
.L_x_87:
        /* <DEDUP_REMOVED lines=13> */
.L_x_83:
[----:B------:R-:W-:Y:S05]  /*0dd0*/  BSYNC.RECONVERGENT B0 ;  /* 0x0000000000007941 */ /* 0x000fea0003800200 */
.L_x_82:
        /* <DEDUP_REMOVED lines=29> */
[----:B------:R-:W-:-:S04]  /*0fb0*/  IMAD.MOV.U32 R7, RZ, RZ, -0x800000 ;  /* 0xff800000ff077424 */ /* 0x000fc800078e00ff */
[----:B------:R-:W-:-:S05]  /*0fc0*/  @!P1 IMAD R8, R0, 0x4, R9 ;  /* 0x0000000400089824 */ /* 0x000fca00078e0209 */
        /* <DEDUP_REMOVED lines=11> */
.L_x_124:
[----:B------:R-:W-:Y:S02]  /*1080*/  ISETP.NE.AND P1, PT, R0, RZ, PT ;  /* 0x000000ff0000720c */ /* 0x000fe40003f25270 */
[----:B-1----:R-:W-:-:S11]  /*1090*/  FMNMX R12, R13, R12, !PT ;  /* 0x0000000c0d0c7209 */ /* 0x002fd60007800000 */
[----:B------:R-:W1:Y:S01]  /*10a0*/  @!P1 S2R R8, SR_CgaCtaId ;  /* 0x0000000000089919 */ /* 0x000e620000008800 */
[----:B------:R-:W-:Y:S02]  /*10b0*/  @!P1 MOV R7, 0x400 ;  /* 0x0000040000079802 */ /* 0x000fe40000000f00 */
[----:B------:R-:W-:Y:S02]  /*10c0*/  @!P1 PLOP3.LUT P0, PT, PT, PT, PT, 0x80, 0x8 ;  /* 0x000000000008981c */ /* 0x000fe40003f0f070 */
[----:B-1----:R-:W-:-:S05]  /*10d0*/  @!P1 LEA R7, R8, R7, 0x18 ;  /* 0x0000000708079211 */ /* 0x002fca00078ec0ff */
[----:B------:R1:W-:Y:S06]  /*10e0*/  @!P1 STS [R7+0x80], R12 ;  /* 0x0000800c07009388 */ /* 0x0003ec0000000800 */
.L_x_95:
[----:B------:R-:W-:Y:S01]  /*10f0*/  ISETP.GE.AND P1, PT, R0, R11, PT ;  /* 0x0000000b0000720c */ /* 0x000fe20003f26270 */
[----:B------:R-:W-:Y:S05]  /*1100*/  WARPSYNC.ALL ;  /* 0x0000000000007948 */ /* 0x000fea0003800000 */
[----:B------:R-:W-:Y:S01]  /*1110*/  BAR.SYNC.DEFER_BLOCKING 0x0 ;  /* 0x0000000000007b1d */ /* 0x000fe20000010000 */
[----:B01----:R-:W-:-:S05]  /*1120*/  HFMA2 R7, -RZ, RZ, 0, 0 ;  /* 0x00000000ff077431 */ /* 0x003fca00000001ff */
        /* <DEDUP_REMOVED lines=13> */
.L_x_99:
[----:B--2---:R-:W-:Y:S02]  /*1200*/  IMAD R9, R10, 0x4, R19 ;  /* 0x000000040a097824 */ /* 0x004fe400078e0213 */
[----:B-1----:R-:W-:-:S03]  /*1210*/  IMAD.IADD R10, R15, 0x1, R10 ;  /* 0x000000010f0a7824 */ /* 0x002fc600078e020a */
[----:B------:R-:W0:Y:S02]  /*1220*/  LDS R13, [R9] ;  /* 0x00000000090d7984 */ /* 0x000e240000000800 */
[----:B------:R-:W-:Y:S01]  /*1230*/  ISETP.GE.AND P1, PT, R10, R11, PT ;  /* 0x0000000b0a00720c */ /* 0x000fe20003f26270 */
[----:B0-----:R-:W-:-:S04]  /*1240*/  FADD R13, -R8, R13 ;  /* 0x0000000d080d7221 */ /* 0x001fc80000000100 */
[----:B------:R-:W-:-:S04]  /*1250*/  FFMA.SAT R12, R13, R16, 0.5 ;  /* 0x3f0000000d0c7423 */ /* 0x000fc80000002010 */
[----:B------:R-:W-:-:S04]  /*1260*/  FFMA.RM R12, R12, R17, 12582913 ;  /* 0x4b4000010c0c7423 */ /* 0x000fc80000004011 */
[C---:B------:R-:W-:Y:S01]  /*1270*/  FADD R14, R12.reuse, -12583039 ;  /* 0xcb40007f0c0e7421 */ /* 0x040fe20000000000 */
[----:B------:R-:W-:-:S03]  /*1280*/  SHF.L.U32 R12, R12, 0x17, RZ ;  /* 0x000000170c0c7819 */ /* 0x000fc600000006ff */
[----:B------:R-:W-:-:S04]  /*1290*/  FFMA R14, R13, 1.4426950216293334961, -R14 ;  /* 0x3fb8aa3b0d0e7823 */ /* 0x000fc8000000080e */
[----:B------:R-:W-:-:S04]  /*12a0*/  FFMA R14, R13, 1.925963033500011079e-08, R14 ;  /* 0x32a570600d0e7823 */ /* 0x000fc8000000000e */
[----:B------:R-:W0:Y:S02]  /*12b0*/  MUFU.EX2 R13, R14 ;  /* 0x0000000e000d7308 */ /* 0x000e240000000800 */
[----:B0-----:R-:W-:-:S04]  /*12c0*/  FMUL R12, R12, R13 ;  /* 0x0000000d0c0c7220 */ /* 0x001fc80000400000 */
[----:B------:R-:W-:Y:S01]  /*12d0*/  FADD R7, R12, R7 ;  /* 0x000000070c077221 */ /* 0x000fe20000000000 */
[----:B------:R2:W-:Y:S01]  /*12e0*/  STS [R9], R12 ;  /* 0x0000000c09007388 */ /* 0x0005e20000000800 */
[----:B------:R-:W-:Y:S05]  /*12f0*/  @!P1 BRA `(.L_x_99) ;  /* 0xfffffffc00c09947 */ /* 0x000fea000383ffff */
.L_x_98:
[----:B------:R-:W-:Y:S05]  /*1300*/  BSYNC.RECONVERGENT B0 ;  /* 0x0000000000007941 */ /* 0x000fea0003800200 */
.L_x_97:
        /* <DEDUP_REMOVED lines=42> */
.L_x_130:
[----:B-1----:R-:W-:-:S07]  /*15b0*/  FADD R6, R8, R13 ;  /* 0x0000000d08067221 */ /* 0x002fce0000000000 */
.L_x_100:
        /* <DEDUP_REMOVED lines=14> */
[----:B-1----:R-:W-:-:S04]  /*16a0*/  IADD3 R7, PT, PT, R4, 0x1800000, RZ ;  /* 0x0180000004077810 */ /* 0x002fc80007ffe0ff */
[----:B------:R-:W-:-:S04]  /*16b0*/  LOP3.LUT R7, R7, 0x7f800000, RZ, 0xc0, !PT ;  /* 0x7f80000007077812 */ /* 0x000fc800078ec0ff */
[----:B------:R-:W-:-:S13]  /*16c0*/  ISETP.GT.U32.AND P0, PT, R7, 0x1ffffff, PT ;  /* 0x01ffffff0700780c */ /* 0x000fda0003f04070 */
[----:B--2---:R-:W-:Y:S05]  /*16d0*/  @P0 BRA `(.L_x_104) ;  /* 0x00000000000c0947 */ /* 0x004fea0003800000 */
[----:B0-----:R-:W-:-:S07]  /*16e0*/  MOV R8, 0x1700 ;  /* 0x0000170000087802 */ /* 0x001fce0000000f00 */
[----:B------:R-:W-:Y:S05]  /*16f0*/  CALL.REL.NOINC `($__internal_1_$__cuda_sm20_rcp_rn_f32_slowpath) ;  /* 0x00000014000c7944 */ /* 0x000fea0003c00000 */
[----:B------:R-:W-:Y:S05]  /*1700*/  BRA `(.L_x_105) ;  /* 0x0000000000107947 */ /* 0x000fea0003800000 */
.L_x_104:
[----:B------:R-:W0:Y:S02]  /*1710*/  MUFU.RCP R7, R4 ;  /* 0x0000000400077308 */ /* 0x000e240000001000 */
[----:B0-----:R-:W-:-:S04]  /*1720*/  FFMA R8, R4, R7, -1 ;  /* 0xbf80000004087423 */ /* 0x001fc80000000007 */
[----:B------:R-:W-:-:S04]  /*1730*/  FADD.FTZ R8, -R8, -RZ ;  /* 0x800000ff08087221 */ /* 0x000fc80000010100 */
[----:B------:R-:W-:-:S07]  /*1740*/  FFMA R7, R7, R8, R7 ;  /* 0x0000000807077223 */ /* 0x000fce0000000007 */
.L_x_105:
[----:B------:R-:W0:Y:S01]  /*1750*/  S2R R9, SR_CgaCtaId ;  /* 0x0000000000097919 */ /* 0x000e220000008800 */
[----:B------:R-:W1:Y:S01]  /*1760*/  LDC R11, c[0x0][0x3a8] ;  /* 0x0000ea00ff0b7b82 */ /* 0x000e620000000800 */
[----:B------:R-:W-:-:S05]  /*1770*/  MOV R4, 0x400 ;  /* 0x0000040000047802 */ /* 0x000fca0000000f00 */
[----:B------:R-:W-:Y:S02]  /*1780*/  VIADD R8, R4, 0x110 ;  /* 0x0000011004087836 */ /* 0x000fe40000000000 */
[----:B------:R-:W-:-:S03]  /*1790*/  IMAD.MOV.U32 R4, RZ, RZ, R0 ;  /* 0x000000ffff047224 */ /* 0x000fc600078e0000 */
[----:B0-----:R-:W-:-:S07]  /*17a0*/  LEA R13, R9, R8, 0x18 ;  /* 0x00000008090d7211 */ /* 0x001fce00078ec0ff */
.L_x_106:
[----:B--2---:R-:W-:Y:S02]  /*17b0*/  IMAD R8, R4, 0x4, R13 ;  /* 0x0000000404087824 */ /* 0x004fe400078e020d */
[----:B------:R-:W-:-:S03]  /*17c0*/  IMAD.IADD R4, R6, 0x1, R4 ;  /* 0x0000000106047824 */ /* 0x000fc600078e0204 */
[----:B------:R-:W0:Y:S02]  /*17d0*/  LDS R10, [R8] ;  /* 0x00000000080a7984 */ /* 0x000e240000000800 */
[----:B-1----:R-:W-:Y:S01]  /*17e0*/  ISETP.GE.AND P0, PT, R4, R11, PT ;  /* 0x0000000b0400720c */ /* 0x002fe20003f06270 */
[----:B0-----:R-:W-:-:S05]  /*17f0*/  FMUL R9, R10, R7 ;  /* 0x000000070a097220 */ /* 0x001fca0000400000 */
[----:B------:R2:W-:Y:S07]  /*1800*/  STS [R8], R9 ;  /* 0x0000000908007388 */ /* 0x0005ee0000000800 */
[----:B------:R-:W-:Y:S05]  /*1810*/  @!P0 BRA `(.L_x_106) ;  /* 0xfffffffc00e48947 */ /* 0x000fea000383ffff */
.L_x_103:
[----:B------:R-:W-:Y:S05]  /*1820*/  BSYNC.RECONVERGENT B0 ;  /* 0x0000000000007941 */ /* 0x000fea0003800200 */
.L_x_102:
        /* <DEDUP_REMOVED lines=9> */
.L_x_108:
        /* <DEDUP_REMOVED lines=9> */
.L_x_107:
[C---:B------:R-:W-:Y:S02]  /*1950*/  LOP3.LUT R4, R11.reuse, 0x7, RZ, 0xc0, !PT ;  /* 0x000000070b047812 */ /* 0x040fe400078ec0ff */
[C---:B------:R-:W-:Y:S02]  /*1960*/  LOP3.LUT R6, R11.reuse, 0x3, RZ, 0xc0, !PT ;  /* 0x000000030b067812 */ /* 0x040fe400078ec0ff */
[----:B------:R-:W-:-:S07]  /*1970*/  LOP3.LUT R7, R11, 0x7ffffff8, RZ, 0xc0, !PT ;  /* 0x7ffffff80b077812 */ /* 0x000fce00078ec0ff */
.L_x_118:
[----:B------:R-:W4:Y:S01]  /*1980*/  LDCU UR4, c[0x0][0x3a8] ;  /* 0x00007500ff0477ac */ /* 0x000f220008000800 */
[----:B------:R-:W-:Y:S02]  /*1990*/  HFMA2 R13, -RZ, RZ, 0, 0 ;  /* 0x00000000ff0d7431 */ /* 0x000fe400000001ff */
        /* <DEDUP_REMOVED lines=13> */
[----:B-----5:R-:W-:Y:S02]  /*1a70*/  IMAD.IADD R13, R0, 0x1, R15 ;  /* 0x00000001000d7824 */ /* 0x020fe400078e020f */
[----:B------:R-:W-:-:S03]  /*1a80*/  IMAD R14, R15, 0x2, R0 ;  /* 0x000000020f0e7824 */ /* 0x000fc600078e0200 */
[----:B------:R-:W-:Y:S01]  /*1a90*/  MOV R12, UR4 ;  /* 0x00000004000c7c02 */ /* 0x000fe20008000f00 */
[C-C-:B------:R-:W-:Y:S02]  /*1aa0*/  IMAD R16, R15.reuse, 0x3, R0.reuse ;  /* 0x000000030f107824 */ /* 0x140fe400078e0200 */
[C-C-:B------:R-:W-:Y:S02]  /*1ab0*/  IMAD R17, R15.reuse, 0x4, R0.reuse ;  /* 0x000000040f117824 */ /* 0x140fe400078e0200 */
[C-C-:B------:R-:W-:Y:S02]  /*1ac0*/  IMAD R18, R15.reuse, 0x5, R0.reuse ;  /* 0x000000050f127824 */ /* 0x140fe400078e0200 */
[C-C-:B------:R-:W-:Y:S02]  /*1ad0*/  IMAD R19, R15.reuse, 0x6, R0.reuse ;  /* 0x000000060f137824 */ /* 0x140fe400078e0200 */
[----:B------:R-:W-:-:S07]  /*1ae0*/  IMAD R20, R15, 0x7, R0 ;  /* 0x000000070f147824 */ /* 0x000fce00078e0200 */
.L_x_111:
        /* <DEDUP_REMOVED lines=12> */
[----:B--2---:R-:W-:-:S05]  /*1bb0*/  HADD2.F32 R26, -RZ, R28.H0_H0 ;  /* 0x2000001cff1a7230 */ /* 0x004fca0000004100 */
[----:B0-----:R-:W-:Y:S01]  /*1bc0*/  FFMA R8, R8, R26, R27 ;  /* 0x0000001a08087223 */ /* 0x001fe2000000001b */
[----:B------:R-:W-:Y:S01]  /*1bd0*/  IADD3 R27, P0, PT, R2, R14, RZ ;  /* 0x0000000e021b7210 */ /* 0x000fe20007f1e0ff */
[----:B---3--:R-:W-:-:S05]  /*1be0*/  HADD2.F32 R26, -RZ, R24.H0_H0 ;  /* 0x20000018ff1a7230 */ /* 0x008fca0000004100 */
        /* <DEDUP_REMOVED lines=11> */
[----:B--2---:R-:W-:-:S05]  /*1ca0*/  HADD2.F32 R24, -RZ, R26.H0_H0 ;  /* 0x2000001aff187230 */ /* 0x004fca0000004100 */
        /* <DEDUP_REMOVED lines=10> */
[----:B---3--:R-:W-:-:S05]  /*1d50*/  HADD2.F32 R8, -RZ, R8.H0_H0 ;  /* 0x20000008ff087230 */ /* 0x008fca0000004100 */
[----:B------:R-:W-:Y:S02]  /*1d60*/  FFMA R29, R11, R8, R10 ;  /* 0x000000080b1d7223 */ /* 0x000fe4000000000a */
[----:B------:R-:W0:Y:S01]  /*1d70*/  LDS.128 R8, [R12] ;  /* 0x000000000c087984 */ /* 0x000e220000000c00 */
[----:B--2---:R-:W-:-:S05]  /*1d80*/  HADD2.F32 R28, -RZ, R24.H0_H0 ;  /* 0x20000018ff1c7230 */ /* 0x004fca0000004100 */
[----:B0-----:R-:W-:Y:S01]  /*1d90*/  FFMA R28, R8, R28, R29 ;  /* 0x0000001c081c7223 */ /* 0x001fe2000000001d */
[----:B------:R-:W-:Y:S01]  /*1da0*/  IADD3 R8, P0, PT, R2, R19, RZ ;  /* 0x0000001302087210 */ /* 0x000fe20007f1e0ff */
[----:B----4-:R-:W-:-:S03]  /*1db0*/  HADD2.F32 R29, -RZ, R26.H0_H0 ;  /* 0x2000001aff1d7230 */ /* 0x010fc60000004100 */
[----:B------:R-:W-:Y:S02]  /*1dc0*/  LEA.HI.X.SX32 R25, R19, R23, 0x1, P0 ;  /* 0x0000001713197211 */ /* 0x000fe400000f0eff */
[----:B------:R-:W-:Y:S01]  /*1dd0*/  LEA R24, P0, R8, UR10, 0x1 ;  /* 0x0000000a08187c11 */ /* 0x000fe2000f8008ff */
        /* <DEDUP_REMOVED lines=18> */
[----:B------:R-:W-:Y:S02]  /*1f00*/  IMAD R21, R15, 0x8, R21 ;  /* 0x000000080f157824 */ /* 0x000fe400078e0215 */
[----:B--2---:R-:W-:-:S05]  /*1f10*/  HADD2.F32 R23, -RZ, R24.H0_H0 ;  /* 0x20000018ff177230 */ /* 0x004fca0000004100 */
[----:B------:R-:W-:Y:S01]  /*1f20*/  FFMA R10, R10, R23, R29 ;  /* 0x000000170a0a7223 */ /* 0x000fe2000000001d */
[----:B---3--:R-:W-:-:S05]  /*1f30*/  HADD2.F32 R27, -RZ, R8.H0_H0 ;  /* 0x20000008ff1b7230 */ /* 0x008fca0000004100 */
[----:B------:R-:W-:Y:S01]  /*1f40*/  FFMA R27, R11, R27, R10 ;  /* 0x0000001b0b1b7223 */ /* 0x000fe2000000000a */
[----:B------:R-:W-:Y:S06]  /*1f50*/  @P0 BRA `(.L_x_111) ;  /* 0xfffffff800e40947 */ /* 0x000fec000383ffff */
[----:B-1----:R-:W-:Y:S05]  /*1f60*/  BSYNC.RECONVERGENT B0 ;  /* 0x0000000000007941 */ /* 0x002fea0003800200 */
.L_x_110:
[----:B------:R-:W-:-:S07]  /*1f70*/  IMAD.MOV.U32 R13, RZ, RZ, R7 ;  /* 0x000000ffff0d7224 */ /* 0x000fce00078e0007 */
.L_x_109:
        /* <DEDUP_REMOVED lines=15> */
[-C--:B------:R-:W-:Y:S02]  /*2070*/  LEA.HI.X.SX32 R16, R9, R12.reuse, 0x1, P1 ;  /* 0x0000000c09107211 */ /* 0x080fe400008f0eff */
[----:B------:R-:W-:Y:S02]  /*2080*/  IADD3 R9, PT, PT, R11, UR4, RZ ;  /* 0x000000040b097c10 */ /* 0x000fe4000fffe0ff */
[----:B--2---:R-:W-:Y:S02]  /*2090*/  LEA R14, P1, R15, UR12, 0x1 ;  /* 0x0000000c0f0e7c11 */ /* 0x004fe4000f8208ff */
[----:B------:R-:W-:Y:S01]  /*20a0*/  LEA.HI.X.SX32 R11, R11, R12, 0x1, P2 ;  /* 0x0000000c0b0b7211 */ /* 0x000fe200010f0eff */
[----:B------:R-:W-:Y:S01]  /*20b0*/  VIADD R17, R9, UR4 ;  /* 0x0000000409117c36 */ /* 0x000fe20008000000 */
[----:B------:R-:W-:-:S02]  /*20c0*/  LEA R10, P2, R8, UR12, 0x1 ;  /* 0x0000000c080a7c11 */ /* 0x000fc4000f8408ff */
[----:B------:R-:W-:Y:S02]  /*20d0*/  IADD3 R18, P3, PT, R2, R9, RZ ;  /* 0x0000000902127210 */ /* 0x000fe40007f7e0ff */
        /* <DEDUP_REMOVED lines=21> */
[----:B--2---:R-:W-:Y:S02]  /*2230*/  HADD2.F32 R20, -RZ, R20.H0_H0 ;  /* 0x20000014ff147230 */ /* 0x004fe40000004100 */
[----:B----4-:R-:W-:-:S03]  /*2240*/  HADD2.F32 R11, -RZ, R10.H0_H0 ;  /* 0x2000000aff0b7230 */ /* 0x010fc60000004100 */
[----:B0-----:R-:W-:-:S04]  /*2250*/  FFMA R14, R14, R20, R27 ;  /* 0x000000140e0e7223 */ /* 0x001fc8000000001b */
[----:B------:R-:W-:Y:S01]  /*2260*/  FFMA R11, R11, R15, R14 ;  /* 0x0000000f0b0b7223 */ /* 0x000fe2000000000e */
[----:B-----5:R-:W-:-:S05]  /*2270*/  HADD2.F32 R8, -RZ, R8.H0_H0 ;  /* 0x20000008ff087230 */ /* 0x020fca0000004100 */
[----:B-1----:R-:W-:Y:S01]  /*2280*/  FFMA R8, R16, R8, R11 ;  /* 0x0000000810087223 */ /* 0x002fe2000000000b */
[----:B---3--:R-:W-:-:S05]  /*2290*/  HADD2.F32 R27, -RZ, R18.H0_H0 ;  /* 0x20000012ff1b7230 */ /* 0x008fca0000004100 */
[----:B------:R-:W-:-:S07]  /*22a0*/  FFMA R27, R27, R17, R8 ;  /* 0x000000111b1b7223 */ /* 0x000fce0000000008 */
.L_x_115:
[----:B-1-3--:R-:W-:Y:S05]  /*22b0*/  BSYNC.RECONVERGENT B1 ;  /* 0x0000000000017941 */ /* 0x00afea0003800200 */
.L_x_114:
        /* <DEDUP_REMOVED lines=25> */
[----:B--2---:R-:W-:-:S05]  /*2450*/  HADD2.F32 R16, -RZ, R8.H0_H0 ;  /* 0x20000008ff107230 */ /* 0x004fca0000004100 */
[----:B0-----:R-:W-:Y:S01]  /*2460*/  FFMA R16, R14, R16, R27 ;  /* 0x000000100e107223 */ /* 0x001fe2000000001b */
[----:B---3--:R-:W-:-:S05]  /*2470*/  HADD2.F32 R17, -RZ, R10.H0_H0 ;  /* 0x2000000aff117230 */ /* 0x008fca0000004100 */
[----:B------:R-:W-:-:S07]  /*2480*/  FFMA R27, R17, R15, R16 ;  /* 0x0000000f111b7223 */ /* 0x000fce0000000010 */
.L_x_117:
[----:B------:R-:W-:Y:S05]  /*2490*/  BSYNC.RECONVERGENT B1 ;  /* 0x0000000000017941 */ /* 0x000fea0003800200 */
.L_x_116:
        /* <DEDUP_REMOVED lines=17> */
[----:B--2---:R-:W-:-:S05]  /*25b0*/  HADD2.F32 R11, -RZ, R8.H0_H0 ;  /* 0x20000008ff0b7230 */ /* 0x004fca0000004100 */
[----:B0-----:R-:W-:-:S07]  /*25c0*/  FFMA R27, R10, R11, R27 ;  /* 0x0000000b0a1b7223 */ /* 0x001fce000000001b */
.L_x_113:
[----:B-1-3--:R-:W-:Y:S05]  /*25d0*/  BSYNC.RECONVERGENT B0 ;  /* 0x0000000000007941 */ /* 0x00afea0003800200 */
.L_x_112:
[----:B------:R-:W0:Y:S01]  /*25e0*/  LDCU.64 UR4, c[0x0][0x398] ;  /* 0x00007300ff0477ac */ /* 0x000e220008000a00 */
[C---:B--2---:R-:W-:Y:S02]  /*25f0*/  IADD3 R9, P0, PT, R0.reuse, R3, RZ ;  /* 0x0000000300097210 */ /* 0x044fe40007f1e0ff */
[----:B------:R-:W-:Y:S02]  /*2600*/  F2FP.F16.F32.PACK_AB R27, RZ, R27 ;  /* 0x0000001bff1b723e */ /* 0x000fe400000000ff */
[C---:B------:R-:W-:Y:S01]  /*2610*/  LEA.HI.X.SX32 R10, R0.reuse, R5, 0x1, P0 ;  /* 0x00000005000a7211 */ /* 0x040fe200000f0eff */
[----:B------:R-:W-:Y:S01]  /*2620*/  VIADD R0, R0, UR6 ;  /* 0x0000000600007c36 */ /* 0x000fe20008000000 */
[C---:B0-----:R-:W-:Y:S01]  /*2630*/  LEA R8, P0, R9.reuse, UR4, 0x1 ;  /* 0x0000000409087c11 */ /* 0x041fe2000f8008ff */
[----:B------:R-:W0:Y:S03]  /*2640*/  LDCU UR4, c[0x0][0x3b0] ;  /* 0x00007600ff0477ac */ /* 0x000e260008000800 */
[----:B------:R-:W-:-:S05]  /*2650*/  LEA.HI.X R9, R9, UR5, R10, 0x1, P0 ;  /* 0x0000000509097c11 */ /* 0x000fca00080f0c0a */
[----:B------:R4:W-:Y:S01]  /*2660*/  STG.E.U16 desc[UR8][R8.64], R27 ;  /* 0x0000001b08007986 */ /* 0x0009e2000c101508 */
[----:B0-----:R-:W-:-:S13]  /*2670*/  ISETP.GE.AND P0, PT, R0, UR4, PT ;  /* 0x0000000400007c0c */ /* 0x001fda000bf06270 */
[----:B----4-:R-:W-:Y:S05]  /*2680*/  @!P0 BRA `(.L_x_118) ;  /* 0xfffffff000bc8947 */ /* 0x010fea000383ffff */
[----:B------:R-:W-:Y:S05]  /*2690*/  EXIT ;  /* 0x000000000000794d */ /* 0x000fea0003800000 */
.L_x_96:
[----:B-1----:R-:W-:Y:S01]  /*26a0*/  IMAD.MOV.U32 R15, RZ, RZ, R7 ;  /* 0x000000ffff0f7224 */ /* 0x002fe200078e0007 */
[----:B------:R-:W-:Y:S01]  /*26b0*/  MOV R16, 0x10 ;  /* 0x0000001000107802 */ /* 0x000fe20000000f00 */
[----:B------:R-:W-:Y:S02]  /*26c0*/  IMAD.MOV.U32 R17, RZ, RZ, 0x1f ;  /* 0x0000001fff117424 */ /* 0x000fe400078e00ff */
[----:B------:R-:W-:-:S07]  /*26d0*/  IMAD.MOV.U32 R14, RZ, RZ, -0x1 ;  /* 0xffffffffff0e7424 */ /* 0x000fce00078e00ff */
[----:B0-----:R-:W-:Y:S05]  /*26e0*/  WARPSYNC.COLLECTIVE R14, `(.L_x_119) ;  /* 0x000000000e087348 */ /* 0x001fea0003c00000 */
[----:B------:R1:W2:Y:S02]  /*26f0*/  SHFL.DOWN P1, R12, R15, R16, R17 ;  /* 0x080000100f0c7389 */ /* 0x0002a40000020011 */
[----:B012---:R-:W-:Y:S05]  /*2700*/  ENDCOLLECTIVE ;  /* 0x000000000000791b */ /* 0x007fea0003800000 */
.L_x_119:
[----:B------:R-:W-:Y:S02]  /*2710*/  IMAD.MOV.U32 R16, RZ, RZ, 0x8 ;  /* 0x00000008ff107424 */ /* 0x000fe400078e00ff */
[----:B------:R-:W-:-:S05]  /*2720*/  IMAD.MOV.U32 R8, RZ, RZ, R12 ;  /* 0x000000ffff087224 */ /* 0x000fca00078e000c */
[----:B------:R-:W-:-:S05]  /*2730*/  FMNMX R8, R8, R7, !PT ;  /* 0x0000000708087209 */ /* 0x000fca0007800000 */
[----:B------:R-:W-:-:S07]  /*2740*/  IMAD.MOV.U32 R15, RZ, RZ, R8 ;  /* 0x000000ffff0f7224 */ /* 0x000fce00078e0008 */
[----:B------:R-:W-:Y:S05]  /*2750*/  WARPSYNC.COLLECTIVE R14, `(.L_x_120) ;  /* 0x000000000e087348 */ /* 0x000fea0003c00000 */
[----:B------:R0:W1:Y:S02]  /*2760*/  SHFL.DOWN P1, R12, R15, R16, R17 ;  /* 0x080000100f0c7389 */ /* 0x0000640000020011 */
[----:B01----:R-:W-:Y:S05]  /*2770*/  ENDCOLLECTIVE ;  /* 0x000000000000791b */ /* 0x003fea0003800000 */
.L_x_120:
[----:B------:R-:W-:Y:S02]  /*2780*/  IMAD.MOV.U32 R16, RZ, RZ, 0x4 ;  /* 0x00000004ff107424 */ /* 0x000fe400078e00ff */
[----:B------:R-:W-:-:S05]  /*2790*/  IMAD.MOV.U32 R9, RZ, RZ, R12 ;  /* 0x000000ffff097224 */ /* 0x000fca00078e000c */
[----:B------:R-:W-:-:S04]  /*27a0*/  FMNMX R9, R8, R9, !PT ;  /* 0x0000000908097209 */ /* 0x000fc80007800000 */
[----:B------:R-:W-:-:S07]  /*27b0*/  MOV R15, R9 ;  /* 0x00000009000f7202 */ /* 0x000fce0000000f00 */
[----:B------:R-:W-:Y:S05]  /*27c0*/  WARPSYNC.COLLECTIVE R14, `(.L_x_121) ;  /* 0x000000000e087348 */ /* 0x000fea0003c00000 */
[----:B------:R0:W1:Y:S02]  /*27d0*/  SHFL.DOWN P1, R12, R15, R16, R17 ;  /* 0x080000100f0c7389 */ /* 0x0000640000020011 */
[----:B01----:R-:W-:Y:S05]  /*27e0*/  ENDCOLLECTIVE ;  /* 0x000000000000791b */ /* 0x003fea0003800000 */
.L_x_121:
[----:B------:R-:W-:Y:S02]  /*27f0*/  IMAD.MOV.U32 R16, RZ, RZ, 0x2 ;  /* 0x00000002ff107424 */ /* 0x000fe400078e00ff */
[----:B------:R-:W-:-:S05]  /*2800*/  IMAD.MOV.U32 R10, RZ, RZ, R12 ;  /* 0x000000ffff0a7224 */ /* 0x000fca00078e000c */
[----:B------:R-:W-:-:S05]  /*2810*/  FMNMX R10, R9, R10, !PT ;  /* 0x0000000a090a7209 */ /* 0x000fca0007800000 */
[----:B------:R-:W-:-:S07]  /*2820*/  IMAD.MOV.U32 R15, RZ, RZ, R10 ;  /* 0x000000ffff0f7224 */ /* 0x000fce00078e000a */
[----:B------:R-:W-:Y:S05]  /*2830*/  WARPSYNC.COLLECTIVE R14, `(.L_x_122) ;  /* 0x000000000e087348 */ /* 0x000fea0003c00000 */
[----:B------:R0:W1:Y:S02]  /*2840*/  SHFL.DOWN P1, R12, R15, R16, R17 ;  /* 0x080000100f0c7389 */ /* 0x0000640000020011 */
[----:B01----:R-:W-:Y:S05]  /*2850*/  ENDCOLLECTIVE ;  /* 0x000000000000791b */ /* 0x003fea0003800000 */
.L_x_122:
[----:B------:R-:W-:Y:S02]  /*2860*/  IMAD.MOV.U32 R16, RZ, RZ, 0x1 ;  /* 0x00000001ff107424 */ /* 0x000fe400078e00ff */
[----:B------:R-:W-:-:S05]  /*2870*/  IMAD.MOV.U32 R13, RZ, RZ, R12 ;  /* 0x000000ffff0d7224 */ /* 0x000fca00078e000c */
[----:B------:R-:W-:-:S04]  /*2880*/  FMNMX R13, R10, R13, !PT ;  /* 0x0000000d0a0d7209 */ /* 0x000fc80007800000 */
[----:B------:R-:W-:-:S07]  /*2890*/  MOV R15, R13 ;  /* 0x0000000d000f7202 */ /* 0x000fce0000000f00 */
[----:B------:R-:W-:Y:S05]  /*28a0*/  WARPSYNC.COLLECTIVE R14, `(.L_x_123) ;  /* 0x000000000e087348 */ /* 0x000fea0003c00000 */
[----:B------:R0:W1:Y:S02]  /*28b0*/  SHFL.DOWN P1, R12, R15, R16, R17 ;  /* 0x080000100f0c7389 */ /* 0x0000640000020011 */
[----:B01----:R-:W-:Y:S05]  /*28c0*/  ENDCOLLECTIVE ;  /* 0x000000000000791b */ /* 0x003fea0003800000 */
.L_x_123:
[----:B------:R-:W-:Y:S05]  /*28d0*/  BRA `(.L_x_124) ;  /* 0xffffffe400e87947 */ /* 0x000fea000383ffff */
.L_x_101:
[----:B-1----:R-:W-:Y:S02]  /*28e0*/  IMAD.MOV.U32 R15, RZ, RZ, R4 ;  /* 0x000000ffff0f7224 */ /* 0x002fe400078e0004 */
[----:B------:R-:W-:Y:S02]  /*28f0*/  IMAD.MOV.U32 R16, RZ, RZ, 0x10 ;  /* 0x00000010ff107424 */ /* 0x000fe400078e00ff */
[----:B------:R-:W-:Y:S02]  /*2900*/  IMAD.MOV.U32 R17, RZ, RZ, 0x1f ;  /* 0x0000001fff117424 */ /* 0x000fe400078e00ff */
[----:B------:R-:W-:-:S07]  /*2910*/  IMAD.MOV.U32 R14, RZ, RZ, -0x1 ;  /* 0xffffffffff0e7424 */ /* 0x000fce00078e00ff */
[----:B0-----:R-:W-:Y:S05]  /*2920*/  WARPSYNC.COLLECTIVE R14, `(.L_x_125) ;  /* 0x000000000e087348 */ /* 0x001fea0003c00000 */
[----:B------:R1:W2:Y:S02]  /*2930*/  SHFL.DOWN P1, R12, R15, R16, R17 ;  /* 0x080000100f0c7389 */ /* 0x0002a40000020011 */
[----:B012---:R-:W-:Y:S05]  /*2940*/  ENDCOLLECTIVE ;  /* 0x000000000000791b */ /* 0x007fea0003800000 */
.L_x_125:
[----:B------:R-:W-:Y:S01]  /*2950*/  IMAD.MOV.U32 R16, RZ, RZ, 0x8 ;  /* 0x00000008ff107424 */ /* 0x000fe200078e00ff */
[----:B------:R-:W-:-:S05]  /*2960*/  MOV R7, R12 ;  /* 0x0000000c00077202 */ /* 0x000fca0000000f00 */
[----:B------:R-:W-:-:S04]  /*2970*/  FADD R7, R7, R4 ;  /* 0x0000000407077221 */ /* 0x000fc80000000000 */
[----:B------:R-:W-:-:S07]  /*2980*/  IMAD.MOV.U32 R15, RZ, RZ, R7 ;  /* 0x000000ffff0f7224 */ /* 0x000fce00078e0007 */
[----:B------:R-:W-:Y:S05]  /*2990*/  WARPSYNC.COLLECTIVE R14, `(.L_x_126) ;  /* 0x000000000e087348 */ /* 0x000fea0003c00000 */
[----:B------:R0:W1:Y:S02]  /*29a0*/  SHFL.DOWN P1, R12, R15, R16, R17 ;  /* 0x080000100f0c7389 */ /* 0x0000640000020011 */
[----:B01----:R-:W-:Y:S05]  /*29b0*/  ENDCOLLECTIVE ;  /* 0x000000000000791b */ /* 0x003fea0003800000 */
.L_x_126:
[----:B------:R-:W-:Y:S02]  /*29c0*/  IMAD.MOV.U32 R16, RZ, RZ, 0x4 ;  /* 0x00000004ff107424 */ /* 0x000fe400078e00ff */
[----:B------:R-:W-:-:S04]  /*29d0*/  IMAD.MOV.U32 R6, RZ, RZ, R12 ;  /* 0x000000ffff067224 */ /* 0x000fc800078e000c */
[----:B------:R-:W-:-:S04]  /*29e0*/  FADD R6, R7, R6 ;  /* 0x0000000607067221 */ /* 0x000fc80000000000 */
[----:B------:R-:W-:-:S07]  /*29f0*/  IMAD.MOV.U32 R15, RZ, RZ, R6 ;  /* 0x000000ffff0f7224 */ /* 0x000fce00078e0006 */
[----:B------:R-:W-:Y:S05]  /*2a00*/  WARPSYNC.COLLECTIVE R14, `(.L_x_127) ;  /* 0x000000000e087348 */ /* 0x000fea0003c00000 */
[----:B------:R0:W1:Y:S02]  /*2a10*/  SHFL.DOWN P1, R12, R15, R16, R17 ;  /* 0x080000100f0c7389 */ /* 0x0000640000020011 */
[----:B01----:R-:W-:Y:S05]  /*2a20*/  ENDCOLLECTIVE ;  /* 0x000000000000791b */ /* 0x003fea0003800000 */
.L_x_127:
[----:B------:R-:W-:Y:S01]  /*2a30*/  IMAD.MOV.U32 R16, RZ, RZ, 0x2 ;  /* 0x00000002ff107424 */ /* 0x000fe200078e00ff */
[----:B------:R-:W-:-:S05]  /*2a40*/  MOV R9, R12 ;  /* 0x0000000c00097202 */ /* 0x000fca0000000f00 */
[----:B------:R-:W-:-:S04]  /*2a50*/  FADD R9, R6, R9 ;  /* 0x0000000906097221 */ /* 0x000fc80000000000 */
[----:B------:R-:W-:-:S07]  /*2a60*/  IMAD.MOV.U32 R15, RZ, RZ, R9 ;  /* 0x000000ffff0f7224 */ /* 0x000fce00078e0009 */
[----:B------:R-:W-:Y:S05]  /*2a70*/  WARPSYNC.COLLECTIVE R14, `(.L_x_128) ;  /* 0x000000000e087348 */ /* 0x000fea0003c00000 */
[----:B------:R0:W1:Y:S02]  /*2a80*/  SHFL.DOWN P1, R12, R15, R16, R17 ;  /* 0x080000100f0c7389 */ /* 0x0000640000020011 */
[----:B01----:R-:W-:Y:S05]  /*2a90*/  ENDCOLLECTIVE ;  /* 0x000000000000791b */ /* 0x003fea0003800000 */
.L_x_128:
[----:B------:R-:W-:Y:S02]  /*2aa0*/  IMAD.MOV.U32 R16, RZ, RZ, 0x1 ;  /* 0x00000001ff107424 */ /* 0x000fe400078e00ff */
[----:B------:R-:W-:-:S04]  /*2ab0*/  IMAD.MOV.U32 R8, RZ, RZ, R12 ;  /* 0x000000ffff087224 */ /* 0x000fc800078e000c */
[----:B------:R-:W-:-:S04]  /*2ac0*/  FADD R8, R9, R8 ;  /* 0x0000000809087221 */ /* 0x000fc80000000000 */
[----:B------:R-:W-:-:S07]  /*2ad0*/  IMAD.MOV.U32 R15, RZ, RZ, R8 ;  /* 0x000000ffff0f7224 */ /* 0x000fce00078e0008 */
[----:B------:R-:W-:Y:S05]  /*2ae0*/  WARPSYNC.COLLECTIVE R14, `(.L_x_129) ;  /* 0x000000000e087348 */ /* 0x000fea0003c00000 */
[----:B------:R0:W1:Y:S02]  /*2af0*/  SHFL.DOWN P1, R12, R15, R16, R17 ;  /* 0x080000100f0c7389 */ /* 0x0000640000020011 */
[----:B01----:R-:W-:Y:S05]  /*2b00*/  ENDCOLLECTIVE ;  /* 0x000000000000791b */ /* 0x003fea0003800000 */
.L_x_129:
[----:B------:R-:W-:Y:S01]  /*2b10*/  MOV R13, R12 ;  /* 0x0000000c000d7202 */ /* 0x000fe20000000f00 */
[----:B------:R-:W-:Y:S06]  /*2b20*/  BRA `(.L_x_130) ;  /* 0xffffffe800a07947 */ /* 0x000fec000383ffff */
        .weak           $__internal_1_$__cuda_sm20_rcp_rn_f32_slowpath
        .type           $__internal_1_$__cuda_sm20_rcp_rn_f32_slowpath,@function
        .size           $__internal_1_$__cuda_sm20_rcp_rn_f32_slowpath,(.L_x_731 - $__internal_1_$__cuda_sm20_rcp_rn_f32_slowpath)
$__internal_1_$__cuda_sm20_rcp_rn_f32_slowpath:
        /* <DEDUP_REMOVED lines=15> */
.L_x_131:
[----:B------:R-:W-:-:S05]  /*2c20*/  VIADD R9, R7, 0xffffff03 ;  /* 0xffffff0307097836 */ /* 0x000fca0000000000 */
        /* <DEDUP_REMOVED lines=25> */
[----:B------:R-:W-:-:S04]  /*2dc0*/  SEL R9, RZ, 0x1, !P0 ;  /* 0x00000001ff097807 */ /* 0x000fc80004000000 */
[----:B------:R-:W-:-:S04]  /*2dd0*/  IADD3 R9, PT, PT, -R9, RZ, RZ ;  /* 0x000000ff09097210 */ /* 0x000fc80007ffe1ff */
[----:B------:R-:W-:-:S13]  /*2de0*/  ISETP.GE.AND P0, PT, R9, RZ, PT ;  /* 0x000000ff0900720c */ /* 0x000fda0003f06270 */
[----:B------:R-:W-:-:S04]  /*2df0*/  @!P0 VIADD R7, R7, 0x1 ;  /* 0x0000000107078836 */ /* 0x000fc80000000000 */
[----:B------:R-:W-:-:S05]  /*2e00*/  @!P1 IMAD.SHL.U32 R7, R7, 0x2, RZ ;  /* 0x0000000207079824 */ /* 0x000fca00078e00ff */
[----:B------:R-:W-:Y:S01]  /*2e10*/  LOP3.LUT R7, R7, 0x80000000, R4, 0xf8, !PT ;  /* 0x8000000007077812 */ /* 0x000fe200078ef804 */
[----:B------:R-:W-:Y:S06]  /*2e20*/  BRA `(.L_x_132) ;  /* 0x0000000000047947 */ /* 0x000fec0003800000 */
.L_x_133:
[----:B------:R0:W1:Y:S02]  /*2e30*/  MUFU.RCP R7, R4 ;  /* 0x0000000400077308 */ /* 0x0000640000001000 */
.L_x_132:
[----:B------:R-:W-:-:S04]  /*2e40*/  IMAD.MOV.U32 R9, RZ, RZ, 0x0 ;  /* 0x00000000ff097424 */ /* 0x000fc800078e00ff */
[----:B0123--:R-:W-:Y:S05]  /*2e50*/  RET.REL.NODEC R8 `(_ZN8pygpukit3ops2nn22sdpa_causal_f16_kernelEPK6__halfS4_S4_PS2_iiiiifi) ;  /* 0xffffffd008687950 */ /* 0x00ffea0003c3ffff */
.L_x_134:
        /* <DEDUP_REMOVED lines=10> */
.L_x_731:


//--------------------- .text._ZN8pygpukit3ops2nn22sdpa_causal_f32_kernelEPKfS3_S3_Pfiiiiifi --------------------------
	.section	.text._ZN8pygpukit3ops2nn22sdpa_causal_f32_kernelEPKfS3_S3_Pfiiiiifi,"ax",@progbits
	.align	128
        .global         _ZN8pygpukit3ops2nn22sdpa_causal_f32_kernelEPKfS3_S3_Pfiiiiifi
        .type           _ZN8pygpukit3ops2nn22sdpa_causal_f32_kernelEPKfS3_S3_Pfiiiiifi,@function
        .size           _ZN8pygpukit3ops2nn22sdpa_causal_f32_kernelEPKfS3_S3_Pfiiiiifi,(.L_x_732 - _ZN8pygpukit3ops2nn22sdpa_causal_f32_kernelEPKfS3_S3_Pfiiiiifi)
        .other          _ZN8pygpukit3ops2nn22sdpa_causal_f32_kernelEPKfS3_S3_Pfiiiiifi,@"STO_CUDA_ENTRY STV_DEFAULT"
_ZN8pygpukit3ops2nn22sdpa_causal_f32_kernelEPKfS3_S3_Pfiiiiifi:
.text._ZN8pygpukit3ops2nn22sdpa_causal_f32_kernelEPKfS3_S3_Pfiiiiifi:
        /* <DEDUP_REMOVED lines=38> */
.L_x_139:
        /* <DEDUP_REMOVED lines=10> */
.L_x_138:
[----:B------:R-:W-:Y:S05]  /*0300*/  BRA `(.L_x_136) ;  /* 0x00000008002c7947 */ /* 0x000fea0003800000 */
.L_x_137:
        /* <DEDUP_REMOVED lines=9> */
.L_x_146:
        /* <DEDUP_REMOVED lines=9> */
.L_x_143:
[----:B------:R-:W1:Y:S01]  /*0430*/  LDC R15, c[0x0][0x3b0] ;  /* 0x0000ec00ff0f7b82 */ /* 0x000e620000000800 */
[----:B------:R-:W-:-:S05]  /*0440*/  IADD3 R16, P2, PT, R3, UR4, RZ ;  /* 0x0000000403107c10 */ /* 0x000fca000ff5e0ff */
[----:B------:R-:W-:Y:S02]  /*0450*/  IMAD.X R17, RZ, RZ, R5, P2 ;  /* 0x000000ffff117224 */ /* 0x000fe400010e0605 */
[----:B------:R-:W2:Y:S08]  /*0460*/  LDC.64 R12, c[0x0][0x380] ;  /* 0x0000e000ff0c7b82 */ /* 0x000eb00000000a00 */
[----:B------:R-:W3:Y:S01]  /*0470*/  LDC.64 R10, c[0x0][0x388] ;  /* 0x0000e200ff0a7b82 */ /* 0x000ee20000000a00 */
[----:B-1----:R-:W-:-:S05]  /*0480*/  IMAD R15, R20, R15, UR4 ;  /* 0x00000004140f7e24 */ /* 0x002fca000f8e020f */
[----:B------:R-:W-:Y:S02]  /*0490*/  IADD3 R14, P3, PT, R2, R15, RZ ;  /* 0x0000000f020e7210 */ /* 0x000fe40007f7e0ff */
[C---:B--2---:R-:W-:Y:S02]  /*04a0*/  LEA R12, P2, R16.reuse, R12, 0x2 ;  /* 0x0000000c100c7211 */ /* 0x044fe400078410ff */
[----:B------:R-:W-:Y:S02]  /*04b0*/  LEA.HI.X.SX32 R15, R15, R6, 0x1, P3 ;  /* 0x000000060f0f7211 */ /* 0x000fe400018f0eff */
[----:B------:R-:W-:Y:S02]  /*04c0*/  LEA.HI.X R13, R16, R13, R17, 0x2, P2 ;  /* 0x0000000d100d7211 */ /* 0x000fe400010f1411 */
[----:B---3--:R-:W-:-:S03]  /*04d0*/  LEA R10, P3, R14, R10, 0x2 ;  /* 0x0000000a0e0a7211 */ /* 0x008fc600078610ff */
[----:B------:R-:W2:Y:S01]  /*04e0*/  LDG.E.CONSTANT R22, desc[UR8][R12.64] ;  /* 0x000000080c167981 */ /* 0x000ea2000c1e9900 */
[----:B------:R-:W-:-:S03]  /*04f0*/  LEA.HI.X R11, R14, R11, R15, 0x2, P3 ;  /* 0x0000000b0e0b7211 */ /* 0x000fc600018f140f */
[----:B------:R-:W3:Y:S04]  /*0500*/  LDG.E.CONSTANT R24, desc[UR8][R12.64+0x4] ;  /* 0x000004080c187981 */ /* 0x000ee8000c1e9900 */
[----:B------:R-:W2:Y:S04]  /*0510*/  LDG.E.CONSTANT R21, desc[UR8][R10.64] ;  /* 0x000000080a157981 */ /* 0x000ea8000c1e9900 */
[----:B------:R-:W3:Y:S04]  /*0520*/  LDG.E.CONSTANT R23, desc[UR8][R10.64+0x4] ;  /* 0x000004080a177981 */ /* 0x000ee8000c1e9900 */
[----:B------:R-:W4:Y:S04]  /*0530*/  LDG.E.CONSTANT R17, desc[UR8][R12.64+0x8] ;  /* 0x000008080c117981 */ /* 0x000f28000c1e9900 */
[----:B------:R-:W4:Y:S04]  /*0540*/  LDG.E.CONSTANT R14, desc[UR8][R10.64+0x8] ;  /* 0x000008080a0e7981 */ /* 0x000f28000c1e9900 */
[----:B------:R-:W5:Y:S04]  /*0550*/  LDG.E.CONSTANT R15, desc[UR8][R12.64+0xc] ;  /* 0x00000c080c0f7981 */ /* 0x000f68000c1e9900 */
[----:B------:R-:W5:Y:S04]  /*0560*/  LDG.E.CONSTANT R16, desc[UR8][R10.64+0xc] ;  /* 0x00000c080a107981 */ /* 0x000f68000c1e9900 */
[----:B------:R-:W5:Y:S04]  /*0570*/  LDG.E.CONSTANT R26, desc[UR8][R10.64+0x18] ;  /* 0x000018080a1a7981 */ /* 0x000f68000c1e9900 */
[----:B------:R-:W5:Y:S04]  /*0580*/  LDG.E.CONSTANT R25, desc[UR8][R12.64+0x1c] ;  /* 0x00001c080c197981 */ /* 0x000f68000c1e9900 */
[----:B------:R-:W5:Y:S01]  /*0590*/  LDG.E.CONSTANT R27, desc[UR8][R10.64+0x1c] ;  /* 0x00001c080a1b7981 */ /* 0x000f62000c1e9900 */
[----:B--2---:R-:W-:-:S03]  /*05a0*/  FFMA R21, R22, R21, R19 ;  /* 0x0000001516157223 */ /* 0x004fc60000000013 */
[----:B------:R-:W2:Y:S04]  /*05b0*/  LDG.E.CONSTANT R19, desc[UR8][R12.64+0x10] ;  /* 0x000010080c137981 */ /* 0x000ea8000c1e9900 */
[----:B------:R-:W2:Y:S01]  /*05c0*/  LDG.E.CONSTANT R22, desc[UR8][R10.64+0x10] ;  /* 0x000010080a167981 */ /* 0x000ea2000c1e9900 */
[----:B---3--:R-:W-:-:S03]  /*05d0*/  FFMA R28, R24, R23, R21 ;  /* 0x00000017181c7223 */ /* 0x008fc60000000015 */
[----:B------:R-:W3:Y:S04]  /*05e0*/  LDG.E.CONSTANT R23, desc[UR8][R12.64+0x14] ;  /* 0x000014080c177981 */ /* 0x000ee8000c1e9900 */
[----:B------:R-:W3:Y:S04]  /*05f0*/  LDG.E.CONSTANT R24, desc[UR8][R10.64+0x14] ;  /* 0x000014080a187981 */ /* 0x000ee8000c1e9900 */
[----:B------:R-:W3:Y:S01]  /*0600*/  LDG.E.CONSTANT R21, desc[UR8][R12.64+0x18] ;  /* 0x000018080c157981 */ /* 0x000ee2000c1e9900 */
[----:B------:R-:W-:Y:S01]  /*0610*/  UIADD3 UR4, UPT, UPT, UR4, 0x8, URZ ;  /* 0x0000000804047890 */ /* 0x000fe2000fffe0ff */
[----:B----4-:R-:W-:-:S04]  /*0620*/  FFMA R14, R17, R14, R28 ;  /* 0x0000000e110e7223 */ /* 0x010fc8000000001c */
[----:B-----5:R-:W-:Y:S01]  /*0630*/  FFMA R14, R15, R16, R14 ;  /* 0x000000100f0e7223 */ /* 0x020fe2000000000e */
[----:B------:R-:W-:-:S03]  /*0640*/  ISETP.NE.AND P2, PT, R18, UR4, PT ;  /* 0x0000000412007c0c */ /* 0x000fc6000bf45270 */
[----:B--2---:R-:W-:-:S04]  /*0650*/  FFMA R14, R19, R22, R14 ;  /* 0x00000016130e7223 */ /* 0x004fc8000000000e */
[----:B---3--:R-:W-:-:S04]  /*0660*/  FFMA R14, R23, R24, R14 ;  /* 0x00000018170e7223 */ /* 0x008fc8000000000e */
[----:B------:R-:W-:-:S04]  /*0670*/  FFMA R14, R21, R26, R14 ;  /* 0x0000001a150e7223 */ /* 0x000fc8000000000e */
[----:B------:R-:W-:Y:S01]  /*0680*/  FFMA R19, R25, R27, R14 ;  /* 0x0000001b19137223 */ /* 0x000fe2000000000e */
[----:B------:R-:W-:Y:S06]  /*0690*/  @P2 BRA `(.L_x_143) ;  /* 0xfffffffc00642947 */ /* 0x000fec000383ffff */
[----:B------:R-:W-:-:S07]  /*06a0*/  IMAD.MOV.U32 R21, RZ, RZ, R18 ;  /* 0x000000ffff157224 */ /* 0x000fce00078e0012 */
.L_x_142:
        /* <DEDUP_REMOVED lines=18> */
[----:B------:R-:W4:Y:S04]  /*07d0*/  LDG.E.CONSTANT R14, desc[UR8][R12.64] ;  /* 0x000000080c0e7981 */ /* 0x000f28000c1e9900 */
[----:B------:R-:W4:Y:S04]  /*07e0*/  LDG.E.CONSTANT R15, desc[UR8][R10.64] ;  /* 0x000000080a0f7981 */ /* 0x000f28000c1e9900 */
[----:B------:R-:W2:Y:S04]  /*07f0*/  LDG.E.CONSTANT R16, desc[UR8][R10.64+0x4] ;  /* 0x000004080a107981 */ /* 0x000ea8000c1e9900 */
[----:B------:R-:W3:Y:S04]  /*0800*/  LDG.E.CONSTANT R22, desc[UR8][R10.64+0x8] ;  /* 0x000008080a167981 */ /* 0x000ee8000c1e9900 */
[----:B------:R-:W5:Y:S04]  /*0810*/  LDG.E.CONSTANT R25, desc[UR8][R12.64+0xc] ;  /* 0x00000c080c197981 */ /* 0x000f68000c1e9900 */
[----:B------:R-:W5:Y:S01]  /*0820*/  LDG.E.CONSTANT R24, desc[UR8][R10.64+0xc] ;  /* 0x00000c080a187981 */ /* 0x000f62000c1e9900 */
[----:B------:R-:W-:-:S02]  /*0830*/  VIADD R21, R21, 0x4 ;  /* 0x0000000415157836 */ /* 0x000fc40000000000 */
[----:B----4-:R-:W-:-:S04]  /*0840*/  FFMA R14, R14, R15, R19 ;  /* 0x0000000f0e0e7223 */ /* 0x010fc80000000013 */
[----:B--2---:R-:W-:-:S04]  /*0850*/  FFMA R14, R17, R16, R14 ;  /* 0x00000010110e7223 */ /* 0x004fc8000000000e */
[----:B---3--:R-:W-:-:S04]  /*0860*/  FFMA R14, R23, R22, R14 ;  /* 0x00000016170e7223 */ /* 0x008fc8000000000e */
[----:B-----5:R-:W-:-:S07]  /*0870*/  FFMA R19, R25, R24, R14 ;  /* 0x0000001819137223 */ /* 0x020fce000000000e */
.L_x_145:
[----:B------:R-:W-:Y:S05]  /*0880*/  @!P2 BRA `(.L_x_144) ;  /* 0x00000000008ca947 */ /* 0x000fea0003800000 */
[----:B------:R-:W1:Y:S01]  /*0890*/  LDC R24, c[0x0][0x3b0] ;  /* 0x0000ec00ff187b82 */ /* 0x000e620000000800 */
[----:B------:R-:W-:-:S07]  /*08a0*/  ISETP.NE.AND P3, PT, R9, 0x1, PT ;  /* 0x000000010900780c */ /* 0x000fce0003f65270 */
[----:B------:R-:W2:Y:S06]  /*08b0*/  LDC.64 R16, c[0x0][0x380] ;  /* 0x0000e000ff107b82 */ /* 0x000eac0000000a00 */
[----:B------:R-:W-:Y:S02]  /*08c0*/  @P3 IADD3 R22, P4, PT, R21, R3, RZ ;  /* 0x0000000315163210 */ /* 0x000fe40007f9e0ff */
[----:B------:R-:W3:Y:S03]  /*08d0*/  LDC.64 R10, c[0x0][0x388] ;  /* 0x0000e200ff0a7b82 */ /* 0x000ee60000000a00 */
[----:B------:R-:W-:-:S05]  /*08e0*/  @P3 IMAD.X R23, RZ, RZ, R5, P4 ;  /* 0x000000ffff173224 */ /* 0x000fca00020e0605 */
[----:B------:R-:W4:Y:S01]  /*08f0*/  LDC.64 R12, c[0x0][0x380] ;  /* 0x0000e000ff0c7b82 */ /* 0x000f220000000a00 */
[----:B-1----:R-:W-:Y:S01]  /*0900*/  LOP3.LUT P2, RZ, R24, 0x1, RZ, 0xc0, !PT ;  /* 0x0000000118ff7812 */ /* 0x002fe2000784c0ff */
[----:B------:R-:W-:Y:S02]  /*0910*/  @P3 IMAD R25, R20, R24, R21 ;  /* 0x0000001814193224 */ /* 0x000fe400078e0215 */
[----:B------:R-:W-:-:S04]  /*0920*/  @P3 VIADD R21, R21, 0x2 ;  /* 0x0000000215153836 */ /* 0x000fc80000000000 */
[----:B------:R-:W1:Y:S01]  /*0930*/  LDC.64 R14, c[0x0][0x388] ;  /* 0x0000e200ff0e7b82 */ /* 0x000e620000000a00 */
[----:B--2---:R-:W-:-:S04]  /*0940*/  @P3 LEA R16, P5, R22, R16, 0x2 ;  /* 0x0000001016103211 */ /* 0x004fc800078a10ff */
[----:B------:R-:W-:Y:S01]  /*0950*/  @P3 LEA.HI.X R17, R22, R17, R23, 0x2, P5 ;  /* 0x0000001116113211 */ /* 0x000fe200028f1417 */
[----:B------:R-:W-:Y:S01]  /*0960*/  @P2 IMAD R23, R20, R24, R21 ;  /* 0x0000001814172224 */ /* 0x000fe200078e0215 */
[----:B------:R-:W-:Y:S02]  /*0970*/  @P3 IADD3 R22, P5, PT, R2, R25, RZ ;  /* 0x0000001902163210 */ /* 0x000fe40007fbe0ff */
[----:B------:R-:W-:Y:S02]  /*0980*/  @P2 IADD3 R21, P4, PT, R21, R3, RZ ;  /* 0x0000000315152210 */ /* 0x000fe40007f9e0ff */
[----:B------:R-:W-:Y:S02]  /*0990*/  @P3 LEA.HI.X.SX32 R25, R25, R6, 0x1, P5 ;  /* 0x0000000619193211 */ /* 0x000fe400028f0eff */
[----:B---3--:R-:W-:Y:S01]  /*09a0*/  @P3 LEA R10, P6, R22, R10, 0x2 ;  /* 0x0000000a160a3211 */ /* 0x008fe200078c10ff */
[----:B------:R-:W-:Y:S01]  /*09b0*/  @P2 IMAD.X R24, RZ, RZ, R5, P4 ;  /* 0x000000ffff182224 */ /* 0x000fe200020e0605 */
[----:B----4-:R-:W-:-:S02]  /*09c0*/  @P2 LEA R12, P5, R21, R12, 0x2 ;  /* 0x0000000c150c2211 */ /* 0x010fc400078a10ff */
[----:B------:R-:W-:Y:S02]  /*09d0*/  @P3 LEA.HI.X R11, R22, R11, R25, 0x2, P6 ;  /* 0x0000000b160b3211 */ /* 0x000fe400030f1419 */
[----:B------:R-:W-:Y:S02]  /*09e0*/  @P2 IADD3 R22, P4, PT, R2, R23, RZ ;  /* 0x0000001702162210 */ /* 0x000fe40007f9e0ff */
[----:B------:R-:W-:Y:S02]  /*09f0*/  @P2 LEA.HI.X R13, R21, R13, R24, 0x2, P5 ;  /* 0x0000000d150d2211 */ /* 0x000fe400028f1418 */
[----:B------:R-:W-:Y:S01]  /*0a00*/  @P2 LEA.HI.X.SX32 R23, R23, R6, 0x1, P4 ;  /* 0x0000000617172211 */ /* 0x000fe200020f0eff */
[----:B------:R-:W2:Y:S01]  /*0a10*/  @P3 LDG.E.CONSTANT R24, desc[UR8][R16.64] ;  /* 0x0000000810183981 */ /* 0x000ea2000c1e9900 */
[----:B-1----:R-:W-:-:S03]  /*0a20*/  @P2 LEA R14, P4, R22, R14, 0x2 ;  /* 0x0000000e160e2211 */ /* 0x002fc600078810ff */
[----:B------:R-:W2:Y:S01]  /*0a30*/  @P3 LDG.E.CONSTANT R21, desc[UR8][R10.64] ;  /* 0x000000080a153981 */ /* 0x000ea2000c1e9900 */
[----:B------:R-:W-:-:S03]  /*0a40*/  @P2 LEA.HI.X R15, R22, R15, R23, 0x2, P4 ;  /* 0x0000000f160f2211 */ /* 0x000fc600020f1417 */
[----:B------:R-:W3:Y:S04]  /*0a50*/  @P3 LDG.E.CONSTANT R22, desc[UR8][R16.64+0x4] ;  /* 0x0000040810163981 */ /* 0x000ee8000c1e9900 */
[----:B------:R-:W3:Y:S04]  /*0a60*/  @P3 LDG.E.CONSTANT R23, desc[UR8][R10.64+0x4] ;  /* 0x000004080a173981 */ /* 0x000ee8000c1e9900 */
[----:B------:R-:W4:Y:S04]  /*0a70*/  @P2 LDG.E.CONSTANT R12, desc[UR8][R12.64] ;  /* 0x000000080c0c2981 */ /* 0x000f28000c1e9900 */
[----:B------:R-:W4:Y:S01]  /*0a80*/  @P2 LDG.E.CONSTANT R14, desc[UR8][R14.64] ;  /* 0x000000080e0e2981 */ /* 0x000f22000c1e9900 */
[----:B--2---:R-:W-:-:S04]  /*0a90*/  @P3 FFMA R21, R24, R21, R19 ;  /* 0x0000001518153223 */ /* 0x004fc80000000013 */
[----:B---3--:R-:W-:-:S04]  /*0aa0*/  @P3 FFMA R19, R22, R23, R21 ;  /* 0x0000001716133223 */ /* 0x008fc80000000015 */
[----:B----4-:R-:W-:-:S07]  /*0ab0*/  @P2 FFMA R19, R12, R14, R19 ;  /* 0x0000000e0c132223 */ /* 0x010fce0000000013 */
.L_x_144:
[----:B------:R-:W1:Y:S02]  /*0ac0*/  LDCU UR4, c[0x0][0x3b4] ;  /* 0x00007680ff0477ac */ /* 0x000e640008000800 */
[----:B-1----:R-:W-:-:S07]  /*0ad0*/  FMUL R19, R19, UR4 ;  /* 0x0000000413137c20 */ /* 0x002fce0008400000 */
.L_x_141:
[----:B------:R-:W-:Y:S05]  /*0ae0*/  BSYNC.RECONVERGENT B1 ;  /* 0x0000000000017941 */ /* 0x000fea0003800200 */
.L_x_140:
        /* <DEDUP_REMOVED lines=13> */
.L_x_136:
[----:B------:R-:W-:Y:S05]  /*0bc0*/  BSYNC.RECONVERGENT B0 ;  /* 0x0000000000007941 */ /* 0x000fea0003800200 */
.L_x_135:
        /* <DEDUP_REMOVED lines=42> */
.L_x_176:
[----:B------:R-:W-:Y:S02]  /*0e70*/  ISETP.NE.AND P1, PT, R0, RZ, PT ;  /* 0x000000ff0000720c */ /* 0x000fe40003f25270 */
[----:B-1----:R-:W-:-:S11]  /*0e80*/  FMNMX R12, R13, R12, !PT ;  /* 0x0000000c0d0c7209 */ /* 0x002fd60007800000 */
[----:B------:R-:W1:Y:S01]  /*0e90*/  @!P1 S2R R8, SR_CgaCtaId ;  /* 0x0000000000089919 */ /* 0x000e620000008800 */
[----:B------:R-:W-:Y:S02]  /*0ea0*/  @!P1 MOV R7, 0x400 ;  /* 0x0000040000079802 */ /* 0x000fe40000000f00 */
[----:B------:R-:W-:Y:S02]  /*0eb0*/  @!P1 PLOP3.LUT P0, PT, PT, PT, PT, 0x80, 0x8 ;  /* 0x000000000008981c */ /* 0x000fe40003f0f070 */
[----:B-1----:R-:W-:-:S05]  /*0ec0*/  @!P1 LEA R7, R8, R7, 0x18 ;  /* 0x0000000708079211 */ /* 0x002fca00078ec0ff */
[----:B------:R1:W-:Y:S06]  /*0ed0*/  @!P1 STS [R7+0x80], R12 ;  /* 0x0000800c07009388 */ /* 0x0003ec0000000800 */
.L_x_147:
        /* <DEDUP_REMOVED lines=17> */
.L_x_151:
        /* <DEDUP_REMOVED lines=16> */
.L_x_150:
[----:B------:R-:W-:Y:S05]  /*10f0*/  BSYNC.RECONVERGENT B0 ;  /* 0x0000000000007941 */ /* 0x000fea0003800200 */
.L_x_149:
        /* <DEDUP_REMOVED lines=42> */
.L_x_182:
[----:B-1----:R-:W-:-:S07]  /*13a0*/  FADD R6, R8, R13 ;  /* 0x0000000d08067221 */ /* 0x002fce0000000000 */
.L_x_152:
        /* <DEDUP_REMOVED lines=19> */
[----:B------:R-:W-:Y:S05]  /*14e0*/  CALL.REL.NOINC `($__internal_2_$__cuda_sm20_rcp_rn_f32_slowpath) ;  /* 0x0000001000cc7944 */ /* 0x000fea0003c00000 */
[----:B------:R-:W-:Y:S05]  /*14f0*/  BRA `(.L_x_157) ;  /* 0x0000000000107947 */ /* 0x000fea0003800000 */
.L_x_156:
[----:B------:R-:W0:Y:S02]  /*1500*/  MUFU.RCP R7, R4 ;  /* 0x0000000400077308 */ /* 0x000e240000001000 */
[----:B0-----:R-:W-:-:S04]  /*1510*/  FFMA R8, R4, R7, -1 ;  /* 0xbf80000004087423 */ /* 0x001fc80000000007 */
[----:B------:R-:W-:-:S04]  /*1520*/  FADD.FTZ R8, -R8, -RZ ;  /* 0x800000ff08087221 */ /* 0x000fc80000010100 */
[----:B------:R-:W-:-:S07]  /*1530*/  FFMA R7, R7, R8, R7 ;  /* 0x0000000807077223 */ /* 0x000fce0000000007 */
.L_x_157:
[----:B------:R-:W0:Y:S01]  /*1540*/  S2R R9, SR_CgaCtaId ;  /* 0x0000000000097919 */ /* 0x000e220000008800 */
[----:B------:R-:W1:Y:S01]  /*1550*/  LDC R11, c[0x0][0x3a8] ;  /* 0x0000ea00ff0b7b82 */ /* 0x000e620000000800 */
[----:B------:R-:W-:-:S05]  /*1560*/  MOV R4, 0x400 ;  /* 0x0000040000047802 */ /* 0x000fca0000000f00 */
[----:B------:R-:W-:Y:S02]  /*1570*/  VIADD R8, R4, 0x110 ;  /* 0x0000011004087836 */ /* 0x000fe40000000000 */
[----:B------:R-:W-:-:S03]  /*1580*/  IMAD.MOV.U32 R4, RZ, RZ, R0 ;  /* 0x000000ffff047224 */ /* 0x000fc600078e0000 */
[----:B0-----:R-:W-:-:S07]  /*1590*/  LEA R13, R9, R8, 0x18 ;  /* 0x00000008090d7211 */ /* 0x001fce00078ec0ff */
.L_x_158:
[----:B--2---:R-:W-:Y:S02]  /*15a0*/  IMAD R8, R4, 0x4, R13 ;  /* 0x0000000404087824 */ /* 0x004fe400078e020d */
[----:B------:R-:W-:-:S03]  /*15b0*/  IMAD.IADD R4, R6, 0x1, R4 ;  /* 0x0000000106047824 */ /* 0x000fc600078e0204 */
[----:B------:R-:W0:Y:S02]  /*15c0*/  LDS R10, [R8] ;  /* 0x00000000080a7984 */ /* 0x000e240000000800 */
[----:B-1----:R-:W-:Y:S01]  /*15d0*/  ISETP.GE.AND P0, PT, R4, R11, PT ;  /* 0x0000000b0400720c */ /* 0x002fe20003f06270 */
[----:B0-----:R-:W-:-:S05]  /*15e0*/  FMUL R9, R10, R7 ;  /* 0x000000070a097220 */ /* 0x001fca0000400000 */
[----:B------:R2:W-:Y:S07]  /*15f0*/  STS [R8], R9 ;  /* 0x0000000908007388 */ /* 0x0005ee0000000800 */
[----:B------:R-:W-:Y:S05]  /*1600*/  @!P0 BRA `(.L_x_158) ;  /* 0xfffffffc00e48947 */ /* 0x000fea000383ffff */
.L_x_155:
[----:B------:R-:W-:Y:S05]  /*1610*/  BSYNC.RECONVERGENT B0 ;  /* 0x0000000000007941 */ /* 0x000fea0003800200 */
.L_x_154:
        /* <DEDUP_REMOVED lines=9> */
.L_x_160:
[----:B------:R-:W-:-:S04]  /*16b0*/  IADD3 R2, P0, PT, R0, R3, RZ ;  /* 0x0000000300027210 */ /* 0x000fc80007f1e0ff */
[C---:B------:R-:W-:Y:S01]  /*16c0*/  LEA.HI.X.SX32 R4, R0.reuse, R5, 0x1, P0 ;  /* 0x0000000500047211 */ /* 0x040fe200000f0eff */
[----:B-1----:R-:W-:Y:S01]  /*16d0*/  VIADD R0, R0, UR6 ;  /* 0x0000000600007c36 */ /* 0x002fe20008000000 */
[----:B0-----:R-:W-:-:S04]  /*16e0*/  LEA R6, P0, R2, R8, 0x2 ;  /* 0x0000000802067211 */ /* 0x001fc800078010ff */
[----:B------:R-:W-:Y:S02]  /*16f0*/  LEA.HI.X R7, R2, R9, R4, 0x2, P0 ;  /* 0x0000000902077211 */ /* 0x000fe400000f1404 */
[----:B------:R-:W-:-:S03]  /*1700*/  ISETP.GE.AND P0, PT, R0, UR7, PT ;  /* 0x0000000700007c0c */ /* 0x000fc6000bf06270 */
[----:B------:R2:W-:Y:S10]  /*1710*/  STG.E desc[UR8][R6.64], RZ ;  /* 0x000000ff06007986 */ /* 0x0005f4000c101908 */
[----:B--2---:R-:W-:Y:S05]  /*1720*/  @!P0 BRA `(.L_x_160) ;  /* 0xfffffffc00e08947 */ /* 0x004fea000383ffff */
[----:B---3--:R-:W-:Y:S05]  /*1730*/  EXIT ;  /* 0x000000000000794d */ /* 0x008fea0003800000 */
.L_x_159:
[C---:B------:R-:W-:Y:S02]  /*1740*/  LOP3.LUT R4, R11.reuse, 0x7, RZ, 0xc0, !PT ;  /* 0x000000070b047812 */ /* 0x040fe400078ec0ff */
[C---:B------:R-:W-:Y:S02]  /*1750*/  LOP3.LUT R6, R11.reuse, 0x3, RZ, 0xc0, !PT ;  /* 0x000000030b067812 */ /* 0x040fe400078ec0ff */
[----:B------:R-:W-:-:S07]  /*1760*/  LOP3.LUT R7, R11, 0x7ffffff8, RZ, 0xc0, !PT ;  /* 0x7ffffff80b077812 */ /* 0x000fce00078ec0ff */
.L_x_170:
        /* <DEDUP_REMOVED lines=16> */
[C-C-:B------:R-:W-:Y:S02]  /*1870*/  IMAD R14, R15.reuse, 0x2, R0.reuse ;  /* 0x000000020f0e7824 */ /* 0x140fe400078e0200 */
[C-C-:B------:R-:W-:Y:S02]  /*1880*/  IMAD R16, R15.reuse, 0x3, R0.reuse ;  /* 0x000000030f107824 */ /* 0x140fe400078e0200 */
[C-C-:B------:R-:W-:Y:S02]  /*1890*/  IMAD R17, R15.reuse, 0x4, R0.reuse ;  /* 0x000000040f117824 */ /* 0x140fe400078e0200 */
[C-C-:B------:R-:W-:Y:S02]  /*18a0*/  IMAD R18, R15.reuse, 0x5, R0.reuse ;  /* 0x000000050f127824 */ /* 0x140fe400078e0200 */
[----:B------:R-:W-:-:S02]  /*18b0*/  IMAD R19, R15, 0x6, R0 ;  /* 0x000000060f137824 */ /* 0x000fc400078e0200 */
[----:B------:R-:W-:Y:S02]  /*18c0*/  IMAD R20, R15, 0x7, R0 ;  /* 0x000000070f147824 */ /* 0x000fe400078e0200 */
[----:B------:R-:W-:-:S07]  /*18d0*/  IMAD.U32 R12, RZ, RZ, UR4 ;  /* 0x00000004ff0c7e24 */ /* 0x000fce000f8e00ff */
.L_x_163:
        /* <DEDUP_REMOVED lines=8> */
[----:B------:R-:W2:Y:S03]  /*1960*/  LDG.E.CONSTANT R28, desc[UR8][R28.64] ;  /* 0x000000081c1c7981 */ /* 0x000ea6000c1e9900 */
[----:B------:R-:W-:Y:S02]  /*1970*/  LEA.HI.X R25, R8, UR11, R9, 0x2, P0 ;  /* 0x0000000b08197c11 */ /* 0x000fe400080f1409 */
[----:B------:R-:W2:Y:S04]  /*1980*/  LDS.128 R8, [R12+-0x10] ;  /* 0xfffff0000c087984 */ /* 0x000ea80000000c00 */
[----:B------:R-:W3:Y:S01]  /*1990*/  LDG.E.CONSTANT R25, desc[UR8][R24.64] ;  /* 0x0000000818197981 */ /* 0x000ee2000c1e9900 */
[----:B--2---:R-:W-:Y:S01]  /*19a0*/  FFMA R8, R8, R28, R27 ;  /* 0x0000001c08087223 */ /* 0x004fe2000000001b */
[----:B------:R-:W-:-:S03]  /*19b0*/  IADD3 R27, P0, PT, R2, R14, RZ ;  /* 0x0000000e021b7210 */ /* 0x000fc60007f1e0ff */
[----:B---3--:R-:W-:Y:S01]  /*19c0*/  FFMA R25, R9, R25, R8 ;  /* 0x0000001909197223 */ /* 0x008fe20000000008 */
[----:B------:R-:W-:Y:S02]  /*19d0*/  LEA.HI.X.SX32 R8, R14, R23, 0x1, P0 ;  /* 0x000000170e087211 */ /* 0x000fe400000f0eff */
[----:B------:R-:W-:-:S04]  /*19e0*/  LEA R26, P0, R27, UR10, 0x2 ;  /* 0x0000000a1b1a7c11 */ /* 0x000fc8000f8010ff */
[----:B------:R-:W-:-:S05]  /*19f0*/  LEA.HI.X R27, R27, UR11, R8, 0x2, P0 ;  /* 0x0000000b1b1b7c11 */ /* 0x000fca00080f1408 */
[----:B------:R-:W2:Y:S01]  /*1a00*/  LDG.E.CONSTANT R26, desc[UR8][R26.64] ;  /* 0x000000081a1a7981 */ /* 0x000ea2000c1e9900 */
[----:B------:R-:W-:-:S04]  /*1a10*/  IADD3 R9, P0, PT, R2, R16, RZ ;  /* 0x0000001002097210 */ /* 0x000fc80007f1e0ff */
[----:B------:R-:W-:Y:S02]  /*1a20*/  LEA.HI.X.SX32 R28, R16, R23, 0x1, P0 ;  /* 0x00000017101c7211 */ /* 0x000fe400000f0eff */
[----:B------:R-:W-:-:S04]  /*1a30*/  LEA R8, P0, R9, UR10, 0x2 ;  /* 0x0000000a09087c11 */ /* 0x000fc8000f8010ff */
[----:B------:R-:W-:-:S05]  /*1a40*/  LEA.HI.X R9, R9, UR11, R28, 0x2, P0 ;  /* 0x0000000b09097c11 */ /* 0x000fca00080f141c */
[----:B------:R-:W3:Y:S01]  /*1a50*/  LDG.E.CONSTANT R8, desc[UR8][R8.64] ;  /* 0x0000000808087981 */ /* 0x000ee2000c1e9900 */
[----:B------:R-:W-:Y:S01]  /*1a60*/  IADD3 R28, P0, PT, R2, R17, RZ ;  /* 0x00000011021c7210 */ /* 0x000fe20007f1e0ff */
[----:B--2---:R-:W-:-:S03]  /*1a70*/  FFMA R10, R10, R26, R25 ;  /* 0x0000001a0a0a7223 */ /* 0x004fc60000000019 */
[----:B------:R-:W-:Y:S02]  /*1a80*/  LEA.HI.X.SX32 R25, R17, R23, 0x1, P0 ;  /* 0x0000001711197211 */ /* 0x000fe400000f0eff */
[----:B------:R-:W-:-:S04]  /*1a90*/  LEA R24, P0, R28, UR10, 0x2 ;  /* 0x0000000a1c187c11 */ /* 0x000fc8000f8010ff */
[----:B------:R-:W-:Y:S02]  /*1aa0*/  LEA.HI.X R25, R28, UR11, R25, 0x2, P0 ;  /* 0x0000000b1c197c11 */ /* 0x000fe400080f1419 */
[----:B------:R-:W-:-:S04]  /*1ab0*/  IADD3 R27, P0, PT, R2, R18, RZ ;  /* 0x00000012021b7210 */ /* 0x000fc80007f1e0ff */
[----:B------:R-:W-:Y:S01]  /*1ac0*/  LEA.HI.X.SX32 R28, R18, R23, 0x1, P0 ;  /* 0x00000017121c7211 */ /* 0x000fe200000f0eff */
[----:B------:R-:W2:Y:S01]  /*1ad0*/  LDG.E.CONSTANT R25, desc[UR8][R24.64] ;  /* 0x0000000818197981 */ /* 0x000ea2000c1e9900 */
[----:B------:R-:W-:-:S04]  /*1ae0*/  LEA R26, P0, R27, UR10, 0x2 ;  /* 0x0000000a1b1a7c11 */ /* 0x000fc8000f8010ff */
[----:B------:R-:W-:-:S05]  /*1af0*/  LEA.HI.X R27, R27, UR11, R28, 0x2, P0 ;  /* 0x0000000b1b1b7c11 */ /* 0x000fca00080f141c */
[----:B------:R-:W4:Y:S01]  /*1b00*/  LDG.E.CONSTANT R26, desc[UR8][R26.64] ;  /* 0x000000081a1a7981 */ /* 0x000f22000c1e9900 */
[----:B---3--:R-:W-:-:S03]  /*1b10*/  FFMA R29, R11, R8, R10 ;  /* 0x000000080b1d7223 */ /* 0x008fc6000000000a */
[----:B------:R-:W2:Y:S02]  /*1b20*/  LDS.128 R8, [R12] ;  /* 0x000000000c087984 */ /* 0x000ea40000000c00 */
[----:B--2---:R-:W-:Y:S01]  /*1b30*/  FFMA R28, R8, R25, R29 ;  /* 0x00000019081c7223 */ /* 0x004fe2000000001d */
[----:B------:R-:W-:-:S03]  /*1b40*/  IADD3 R8, P0, PT, R2, R19, RZ ;  /* 0x0000001302087210 */ /* 0x000fc60007f1e0ff */
[----:B----4-:R-:W-:Y:S01]  /*1b50*/  FFMA R29, R9, R26, R28 ;  /* 0x0000001a091d7223 */ /* 0x010fe2000000001c */
[-C--:B------:R-:W-:Y:S02]  /*1b60*/  LEA.HI.X.SX32 R28, R19, R23.reuse, 0x1, P0 ;  /* 0x00000017131c7211 */ /* 0x080fe400000f0eff */
[----:B------:R-:W-:Y:S02]  /*1b70*/  LEA R24, P0, R8, UR10, 0x2 ;  /* 0x0000000a08187c11 */ /* 0x000fe4000f8010ff */
[----:B------:R-:W-:Y:S02]  /*1b80*/  IADD3 R9, P1, PT, R2, R20, RZ ;  /* 0x0000001402097210 */ /* 0x000fe40007f3e0ff */
[----:B------:R-:W-:Y:S02]  /*1b90*/  LEA.HI.X R25, R8, UR11, R28, 0x2, P0 ;  /* 0x0000000b08197c11 */ /* 0x000fe400080f141c */
[----:B------:R-:W-:Y:S02]  /*1ba0*/  LEA.HI.X.SX32 R28, R20, R23, 0x1, P1 ;  /* 0x00000017141c7211 */ /* 0x000fe400008f0eff */
[C---:B------:R-:W-:Y:S01]  /*1bb0*/  LEA R8, P0, R9.reuse, UR10, 0x2 ;  /* 0x0000000a09087c11 */ /* 0x040fe2000f8010ff */
[----:B------:R-:W2:Y:S03]  /*1bc0*/  LDG.E.CONSTANT R24, desc[UR8][R24.64] ;  /* 0x0000000818187981 */ /* 0x000ea6000c1e9900 */
[----:B------:R-:W-:-:S05]  /*1bd0*/  LEA.HI.X R9, R9, UR11, R28, 0x2, P0 ;  /* 0x0000000b09097c11 */ /* 0x000fca00080f141c */
[----:B------:R-:W3:Y:S01]  /*1be0*/  LDG.E.CONSTANT R8, desc[UR8][R8.64] ;  /* 0x0000000808087981 */ /* 0x000ee2000c1e9900 */
[----:B------:R-:W-:-:S05]  /*1bf0*/  VIADD R22, R22, 0x8 ;  /* 0x0000000816167836 */ /* 0x000fca0000000000 */
[----:B------:R-:W-:Y:S01]  /*1c00*/  ISETP.NE.AND P0, PT, R22, RZ, PT ;  /* 0x000000ff1600720c */ /* 0x000fe20003f05270 */
[----:B------:R-:W-:Y:S02]  /*1c10*/  VIADD R12, R12, 0x20 ;  /* 0x000000200c0c7836 */ /* 0x000fe40000000000 */
[C---:B------:R-:W-:Y:S02]  /*1c20*/  IMAD R13, R15.reuse, 0x8, R13 ;  /* 0x000000080f0d7824 */ /* 0x040fe400078e020d */
[C---:B------:R-:W-:Y:S02]  /*1c30*/  IMAD R14, R15.reuse, 0x8, R14 ;  /* 0x000000080f0e7824 */ /* 0x040fe400078e020e */
[C---:B------:R-:W-:Y:S02]  /*1c40*/  IMAD R16, R15.reuse, 0x8, R16 ;  /* 0x000000080f107824 */ /* 0x040fe400078e0210 */
[C---:B------:R-:W-:Y:S02]  /*1c50*/  IMAD R17, R15.reuse, 0x8, R17 ;  /* 0x000000080f117824 */ /* 0x040fe400078e0211 */
[----:B------:R-:W-:-:S02]  /*1c60*/  IMAD R18, R15, 0x8, R18 ;  /* 0x000000080f127824 */ /* 0x000fc400078e0212 */
[C---:B------:R-:W-:Y:S02]  /*1c70*/  IMAD R19, R15.reuse, 0x8, R19 ;  /* 0x000000080f137824 */ /* 0x040fe400078e0213 */
[C---:B------:R-:W-:Y:S02]  /*1c80*/  IMAD R20, R15.reuse, 0x8, R20 ;  /* 0x000000080f147824 */ /* 0x040fe400078e0214 */
[----:B------:R-:W-:Y:S02]  /*1c90*/  IMAD R21, R15, 0x8, R21 ;  /* 0x000000080f157824 */ /* 0x000fe400078e0215 */
[----:B--2---:R-:W-:-:S04]  /*1ca0*/  FFMA R10, R10, R24, R29 ;  /* 0x000000180a0a7223 */ /* 0x004fc8000000001d */
[----:B---3--:R-:W-:Y:S01]  /*1cb0*/  FFMA R27, R11, R8, R10 ;  /* 0x000000080b1b7223 */ /* 0x008fe2000000000a */
[----:B------:R-:W-:Y:S06]  /*1cc0*/  @P0 BRA `(.L_x_163) ;  /* 0xfffffffc00040947 */ /* 0x000fec000383ffff */
[----:B-1----:R-:W-:Y:S05]  /*1cd0*/  BSYNC.RECONVERGENT B0 ;  /* 0x0000000000007941 */ /* 0x002fea0003800200 */
.L_x_162:
[----:B------:R-:W-:-:S07]  /*1ce0*/  IMAD.MOV.U32 R13, RZ, RZ, R7 ;  /* 0x000000ffff0d7224 */ /* 0x000fce00078e0007 */
.L_x_161:
        /* <DEDUP_REMOVED lines=25> */
[----:B------:R0:W2:Y:S01]  /*1e80*/  LDG.E.CONSTANT R20, desc[UR8][R14.64] ;  /* 0x000000080e147981 */ /* 0x0000a2000c1e9900 */
[----:B------:R-:W-:Y:S02]  /*1e90*/  LEA R8, P1, R16, UR12, 0x2 ;  /* 0x0000000c10087c11 */ /* 0x000fe4000f8210ff */
[----:B------:R-:W-:Y:S01]  /*1ea0*/  IADD3 R18, P2, PT, R2, R17, RZ ;  /* 0x0000001102127210 */ /* 0x000fe20007f5e0ff */
[----:B------:R-:W4:Y:S01]  /*1eb0*/  LDG.E.CONSTANT R11, desc[UR8][R10.64] ;  /* 0x000000080a0b7981 */ /* 0x000f22000c1e9900 */
[----:B------:R-:W-:-:S02]  /*1ec0*/  LEA.HI.X R9, R16, UR13, R9, 0x2, P1 ;  /* 0x0000000d10097c11 */ /* 0x000fc400088f1409 */
[----:B------:R-:W-:Y:S02]  /*1ed0*/  LEA.HI.X.SX32 R17, R17, R12, 0x1, P2 ;  /* 0x0000000c11117211 */ /* 0x000fe400010f0eff */
[C---:B------:R-:W-:Y:S01]  /*1ee0*/  LEA R16, P1, R18.reuse, UR12, 0x2 ;  /* 0x0000000c12107c11 */ /* 0x040fe2000f8210ff */
[----:B------:R-:W5:Y:S03]  /*1ef0*/  LDG.E.CONSTANT R8, desc[UR8][R8.64] ;  /* 0x0000000808087981 */ /* 0x000f66000c1e9900 */
[----:B------:R-:W-:-:S06]  /*1f00*/  LEA.HI.X R17, R18, UR13, R17, 0x2, P1 ;  /* 0x0000000d12117c11 */ /* 0x000fcc00088f1411 */
[----:B------:R-:W3:Y:S01]  /*1f10*/  LDG.E.CONSTANT R17, desc[UR8][R16.64] ;  /* 0x0000000810117981 */ /* 0x000ee2000c1e9900 */
[----:B------:R-:W1:Y:S01]  /*1f20*/  S2UR UR5, SR_CgaCtaId ;  /* 0x00000000000579c3 */ /* 0x000e620000008800 */
[----:B------:R-:W-:Y:S02]  /*1f30*/  UMOV UR4, 0x400 ;  /* 0x0000040000047882 */ /* 0x000fe40000000000 */
[----:B------:R-:W-:-:S04]  /*1f40*/  UIADD3 UR4, UPT, UPT, UR4, 0x110, URZ ;  /* 0x0000011004047890 */ /* 0x000fc8000fffe0ff */
[----:B-1----:R-:W-:-:S06]  /*1f50*/  ULEA UR4, UR5, UR4, 0x18 ;  /* 0x0000000405047291 */ /* 0x002fcc000f8ec0ff */
[----:B------:R-:W-:-:S05]  /*1f60*/  LEA R21, R13, UR4, 0x2 ;  /* 0x000000040d157c11 */ /* 0x000fca000f8e10ff */
[----:B0-----:R-:W2:Y:S04]  /*1f70*/  LDS.64 R14, [R21] ;  /* 0x00000000150e7984 */ /* 0x001ea80000000a00 */
[----:B------:R-:W5:Y:S01]  /*1f80*/  LDS.64 R18, [R21+0x8] ;  /* 0x0000080015127984 */ /* 0x000f620000000a00 */
[----:B------:R-:W-:Y:S02]  /*1f90*/  VIADD R13, R13, 0x4 ;  /* 0x000000040d0d7836 */ /* 0x000fe40000000000 */
[----:B--2---:R-:W-:-:S04]  /*1fa0*/  FFMA R14, R14, R20, R27 ;  /* 0x000000140e0e7223 */ /* 0x004fc8000000001b */
[----:B----4-:R-:W-:-:S04]  /*1fb0*/  FFMA R11, R11, R15, R14 ;  /* 0x0000000f0b0b7223 */ /* 0x010fc8000000000e */
[----:B-----5:R-:W-:-:S04]  /*1fc0*/  FFMA R8, R18, R8, R11 ;  /* 0x0000000812087223 */ /* 0x020fc8000000000b */
[----:B---3--:R-:W-:-:S07]  /*1fd0*/  FFMA R27, R17, R19, R8 ;  /* 0x00000013111b7223 */ /* 0x008fce0000000008 */
.L_x_167:
[----:B-1-3--:R-:W-:Y:S05]  /*1fe0*/  BSYNC.RECONVERGENT B1 ;  /* 0x0000000000017941 */ /* 0x00afea0003800200 */
.L_x_166:
        /* <DEDUP_REMOVED lines=15> */
[----:B------:R-:W2:Y:S03]  /*20e0*/  LDG.E.CONSTANT R8, desc[UR8][R8.64] ;  /* 0x0000000808087981 */ /* 0x000ea6000c1e9900 */
[----:B------:R-:W-:-:S06]  /*20f0*/  LEA.HI.X R11, R14, UR13, R11, 0x2, P0 ;  /* 0x0000000d0e0b7c11 */ /* 0x000fcc00080f140b */
[----:B------:R-:W3:Y:S01]  /*2100*/  LDG.E.CONSTANT R11, desc[UR8][R10.64] ;  /* 0x000000080a0b7981 */ /* 0x000ee2000c1e9900 */
[----:B------:R-:W0:Y:S01]  /*2110*/  S2UR UR5, SR_CgaCtaId ;  /* 0x00000000000579c3 */ /* 0x000e220000008800 */
[----:B------:R-:W-:Y:S02]  /*2120*/  UMOV UR4, 0x400 ;  /* 0x0000040000047882 */ /* 0x000fe40000000000 */
[----:B------:R-:W-:-:S04]  /*2130*/  UIADD3 UR4, UPT, UPT, UR4, 0x110, URZ ;  /* 0x0000011004047890 */ /* 0x000fc8000fffe0ff */
[----:B0-----:R-:W-:-:S06]  /*2140*/  ULEA UR4, UR5, UR4, 0x18 ;  /* 0x0000000405047291 */ /* 0x001fcc000f8ec0ff */
[----:B------:R-:W-:-:S06]  /*2150*/  LEA R14, R13, UR4, 0x2 ;  /* 0x000000040d0e7c11 */ /* 0x000fcc000f8e10ff */
[----:B------:R-:W2:Y:S01]  /*2160*/  LDS.64 R14, [R14] ;  /* 0x000000000e0e7984 */ /* 0x000ea20000000a00 */
[----:B------:R-:W-:Y:S02]  /*2170*/  VIADD R13, R13, 0x2 ;  /* 0x000000020d0d7836 */ /* 0x000fe40000000000 */
[----:B--2---:R-:W-:-:S04]  /*2180*/  FFMA R16, R14, R8, R27 ;  /* 0x000000080e107223 */ /* 0x004fc8000000001b */
[----:B---3--:R-:W-:-:S07]  /*2190*/  FFMA R27, R11, R15, R16 ;  /* 0x0000000f0b1b7223 */ /* 0x008fce0000000010 */
.L_x_169:
[----:B------:R-:W-:Y:S05]  /*21a0*/  BSYNC.RECONVERGENT B1 ;  /* 0x0000000000017941 */ /* 0x000fea0003800200 */
.L_x_168:
        /* <DEDUP_REMOVED lines=10> */
[----:B------:R-:W2:Y:S01]  /*2250*/  LDG.E.CONSTANT R8, desc[UR8][R8.64] ;  /* 0x0000000808087981 */ /* 0x000ea2000c1e9900 */
[----:B------:R-:W0:Y:S01]  /*2260*/  S2UR UR5, SR_CgaCtaId ;  /* 0x00000000000579c3 */ /* 0x000e220000008800 */
[----:B------:R-:W-:Y:S02]  /*2270*/  UMOV UR4, 0x400 ;  /* 0x0000040000047882 */ /* 0x000fe40000000000 */
[----:B------:R-:W-:-:S04]  /*2280*/  UIADD3 UR4, UPT, UPT, UR4, 0x110, URZ ;  /* 0x0000011004047890 */ /* 0x000fc8000fffe0ff */
[----:B0-----:R-:W-:-:S06]  /*2290*/  ULEA UR4, UR5, UR4, 0x18 ;  /* 0x0000000405047291 */ /* 0x001fcc000f8ec0ff */
[----:B------:R-:W-:-:S06]  /*22a0*/  LEA R10, R13, UR4, 0x2 ;  /* 0x000000040d0a7c11 */ /* 0x000fcc000f8e10ff */
[----:B------:R-:W2:Y:S02]  /*22b0*/  LDS R10, [R10] ;  /* 0x000000000a0a7984 */ /* 0x000ea40000000800 */
[----:B--2---:R-:W-:-:S07]  /*22c0*/  FFMA R27, R10, R8, R27 ;  /* 0x000000080a1b7223 */ /* 0x004fce000000001b */
.L_x_165:
[----:B-1-3--:R-:W-:Y:S05]  /*22d0*/  BSYNC.RECONVERGENT B0 ;  /* 0x0000000000007941 */ /* 0x00afea0003800200 */
.L_x_164:
[----:B------:R-:W0:Y:S01]  /*22e0*/  LDCU.64 UR4, c[0x0][0x398] ;  /* 0x00007300ff0477ac */ /* 0x000e220008000a00 */
[----:B--2---:R-:W-:-:S04]  /*22f0*/  IADD3 R9, P0, PT, R0, R3, RZ ;  /* 0x0000000300097210 */ /* 0x004fc80007f1e0ff */
[C---:B------:R-:W-:Y:S01]  /*2300*/  LEA.HI.X.SX32 R10, R0.reuse, R5, 0x1, P0 ;  /* 0x00000005000a7211 */ /* 0x040fe200000f0eff */
[----:B------:R-:W-:Y:S01]  /*2310*/  VIADD R0, R0, UR6 ;  /* 0x0000000600007c36 */ /* 0x000fe20008000000 */
[C---:B0-----:R-:W-:Y:S01]  /*2320*/  LEA R8, P0, R9.reuse, UR4, 0x2 ;  /* 0x0000000409087c11 */ /* 0x041fe2000f8010ff */
[----:B------:R-:W0:Y:S03]  /*2330*/  LDCU UR4, c[0x0][0x3b0] ;  /* 0x00007600ff0477ac */ /* 0x000e260008000800 */
[----:B------:R-:W-:-:S05]  /*2340*/  LEA.HI.X R9, R9, UR5, R10, 0x2, P0 ;  /* 0x0000000509097c11 */ /* 0x000fca00080f140a */
[----:B------:R4:W-:Y:S01]  /*2350*/  STG.E desc[UR8][R8.64], R27 ;  /* 0x0000001b08007986 */ /* 0x0009e2000c101908 */
[----:B0-----:R-:W-:-:S13]  /*2360*/  ISETP.GE.AND P0, PT, R0, UR4, PT ;  /* 0x0000000400007c0c */ /* 0x001fda000bf06270 */
[----:B----4-:R-:W-:Y:S05]  /*2370*/  @!P0 BRA `(.L_x_170) ;  /* 0xfffffff000fc8947 */ /* 0x010fea000383ffff */
[----:B------:R-:W-:Y:S05]  /*2380*/  EXIT ;  /* 0x000000000000794d */ /* 0x000fea0003800000 */
.L_x_148:
[----:B-1----:R-:W-:Y:S02]  /*2390*/  IMAD.MOV.U32 R15, RZ, RZ, R7 ;  /* 0x000000ffff0f7224 */ /* 0x002fe400078e0007 */
[----:B------:R-:W-:Y:S02]  /*23a0*/  IMAD.MOV.U32 R16, RZ, RZ, 0x10 ;  /* 0x00000010ff107424 */ /* 0x000fe400078e00ff */
[----:B------:R-:W-:Y:S02]  /*23b0*/  IMAD.MOV.U32 R17, RZ, RZ, 0x1f ;  /* 0x0000001fff117424 */ /* 0x000fe400078e00ff */
[----:B------:R-:W-:-:S07]  /*23c0*/  IMAD.MOV.U32 R14, RZ, RZ, -0x1 ;  /* 0xffffffffff0e7424 */ /* 0x000fce00078e00ff */
[----:B0-----:R-:W-:Y:S05]  /*23d0*/  WARPSYNC.COLLECTIVE R14, `(.L_x_171) ;  /* 0x000000000e087348 */ /* 0x001fea0003c00000 */
[----:B------:R1:W2:Y:S02]  /*23e0*/  SHFL.DOWN P1, R12, R15, R16, R17 ;  /* 0x080000100f0c7389 */ /* 0x0002a40000020011 */
[----:B012---:R-:W-:Y:S05]  /*23f0*/  ENDCOLLECTIVE ;  /* 0x000000000000791b */ /* 0x007fea0003800000 */
.L_x_171:
[----:B------:R-:W-:Y:S02]  /*2400*/  IMAD.MOV.U32 R16, RZ, RZ, 0x8 ;  /* 0x00000008ff107424 */ /* 0x000fe400078e00ff */
[----:B------:R-:W-:-:S05]  /*2410*/  IMAD.MOV.U32 R8, RZ, RZ, R12 ;  /* 0x000000ffff087224 */ /* 0x000fca00078e000c */
[----:B------:R-:W-:-:S05]  /*2420*/  FMNMX R8, R8, R7, !PT ;  /* 0x0000000708087209 */ /* 0x000fca0007800000 */
[----:B------:R-:W-:-:S07]  /*2430*/  IMAD.MOV.U32 R15, RZ, RZ, R8 ;  /* 0x000000ffff0f7224 */ /* 0x000fce00078e0008 */
[----:B------:R-:W-:Y:S05]  /*2440*/  WARPSYNC.COLLECTIVE R14, `(.L_x_172) ;  /* 0x000000000e087348 */ /* 0x000fea0003c00000 */
[----:B------:R0:W1:Y:S02]  /*2450*/  SHFL.DOWN P1, R12, R15, R16, R17 ;  /* 0x080000100f0c7389 */ /* 0x0000640000020011 */
[----:B01----:R-:W-:Y:S05]  /*2460*/  ENDCOLLECTIVE ;  /* 0x000000000000791b */ /* 0x003fea0003800000 */
.L_x_172:
[----:B------:R-:W-:Y:S02]  /*2470*/  IMAD.MOV.U32 R16, RZ, RZ, 0x4 ;  /* 0x00000004ff107424 */ /* 0x000fe400078e00ff */
[----:B------:R-:W-:-:S05]  /*2480*/  IMAD.MOV.U32 R9, RZ, RZ, R12 ;  /* 0x000000ffff097224 */ /* 0x000fca00078e000c */
[----:B------:R-:W-:-:S05]  /*2490*/  FMNMX R9, R8, R9, !PT ;  /* 0x0000000908097209 */ /* 0x000fca0007800000 */
[----:B------:R-:W-:-:S07]  /*24a0*/  IMAD.MOV.U32 R15, RZ, RZ, R9 ;  /* 0x000000ffff0f7224 */ /* 0x000fce00078e0009 */
[----:B------:R-:W-:Y:S05]  /*24b0*/  WARPSYNC.COLLECTIVE R14, `(.L_x_173) ;  /* 0x000000000e087348 */ /* 0x000fea0003c00000 */
[----:B------:R0:W1:Y:S02]  /*24c0*/  SHFL.DOWN P1, R12, R15, R16, R17 ;  /* 0x080000100f0c7389 */ /* 0x0000640000020011 */
[----:B01----:R-:W-:Y:S05]  /*24d0*/  ENDCOLLECTIVE ;  /* 0x000000000000791b */ /* 0x003fea0003800000 */
.L_x_173:
[----:B------:R-:W-:Y:S02]  /*24e0*/  IMAD.MOV.U32 R16, RZ, RZ, 0x2 ;  /* 0x00000002ff107424 */ /* 0x000fe400078e00ff */
[----:B------:R-:W-:-:S05]  /*24f0*/  IMAD.MOV.U32 R10, RZ, RZ, R12 ;  /* 0x000000ffff0a7224 */ /* 0x000fca00078e000c */
[----:B------:R-:W-:-:S05]  /*2500*/  FMNMX R10, R9, R10, !PT ;  /* 0x0000000a090a7209 */ /* 0x000fca0007800000 */
[----:B------:R-:W-:-:S07]  /*2510*/  IMAD.MOV.U32 R15, RZ, RZ, R10 ;  /* 0x000000ffff0f7224 */ /* 0x000fce00078e000a */
[----:B------:R-:W-:Y:S05]  /*2520*/  WARPSYNC.COLLECTIVE R14, `(.L_x_174) ;  /* 0x000000000e087348 */ /* 0x000fea0003c00000 */
[----:B------:R0:W1:Y:S02]  /*2530*/  SHFL.DOWN P1, R12, R15, R16, R17 ;  /* 0x080000100f0c7389 */ /* 0x0000640000020011 */
[----:B01----:R-:W-:Y:S05]  /*2540*/  ENDCOLLECTIVE ;  /* 0x000000000000791b */ /* 0x003fea0003800000 */
.L_x_174:
[----:B------:R-:W-:Y:S02]  /*2550*/  IMAD.MOV.U32 R16, RZ, RZ, 0x1 ;  /* 0x00000001ff107424 */ /* 0x000fe400078e00ff */
[----:B------:R-:W-:-:S05]  /*2560*/  IMAD.MOV.U32 R13, RZ, RZ, R12 ;  /* 0x000000ffff0d7224 */ /* 0x000fca00078e000c */
[----:B------:R-:W-:-:S05]  /*2570*/  FMNMX R13, R10, R13, !PT ;  /* 0x0000000d0a0d7209 */ /* 0x000fca0007800000 */
[----:B------:R-:W-:-:S07]  /*2580*/  IMAD.MOV.U32 R15, RZ, RZ, R13 ;  /* 0x000000ffff0f7224 */ /* 0x000fce00078e000d */
[----:B------:R-:W-:Y:S05]  /*2590*/  WARPSYNC.COLLECTIVE R14, `(.L_x_175) ;  /* 0x000000000e087348 */ /* 0x000fea0003c00000 */
[----:B------:R0:W1:Y:S02]  /*25a0*/  SHFL.DOWN P1, R12, R15, R16, R17 ;  /* 0x080000100f0c7389 */ /* 0x0000640000020011 */
[----:B01----:R-:W-:Y:S05]  /*25b0*/  ENDCOLLECTIVE ;  /* 0x000000000000791b */ /* 0x003fea0003800000 */
.L_x_175:
[----:B------:R-:W-:Y:S05]  /*25c0*/  BRA `(.L_x_176) ;  /* 0xffffffe800287947 */ /* 0x000fea000383ffff */
.L_x_153:
[----:B-1----:R-:W-:Y:S02]  /*25d0*/  IMAD.MOV.U32 R15, RZ, RZ, R4 ;  /* 0x000000ffff0f7224 */ /* 0x002fe400078e0004 */
[----:B------:R-:W-:Y:S02]  /*25e0*/  IMAD.MOV.U32 R16, RZ, RZ, 0x10 ;  /* 0x00000010ff107424 */ /* 0x000fe400078e00ff */
[----:B------:R-:W-:Y:S02]  /*25f0*/  IMAD.MOV.U32 R17, RZ, RZ, 0x1f ;  /* 0x0000001fff117424 */ /* 0x000fe400078e00ff */
[----:B------:R-:W-:-:S07]  /*2600*/  IMAD.MOV.U32 R14, RZ, RZ, -0x1 ;  /* 0xffffffffff0e7424 */ /* 0x000fce00078e00ff */
[----:B0-----:R-:W-:Y:S05]  /*2610*/  WARPSYNC.COLLECTIVE R14, `(.L_x_177) ;  /* 0x000000000e087348 */ /* 0x001fea0003c00000 */
[----:B------:R1:W2:Y:S02]  /*2620*/  SHFL.DOWN P1, R12, R15, R16, R17 ;  /* 0x080000100f0c7389 */ /* 0x0002a40000020011 */
[----:B012---:R-:W-:Y:S05]  /*2630*/  ENDCOLLECTIVE ;  /* 0x000000000000791b */ /* 0x007fea0003800000 */
.L_x_177:
[----:B------:R-:W-:Y:S02]  /*2640*/  IMAD.MOV.U32 R16, RZ, RZ, 0x8 ;  /* 0x00000008ff107424 */ /* 0x000fe400078e00ff */
[----:B------:R-:W-:-:S04]  /*2650*/  IMAD.MOV.U32 R7, RZ, RZ, R12 ;  /* 0x000000ffff077224 */ /* 0x000fc800078e000c */
[----:B------:R-:W-:-:S04]  /*2660*/  FADD R7, R7, R4 ;  /* 0x0000000407077221 */ /* 0x000fc80000000000 */
[----:B------:R-:W-:-:S07]  /*2670*/  IMAD.MOV.U32 R15, RZ, RZ, R7 ;  /* 0x000000ffff0f7224 */ /* 0x000fce00078e0007 */
[----:B------:R-:W-:Y:S05]  /*2680*/  WARPSYNC.COLLECTIVE R14, `(.L_x_178) ;  /* 0x000000000e087348 */ /* 0x000fea0003c00000 */
[----:B------:R0:W1:Y:S02]  /*2690*/  SHFL.DOWN P1, R12, R15, R16, R17 ;  /* 0x080000100f0c7389 */ /* 0x0000640000020011 */
[----:B01----:R-:W-:Y:S05]  /*26a0*/  ENDCOLLECTIVE ;  /* 0x000000000000791b */ /* 0x003fea0003800000 */
.L_x_178:
[----:B------:R-:W-:Y:S02]  /*26b0*/  IMAD.MOV.U32 R16, RZ, RZ, 0x4 ;  /* 0x00000004ff107424 */ /* 0x000fe400078e00ff */
[----:B------:R-:W-:-:S04]  /*26c0*/  IMAD.MOV.U32 R6, RZ, RZ, R12 ;  /* 0x000000ffff067224 */ /* 0x000fc800078e000c */
[----:B------:R-:W-:-:S04]  /*26d0*/  FADD R6, R7, R6 ;  /* 0x0000000607067221 */ /* 0x000fc80000000000 */
[----:B------:R-:W-:-:S07]  /*26e0*/  IMAD.MOV.U32 R15, RZ, RZ, R6 ;  /* 0x000000ffff0f7224 */ /* 0x000fce00078e0006 */
[----:B------:R-:W-:Y:S05]  /*26f0*/  WARPSYNC.COLLECTIVE R14, `(.L_x_179) ;  /* 0x000000000e087348 */ /* 0x000fea0003c00000 */
[----:B------:R0:W1:Y:S02]  /*2700*/  SHFL.DOWN P1, R12, R15, R16, R17 ;  /* 0x080000100f0c7389 */ /* 0x0000640000020011 */
[----:B01----:R-:W-:Y:S05]  /*2710*/  ENDCOLLECTIVE ;  /* 0x000000000000791b */ /* 0x003fea0003800000 */
.L_x_179:
[----:B------:R-:W-:Y:S02]  /*2720*/  IMAD.MOV.U32 R16, RZ, RZ, 0x2 ;  /* 0x00000002ff107424 */ /* 0x000fe400078e00ff */
[----:B------:R-:W-:-:S04]  /*2730*/  IMAD.MOV.U32 R9, RZ, RZ, R12 ;  /* 0x000000ffff097224 */ /* 0x000fc800078e000c */
[----:B------:R-:W-:-:S04]  /*2740*/  FADD R9, R6, R9 ;  /* 0x0000000906097221 */ /* 0x000fc80000000000 */
[----:B------:R-:W-:-:S07]  /*2750*/  IMAD.MOV.U32 R15, RZ, RZ, R9 ;  /* 0x000000ffff0f7224 */ /* 0x000fce00078e0009 */
[----:B------:R-:W-:Y:S05]  /*2760*/  WARPSYNC.COLLECTIVE R14, `(.L_x_180) ;  /* 0x000000000e087348 */ /* 0x000fea0003c00000 */
[----:B------:R0:W1:Y:S02]  /*2770*/  SHFL.DOWN P1, R12, R15, R16, R17 ;  /* 0x080000100f0c7389 */ /* 0x0000640000020011 */
[----:B01----:R-:W-:Y:S05]  /*2780*/  ENDCOLLECTIVE ;  /* 0x000000000000791b */ /* 0x003fea0003800000 */
.L_x_180:
[----:B------:R-:W-:Y:S02]  /*2790*/  IMAD.MOV.U32 R16, RZ, RZ, 0x1 ;  /* 0x00000001ff107424 */ /* 0x000fe400078e00ff */
[----:B------:R-:W-:-:S04]  /*27a0*/  IMAD.MOV.U32 R8, RZ, RZ, R12 ;  /* 0x000000ffff087224 */ /* 0x000fc800078e000c */
[----:B------:R-:W-:-:S04]  /*27b0*/  FADD R8, R9, R8 ;  /* 0x0000000809087221 */ /* 0x000fc80000000000 */
[----:B------:R-:W-:-:S07]  /*27c0*/  IMAD.MOV.U32 R15, RZ, RZ, R8 ;  /* 0x000000ffff0f7224 */ /* 0x000fce00078e0008 */
[----:B------:R-:W-:Y:S05]  /*27d0*/  WARPSYNC.COLLECTIVE R14, `(.L_x_181) ;  /* 0x000000000e087348 */ /* 0x000fea0003c00000 */
[----:B------:R0:W1:Y:S02]  /*27e0*/  SHFL.DOWN P1, R12, R15, R16, R17 ;  /* 0x080000100f0c7389 */ /* 0x0000640000020011 */
[----:B01----:R-:W-:Y:S05]  /*27f0*/  ENDCOLLECTIVE ;  /* 0x000000000000791b */ /* 0x003fea0003800000 */
.L_x_181:
[----:B------:R-:W-:Y:S01]  /*2800*/  IMAD.MOV.U32 R13, RZ, RZ, R12 ;  /* 0x000000ffff0d7224 */ /* 0x000fe200078e000c */
[----:B------:R-:W-:Y:S06]  /*2810*/  BRA `(.L_x_182) ;  /* 0xffffffe800e07947 */ /* 0x000fec000383ffff */
        .weak           $__internal_2_$__cuda_sm20_rcp_rn_f32_slowpath
        .type           $__internal_2_$__cuda_sm20_rcp_rn_f32_slowpath,@function
        .size           $__internal_2_$__cuda_sm20_rcp_rn_f32_slowpath,(.L_x_732 - $__internal_2_$__cuda_sm20_rcp_rn_f32_slowpath)
$__internal_2_$__cuda_sm20_rcp_rn_f32_slowpath:
[----:B------:R-:W-:-:S05]  /*2820*/  IMAD.SHL.U32 R7, R4, 0x2, RZ ;  /* 0x0000000204077824 */ /* 0x000fca00078e00ff */
[----:B------:R-:W-:-:S04]  /*2830*/  SHF.R.U32.HI R7, RZ, 0x18, R7 ;  /* 0x00000018ff077819 */ /* 0x000fc80000011607 */
[----:B------:R-:W-:-:S13]  /*2840*/  ISETP.NE.U32.AND P0, PT, R7, RZ, PT ;  /* 0x000000ff0700720c */ /* 0x000fda0003f05070 */
[----:B------:R-:W-:Y:S05]  /*2850*/  @P0 BRA `(.L_x_183) ;  /* 0x00000000002c0947 */ /* 0x000fea0003800000 */
[----:B------:R-:W-:-:S05]  /*2860*/  IMAD.SHL.U32 R7, R4, 0x2, RZ ;  /* 0x0000000204077824 */ /* 0x000fca00078e00ff */
[----:B------:R-:W-:-:S13]  /*2870*/  ISETP.NE.AND P0, PT, R7, RZ, PT ;  /* 0x000000ff0700720c */ /* 0x000fda0003f05270 */
[----:B------:R0:W1:Y:S01]  /*2880*/  @!P0 MUFU.RCP R7, R4 ;  /* 0x0000000400078308 */ /* 0x0000620000001000 */
[----:B------:R-:W-:Y:S05]  /*2890*/  @!P0 BRA `(.L_x_184) ;  /* 0x0000000000a48947 */ /* 0x000fea0003800000 */
[----:B------:R-:W-:-:S04]  /*28a0*/  FFMA R9, R4, 1.84467440737095516160e+19, RZ ;  /* 0x5f80000004097823 */ /* 0x000fc800000000ff */
[----:B0-----:R-:W1:Y:S02]  /*28b0*/  MUFU.RCP R4, R9 ;  /* 0x0000000900047308 */ /* 0x001e640000001000 */
[----:B-1----:R-:W-:-:S04]  /*28c0*/  FFMA R7, R9, R4, -1 ;  /* 0xbf80000009077423 */ /* 0x002fc80000000004 */
[----:B------:R-:W-:-:S04]  /*28d0*/  FADD.FTZ R7, -R7, -RZ ;  /* 0x800000ff07077221 */ /* 0x000fc80000010100 */
[----:B------:R-:W-:-:S04]  /*28e0*/  FFMA R4, R4, R7, R4 ;  /* 0x0000000704047223 */ /* 0x000fc80000000004 */
[----:B------:R-:W-:Y:S01]  /*28f0*/  FFMA R7, R4, 1.84467440737095516160e+19, RZ ;  /* 0x5f80000004077823 */ /* 0x000fe200000000ff */
[----:B------:R-:W-:Y:S06]  /*2900*/  BRA `(.L_x_184) ;  /* 0x0000000000887947 */ /* 0x000fec0003800000 */
.L_x_183:
        /* <DEDUP_REMOVED lines=33> */
.L_x_185:
[----:B------:R2:W3:Y:S02]  /*2b20*/  MUFU.RCP R7, R4 ;  /* 0x0000000400077308 */ /* 0x0004e40000001000 */
.L_x_184:
[----:B------:R-:W-:-:S04]  /*2b30*/  IMAD.MOV.U32 R9, RZ, RZ, 0x0 ;  /* 0x00000000ff097424 */ /* 0x000fc800078e00ff */
[----:B0123--:R-:W-:Y:S05]  /*2b40*/  RET.REL.NODEC R8 `(_ZN8pygpukit3ops2nn22sdpa_causal_f32_kernelEPKfS3_S3_Pfiiiiifi) ;  /* 0xffffffd4082c7950 */ /* 0x00ffea0003c3ffff */
.L_x_186:
        /* <DEDUP_REMOVED lines=11> */
.L_x_732:


//--------------------- .text._ZN8pygpukit3ops2nn16silu_bf16_kernelEPK13__nv_bfloat16PS2_m --------------------------
	.section	.text._ZN8pygpukit3ops2nn16silu_bf16_kernelEPK13__nv_bfloat16PS2_m,"ax",@progbits
	.align	128
        .global         _ZN8pygpukit3ops2nn16silu_bf16_kernelEPK13__nv_bfloat16PS2_m
        .type           _ZN8pygpukit3ops2nn16silu_bf16_kernelEPK13__nv_bfloat16PS2_m,@function
        .size           _ZN8pygpukit3ops2nn16silu_bf16_kernelEPK13__nv_bfloat16PS2_m,(.L_x_733 - _ZN8pygpukit3ops2nn16silu_bf16_kernelEPK13__nv_bfloat16PS2_m)
        .other          _ZN8pygpukit3ops2nn16silu_bf16_kernelEPK13__nv_bfloat16PS2_m,@"STO_CUDA_ENTRY STV_DEFAULT"
_ZN8pygpukit3ops2nn16silu_bf16_kernelEPK13__nv_bfloat16PS2_m:
.text._ZN8pygpukit3ops2nn16silu_bf16_kernelEPK13__nv_bfloat16PS2_m:
        /* <DEDUP_REMOVED lines=9> */
[----:B------:R-:W0:Y:S01]  /*0090*/  LDCU.64 UR6, c[0x0][0x380] ;  /* 0x00007000ff0677ac */ /* 0x000e220008000a00 */
[----:B------:R-:W-:Y:S01]  /*00a0*/  IMAD.SHL.U32 R4, R2, 0x2, RZ ;  /* 0x0000000202047824 */ /* 0x000fe200078e00ff */
[----:B------:R-:W-:Y:S01]  /*00b0*/  SHF.R.U32.HI R2, RZ, 0x1f, R2 ;  /* 0x0000001fff027819 */ /* 0x000fe20000011602 */
[----:B------:R-:W1:Y:S03]  /*00c0*/  LDCU.64 UR4, c[0x0][0x358] ;  /* 0x00006b00ff0477ac */ /* 0x000e660008000a00 */
[----:B0-----:R-:W-:-:S04]  /*00d0*/  IADD3 R6, P0, PT, R4, UR6, RZ ;  /* 0x0000000604067c10 */ /* 0x001fc8000ff1e0ff */
[----:B------:R-:W-:-:S05]  /*00e0*/  IADD3.X R7, PT, PT, R2, UR7, RZ, P0, !PT ;  /* 0x0000000702077c10 */ /* 0x000fca00087fe4ff */
[----:B-1----:R-:W2:Y:S01]  /*00f0*/  LDG.E.U16.CONSTANT R0, desc[UR4][R6.64] ;  /* 0x0000000406007981 */ /* 0x002ea2000c1e9500 */
[----:B------:R-:W-:Y:S01]  /*0100*/  IMAD.MOV.U32 R3, RZ, RZ, 0x3bbb989d ;  /* 0x3bbb989dff037424 */ /* 0x000fe200078e00ff */
[----:B------:R-:W-:Y:S01]  /*0110*/  BSSY.RECONVERGENT B0, `(.L_x_187) ;  /* 0x0000016000007945 */ /* 0x000fe20003800200 */
[----:B------:R-:W-:Y:S02]  /*0120*/  IMAD.MOV.U32 R8, RZ, RZ, 0x437c0000 ;  /* 0x437c0000ff087424 */ /* 0x000fe400078e00ff */
[----:B--2---:R-:W-:-:S04]  /*0130*/  IMAD.U32 R0, R0, 0x10000, RZ ;  /* 0x0001000000007824 */ /* 0x004fc800078e00ff */
[----:B------:R-:W-:-:S04]  /*0140*/  FFMA.SAT R3, R0, -R3, 0.5 ;  /* 0x3f00000000037423 */ /* 0x000fc80000002803 */
[----:B------:R-:W-:-:S04]  /*0150*/  FFMA.RM R3, R3, R8, 12582913 ;  /* 0x4b40000103037423 */ /* 0x000fc80000004008 */
[C---:B------:R-:W-:Y:S01]  /*0160*/  FADD R5, R3.reuse, -12583039 ;  /* 0xcb40007f03057421 */ /* 0x040fe20000000000 */
[----:B------:R-:W-:-:S03]  /*0170*/  IMAD.SHL.U32 R3, R3, 0x800000, RZ ;  /* 0x0080000003037824 */ /* 0x000fc600078e00ff */
[----:B------:R-:W-:-:S04]  /*0180*/  FFMA R5, R0, -1.4426950216293334961, -R5 ;  /* 0xbfb8aa3b00057823 */ /* 0x000fc80000000805 */
[----:B------:R-:W-:-:S04]  /*0190*/  FFMA R5, R0, -1.925963033500011079e-08, R5 ;  /* 0xb2a5706000057823 */ /* 0x000fc80000000005 */
[----:B------:R-:W0:Y:S02]  /*01a0*/  MUFU.EX2 R8, R5 ;  /* 0x0000000500087308 */ /* 0x000e240000000800 */
[----:B0-----:R-:W-:-:S06]  /*01b0*/  FFMA R3, R3, R8, 1 ;  /* 0x3f80000003037423 */ /* 0x001fcc0000000008 */
[----:B------:R-:W0:Y:S08]  /*01c0*/  MUFU.RCP R6, R3 ;  /* 0x0000000300067308 */ /* 0x000e300000001000 */
[----:B------:R-:W1:Y:S01]  /*01d0*/  FCHK P0, R0, R3 ;  /* 0x0000000300007302 */ /* 0x000e620000000000 */
[----:B0-----:R-:W-:-:S04]  /*01e0*/  FFMA R7, -R3, R6, 1 ;  /* 0x3f80000003077423 */ /* 0x001fc80000000106 */
[----:B------:R-:W-:-:S04]  /*01f0*/  FFMA R7, R6, R7, R6 ;  /* 0x0000000706077223 */ /* 0x000fc80000000006 */
[----:B------:R-:W-:-:S04]  /*0200*/  FFMA R6, R0, R7, RZ ;  /* 0x0000000700067223 */ /* 0x000fc800000000ff */
[----:B------:R-:W-:-:S04]  /*0210*/  FFMA R8, -R3, R6, R0 ;  /* 0x0000000603087223 */ /* 0x000fc80000000100 */
[----:B------:R-:W-:Y:S01]  /*0220*/  FFMA R6, R7, R8, R6 ;  /* 0x0000000807067223 */ /* 0x000fe20000000006 */
[----:B-1----:R-:W-:Y:S06]  /*0230*/  @!P0 BRA `(.L_x_188) ;  /* 0x00000000000c8947 */ /* 0x002fec0003800000 */
[----:B------:R-:W-:-:S07]  /*0240*/  MOV R6, 0x260 ;  /* 0x0000026000067802 */ /* 0x000fce0000000f00 */
[----:B------:R-:W-:Y:S05]  /*0250*/  CALL.REL.NOINC `($__internal_3_$__cuda_sm3x_div_rn_noftz_f32_slowpath) ;  /* 0x0000000000207944 */ /* 0x000fea0003c00000 */
[----:B------:R-:W-:-:S07]  /*0260*/  IMAD.MOV.U32 R6, RZ, RZ, R0 ;  /* 0x000000ffff067224 */ /* 0x000fce00078e0000 */
.L_x_188:
[----:B------:R-:W-:Y:S05]  /*0270*/  BSYNC.RECONVERGENT B0 ;  /* 0x0000000000007941 */ /* 0x000fea0003800200 */
.L_x_187:
[----:B------:R-:W0:Y:S01]  /*0280*/  LDCU.64 UR6, c[0x0][0x388] ;  /* 0x00007100ff0677ac */ /* 0x000e220008000a00 */
[----:B------:R-:W-:Y:S02]  /*0290*/  F2FP.BF16.F32.PACK_AB R6, RZ, R6 ;  /* 0x00000006ff06723e */ /* 0x000fe400000010ff */
[----:B0-----:R-:W-:-:S04]  /*02a0*/  IADD3 R4, P0, PT, R4, UR6, RZ ;  /* 0x0000000604047c10 */ /* 0x001fc8000ff1e0ff */
[----:B------:R-:W-:-:S05]  /*02b0*/  IADD3.X R5, PT, PT, R2, UR7, RZ, P0, !PT ;  /* 0x0000000702057c10 */ /* 0x000fca00087fe4ff */
[----:B------:R-:W-:Y:S01]  /*02c0*/  STG.E.U16 desc[UR4][R4.64], R6 ;  /* 0x0000000604007986 */ /* 0x000fe2000c101504 */
[----:B------:R-:W-:Y:S05]  /*02d0*/  EXIT ;  /* 0x000000000000794d */ /* 0x000fea0003800000 */
        .weak           $__internal_3_$__cuda_sm3x_div_rn_noftz_f32_slowpath
        .type           $__internal_3_$__cuda_sm3x_div_rn_noftz_f32_slowpath,@function
        .size           $__internal_3_$__cuda_sm3x_div_rn_noftz_f32_slowpath,(.L_x_733 - $__internal_3_$__cuda_sm3x_div_rn_noftz_f32_slowpath)
$__internal_3_$__cuda_sm3x_div_rn_noftz_f32_slowpath:
[--C-:B------:R-:W-:Y:S01]  /*02e0*/  SHF.R.U32.HI R7, RZ, 0x17, R3.reuse ;  /* 0x00000017ff077819 */ /* 0x100fe20000011603 */
[----:B------:R-:W-:Y:S01]  /*02f0*/  BSSY.RECONVERGENT B1, `(.L_x_189) ;  /* 0x0000064000017945 */ /* 0x000fe20003800200 */
[--C-:B------:R-:W-:Y:S01]  /*0300*/  SHF.R.U32.HI R5, RZ, 0x17, R0.reuse ;  /* 0x00000017ff057819 */ /* 0x100fe20000011600 */
[----:B------:R-:W-:Y:S01]  /*0310*/  IMAD.MOV.U32 R8, RZ, RZ, R0 ;  /* 0x000000ffff087224 */ /* 0x000fe200078e0000 */
[----:B------:R-:W-:Y:S01]  /*0320*/  LOP3.LUT R7, R7, 0xff, RZ, 0xc0, !PT ;  /* 0x000000ff07077812 */ /* 0x000fe200078ec0ff */
[----:B------:R-:W-:Y:S01]  /*0330*/  IMAD.MOV.U32 R9, RZ, RZ, R3 ;  /* 0x000000ffff097224 */ /* 0x000fe200078e0003 */
[----:B------:R-:W-:-:S03]  /*0340*/  LOP3.LUT R5, R5, 0xff, RZ, 0xc0, !PT ;  /* 0x000000ff05057812 */ /* 0x000fc600078ec0ff */
[----:B------:R-:W-:Y:S02]  /*0350*/  VIADD R12, R7, 0xffffffff ;  /* 0xffffffff070c7836 */ /* 0x000fe40000000000 */
[----:B------:R-:W-:-:S03]  /*0360*/  VIADD R11, R5, 0xffffffff ;  /* 0xffffffff050b7836 */ /* 0x000fc60000000000 */
[----:B------:R-:W-:-:S04]  /*0370*/  ISETP.GT.U32.AND P0, PT, R12, 0xfd, PT ;  /* 0x000000fd0c00780c */ /* 0x000fc80003f04070 */
[----:B------:R-:W-:-:S13]  /*0380*/  ISETP.GT.U32.OR P0, PT, R11, 0xfd, P0 ;  /* 0x000000fd0b00780c */ /* 0x000fda0000704470 */
[----:B------:R-:W-:Y:S01]  /*0390*/  @!P0 IMAD.MOV.U32 R10, RZ, RZ, RZ ;  /* 0x000000ffff0a8224 */ /* 0x000fe200078e00ff */
[----:B------:R-:W-:Y:S06]  /*03a0*/  @!P0 BRA `(.L_x_190) ;  /* 0x00000000005c8947 */ /* 0x000fec0003800000 */
[----:B------:R-:W-:Y:S02]  /*03b0*/  FSETP.GTU.FTZ.AND P0, PT, |R0|, +INF , PT ;  /* 0x7f8000000000780b */ /* 0x000fe40003f1c200 */
[----:B------:R-:W-:-:S04]  /*03c0*/  FSETP.GTU.FTZ.AND P1, PT, |R3|, +INF , PT ;  /* 0x7f8000000300780b */ /* 0x000fc80003f3c200 */
[----:B------:R-:W-:-:S13]  /*03d0*/  PLOP3.LUT P0, PT, P0, P1, PT, 0xf8, 0x8f ;  /* 0x00000000008f781c */ /* 0x000fda0000703f70 */
[----:B------:R-:W-:Y:S05]  /*03e0*/  @P0 BRA `(.L_x_191) ;  /* 0x00000004004c0947 */ /* 0x000fea0003800000 */
[----:B------:R-:W-:-:S13]  /*03f0*/  LOP3.LUT P0, RZ, R9, 0x7fffffff, R8, 0xc8, !PT ;  /* 0x7fffffff09ff7812 */ /* 0x000fda000780c808 */
[----:B------:R-:W-:Y:S05]  /*0400*/  @!P0 BRA `(.L_x_192) ;  /* 0x00000004003c8947 */ /* 0x000fea0003800000 */
[C---:B------:R-:W-:Y:S02]  /*0410*/  FSETP.NEU.FTZ.AND P2, PT, |R0|.reuse, +INF , PT ;  /* 0x7f8000000000780b */ /* 0x040fe40003f5d200 */
[----:B------:R-:W-:Y:S02]  /*0420*/  FSETP.NEU.FTZ.AND P1, PT, |R3|, +INF , PT ;  /* 0x7f8000000300780b */ /* 0x000fe40003f3d200 */
[----:B------:R-:W-:-:S11]  /*0430*/  FSETP.NEU.FTZ.AND P0, PT, |R0|, +INF , PT ;  /* 0x7f8000000000780b */ /* 0x000fd60003f1d200 */
[----:B------:R-:W-:Y:S05]  /*0440*/  @!P1 BRA !P2, `(.L_x_192) ;  /* 0x00000004002c9947 */ /* 0x000fea0005000000 */
[----:B------:R-:W-:-:S04]  /*0450*/  LOP3.LUT P2, RZ, R8, 0x7fffffff, RZ, 0xc0, !PT ;  /* 0x7fffffff08ff7812 */ /* 0x000fc8000784c0ff */
[----:B------:R-:W-:-:S13]  /*0460*/  PLOP3.LUT P1, PT, P1, P2, PT, 0x2f, 0xf2 ;  /* 0x0000000000f2781c */ /* 0x000fda0000f24577 */
[----:B------:R-:W-:Y:S05]  /*0470*/  @P1 BRA `(.L_x_193) ;  /* 0x0000000400181947 */ /* 0x000fea0003800000 */
[----:B------:R-:W-:-:S04]  /*0480*/  LOP3.LUT P1, RZ, R9, 0x7fffffff, RZ, 0xc0, !PT ;  /* 0x7fffffff09ff7812 */ /* 0x000fc8000782c0ff */
[----:B------:R-:W-:-:S13]  /*0490*/  PLOP3.LUT P0, PT, P0, P1, PT, 0x2f, 0xf2 ;  /* 0x0000000000f2781c */ /* 0x000fda0000702577 */
[----:B------:R-:W-:Y:S05]  /*04a0*/  @P0 BRA `(.L_x_194) ;  /* 0x0000000400000947 */ /* 0x000fea0003800000 */
[----:B------:R-:W-:Y:S02]  /*04b0*/  ISETP.GE.AND P0, PT, R11, RZ, PT ;  /* 0x000000ff0b00720c */ /* 0x000fe40003f06270 */
[----:B------:R-:W-:-:S11]  /*04c0*/  ISETP.GE.AND P1, PT, R12, RZ, PT ;  /* 0x000000ff0c00720c */ /* 0x000fd60003f26270 */
[----:B------:R-:W-:Y:S02]  /*04d0*/  @P0 IMAD.MOV.U32 R10, RZ, RZ, RZ ;  /* 0x000000ffff0a0224 */ /* 0x000fe400078e00ff */
[----:B------:R-:W-:Y:S01]  /*04e0*/  @!P0 FFMA R8, R0, 1.84467440737095516160e+19, RZ ;  /* 0x5f80000000088823 */ /* 0x000fe200000000ff */
[----:B------:R-:W-:Y:S02]  /*04f0*/  @!P0 IMAD.MOV.U32 R10, RZ, RZ, -0x40 ;  /* 0xffffffc0ff0a8424 */ /* 0x000fe400078e00ff */
[----:B------:R-:W-:Y:S02]  /*0500*/  @!P1 FFMA R9, R3, 1.84467440737095516160e+19, RZ ;  /* 0x5f80000003099823 */ /* 0x000fe400000000ff */
[----:B------:R-:W-:-:S07]  /*0510*/  @!P1 VIADD R10, R10, 0x40 ;  /* 0x000000400a0a9836 */ /* 0x000fce0000000000 */
.L_x_190:
[----:B------:R-:W-:Y:S01]  /*0520*/  LEA R0, R7, 0xc0800000, 0x17 ;  /* 0xc080000007007811 */ /* 0x000fe200078eb8ff */
[----:B------:R-:W-:Y:S01]  /*0530*/  VIADD R5, R5, 0xffffff81 ;  /* 0xffffff8105057836 */ /* 0x000fe20000000000 */
[----:B------:R-:W-:Y:S03]  /*0540*/  BSSY.RECONVERGENT B2, `(.L_x_195) ;  /* 0x0000035000027945 */ /* 0x000fe60003800200 */
[----:B------:R-:W-:Y:S02]  /*0550*/  IMAD.IADD R9, R9, 0x1, -R0 ;  /* 0x0000000109097824 */ /* 0x000fe400078e0a00 */
[C---:B------:R-:W-:Y:S01]  /*0560*/  IMAD R0, R5.reuse, -0x800000, R8 ;  /* 0xff80000005007824 */ /* 0x040fe200078e0208 */
[----:B------:R-:W-:Y:S01]  /*0570*/  IADD3 R5, PT, PT, R5, 0x7f, -R7 ;  /* 0x0000007f05057810 */ /* 0x000fe20007ffe807 */
[----:B------:R-:W0:Y:S01]  /*0580*/  MUFU.RCP R3, R9 ;  /* 0x0000000900037308 */ /* 0x000e220000001000 */
[----:B------:R-:W-:-:S03]  /*0590*/  FADD.FTZ R11, -R9, -RZ ;  /* 0x800000ff090b7221 */ /* 0x000fc60000010100 */
[----:B------:R-:W-:Y:S02]  /*05a0*/  IMAD.IADD R5, R5, 0x1, R10 ;  /* 0x0000000105057824 */ /* 0x000fe400078e020a */
[----:B0-----:R-:W-:-:S04]  /*05b0*/  FFMA R12, R3, R11, 1 ;  /* 0x3f800000030c7423 */ /* 0x001fc8000000000b */
[----:B------:R-:W-:-:S04]  /*05c0*/  FFMA R12, R3, R12, R3 ;  /* 0x0000000c030c7223 */ /* 0x000fc80000000003 */
[----:B------:R-:W-:-:S04]  /*05d0*/  FFMA R3, R0, R12, RZ ;  /* 0x0000000c00037223 */ /* 0x000fc800000000ff */
[----:B------:R-:W-:-:S04]  /*05e0*/  FFMA R8, R11, R3, R0 ;  /* 0x000000030b087223 */ /* 0x000fc80000000000 */
[----:B------:R-:W-:-:S04]  /*05f0*/  FFMA R13, R12, R8, R3 ;  /* 0x000000080c0d7223 */ /* 0x000fc80000000003 */
[----:B------:R-:W-:-:S04]  /*0600*/  FFMA R8, R11, R13, R0 ;  /* 0x0000000d0b087223 */ /* 0x000fc80000000000 */
[----:B------:R-:W-:-:S05]  /*0610*/  FFMA R0, R12, R8, R13 ;  /* 0x000000080c007223 */ /* 0x000fca000000000d */
[----:B------:R-:W-:-:S04]  /*0620*/  SHF.R.U32.HI R3, RZ, 0x17, R0 ;  /* 0x00000017ff037819 */ /* 0x000fc80000011600 */
[----:B------:R-:W-:-:S05]  /*0630*/  LOP3.LUT R3, R3, 0xff, RZ, 0xc0, !PT ;  /* 0x000000ff03037812 */ /* 0x000fca00078ec0ff */
[----:B------:R-:W-:-:S04]  /*0640*/  IMAD.IADD R7, R3, 0x1, R5 ;  /* 0x0000000103077824 */ /* 0x000fc800078e0205 */
[----:B------:R-:W-:-:S05]  /*0650*/  VIADD R3, R7, 0xffffffff ;  /* 0xffffffff07037836 */ /* 0x000fca0000000000 */
[----:B------:R-:W-:-:S13]  /*0660*/  ISETP.GE.U32.AND P0, PT, R3, 0xfe, PT ;  /* 0x000000fe0300780c */ /* 0x000fda0003f06070 */
[----:B------:R-:W-:Y:S05]  /*0670*/  @!P0 BRA `(.L_x_196) ;  /* 0x0000000000808947 */ /* 0x000fea0003800000 */
[----:B------:R-:W-:-:S13]  /*0680*/  ISETP.GT.AND P0, PT, R7, 0xfe, PT ;  /* 0x000000fe0700780c */ /* 0x000fda0003f04270 */
[----:B------:R-:W-:Y:S05]  /*0690*/  @P0 BRA `(.L_x_197) ;  /* 0x00000000006c0947 */ /* 0x000fea0003800000 */
[----:B------:R-:W-:-:S13]  /*06a0*/  ISETP.GE.AND P0, PT, R7, 0x1, PT ;  /* 0x000000010700780c */ /* 0x000fda0003f06270 */
[----:B------:R-:W-:Y:S05]  /*06b0*/  @P0 BRA `(.L_x_198) ;  /* 0x0000000000740947 */ /* 0x000fea0003800000 */
[----:B------:R-:W-:Y:S02]  /*06c0*/  ISETP.GE.AND P0, PT, R7, -0x18, PT ;  /* 0xffffffe80700780c */ /* 0x000fe40003f06270 */
[----:B------:R-:W-:-:S11]  /*06d0*/  LOP3.LUT R0, R0, 0x80000000, RZ, 0xc0, !PT ;  /* 0x8000000000007812 */ /* 0x000fd600078ec0ff */
[----:B------:R-:W-:Y:S05]  /*06e0*/  @!P0 BRA `(.L_x_198) ;  /* 0x0000000000688947 */ /* 0x000fea0003800000 */
[CC--:B------:R-:W-:Y:S01]  /*06f0*/  FFMA.RZ R3, R12.reuse, R8.reuse, R13 ;  /* 0x000000080c037223 */ /* 0x0c0fe2000000c00d */
[C---:B------:R-:W-:Y:S01]  /*0700*/  VIADD R10, R7.reuse, 0x20 ;  /* 0x00000020070a7836 */ /* 0x040fe20000000000 */
[C---:B------:R-:W-:Y:S02]  /*0710*/  ISETP.NE.AND P2, PT, R7.reuse, RZ, PT ;  /* 0x000000ff0700720c */ /* 0x040fe40003f45270 */
[----:B------:R-:W-:Y:S01]  /*0720*/  ISETP.NE.AND P1, PT, R7, RZ, PT ;  /* 0x000000ff0700720c */ /* 0x000fe20003f25270 */
[----:B------:R-:W-:Y:S01]  /*0730*/  IMAD.MOV R7, RZ, RZ, -R7 ;  /* 0x000000ffff077224 */ /* 0x000fe200078e0a07 */
[----:B------:R-:W-:Y:S01]  /*0740*/  LOP3.LUT R5, R3, 0x7fffff, RZ, 0xc0, !PT ;  /* 0x007fffff03057812 */ /* 0x000fe200078ec0ff */
[CCC-:B------:R-:W-:Y:S01]  /*0750*/  FFMA.RP R3, R12.reuse, R8.reuse, R13.reuse ;  /* 0x000000080c037223 */ /* 0x1c0fe2000000800d */
[----:B------:R-:W-:Y:S02]  /*0760*/  FFMA.RM R8, R12, R8, R13 ;  /* 0x000000080c087223 */ /* 0x000fe4000000400d */
[----:B------:R-:W-:-:S03]  /*0770*/  LOP3.LUT R5, R5, 0x800000, RZ, 0xfc, !PT ;  /* 0x0080000005057812 */ /* 0x000fc600078efcff */
[----:B------:R-:W-:Y:S02]  /*0780*/  FSETP.NEU.FTZ.AND P0, PT, R3, R8, PT ;  /* 0x000000080300720b */ /* 0x000fe40003f1d000 */
[----:B------:R-:W-:Y:S02]  /*0790*/  SHF.L.U32 R10, R5, R10, RZ ;  /* 0x0000000a050a7219 */ /* 0x000fe400000006ff */
[----:B------:R-:W-:Y:S02]  /*07a0*/  SEL R8, R7, RZ, P2 ;  /* 0x000000ff07087207 */ /* 0x000fe40001000000 */
[----:B------:R-:W-:Y:S02]  /*07b0*/  ISETP.NE.AND P1, PT, R10, RZ, P1 ;  /* 0x000000ff0a00720c */ /* 0x000fe40000f25270 */
[----:B------:R-:W-:Y:S02]  /*07c0*/  SHF.R.U32.HI R8, RZ, R8, R5 ;  /* 0x00000008ff087219 */ /* 0x000fe40000011605 */
[----:B------:R-:W-:-:S02]  /*07d0*/  PLOP3.LUT P0, PT, P0, P1, PT, 0xf8, 0x8f ;  /* 0x00000000008f781c */ /* 0x000fc40000703f70 */
[----:B------:R-:W-:Y:S02]  /*07e0*/  SHF.R.U32.HI R10, RZ, 0x1, R8 ;  /* 0x00000001ff0a7819 */ /* 0x000fe40000011608 */
[----:B------:R-:W-:-:S04]  /*07f0*/  SEL R3, RZ, 0x1, !P0 ;  /* 0x00000001ff037807 */ /* 0x000fc80004000000 */
[----:B------:R-:W-:-:S04]  /*0800*/  LOP3.LUT R3, R3, 0x1, R10, 0xf8, !PT ;  /* 0x0000000103037812 */ /* 0x000fc800078ef80a */
[----:B------:R-:W-:-:S05]  /*0810*/  LOP3.LUT R3, R3, R8, RZ, 0xc0, !PT ;  /* 0x0000000803037212 */ /* 0x000fca00078ec0ff */
[----:B------:R-:W-:-:S05]  /*0820*/  IMAD.IADD R3, R10, 0x1, R3 ;  /* 0x000000010a037824 */ /* 0x000fca00078e0203 */
[----:B------:R-:W-:Y:S01]  /*0830*/  LOP3.LUT R0, R3, R0, RZ, 0xfc, !PT ;  /* 0x0000000003007212 */ /* 0x000fe200078efcff */
[----:B------:R-:W-:Y:S06]  /*0840*/  BRA `(.L_x_198) ;  /* 0x0000000000107947 */ /* 0x000fec0003800000 */
.L_x_197:
[----:B------:R-:W-:-:S04]  /*0850*/  LOP3.LUT R0, R0, 0x80000000, RZ, 0xc0, !PT ;  /* 0x8000000000007812 */ /* 0x000fc800078ec0ff */
[----:B------:R-:W-:Y:S01]  /*0860*/  LOP3.LUT R0, R0, 0x7f800000, RZ, 0xfc, !PT ;  /* 0x7f80000000007812 */ /* 0x000fe200078efcff */
[----:B------:R-:W-:Y:S06]  /*0870*/  BRA `(.L_x_198) ;  /* 0x0000000000047947 */ /* 0x000fec0003800000 */
.L_x_196:
[----:B------:R-:W-:-:S07]  /*0880*/  IMAD R0, R5, 0x800000, R0 ;  /* 0x0080000005007824 */ /* 0x000fce00078e0200 */
.L_x_198:
[----:B------:R-:W-:Y:S05]  /*0890*/  BSYNC.RECONVERGENT B2 ;  /* 0x0000000000027941 */ /* 0x000fea0003800200 */
.L_x_195:
[----:B------:R-:W-:Y:S05]  /*08a0*/  BRA `(.L_x_199) ;  /* 0x0000000000207947 */ /* 0x000fea0003800000 */
.L_x_194:
[----:B------:R-:W-:-:S04]  /*08b0*/  LOP3.LUT R0, R9, 0x80000000, R8, 0x48, !PT ;  /* 0x8000000009007812 */ /* 0x000fc800078e4808 */
[----:B------:R-:W-:Y:S01]  /*08c0*/  LOP3.LUT R0, R0, 0x7f800000, RZ, 0xfc, !PT ;  /* 0x7f80000000007812 */ /* 0x000fe200078efcff */
[----:B------:R-:W-:Y:S06]  /*08d0*/  BRA `(.L_x_199) ;  /* 0x0000000000147947 */ /* 0x000fec0003800000 */
.L_x_193:
[----:B------:R-:W-:Y:S01]  /*08e0*/  LOP3.LUT R0, R9, 0x80000000, R8, 0x48, !PT ;  /* 0x8000000009007812 */ /* 0x000fe200078e4808 */
[----:B------:R-:W-:Y:S06]  /*08f0*/  BRA `(.L_x_199) ;  /* 0x00000000000c7947 */ /* 0x000fec0003800000 */
.L_x_192:
[----:B------:R-:W0:Y:S01]  /*0900*/  MUFU.RSQ R0, -QNAN ;  /* 0xffc0000000007908 */ /* 0x000e220000001400 */
[----:B------:R-:W-:Y:S05]  /*0910*/  BRA `(.L_x_199) ;  /* 0x0000000000047947 */ /* 0x000fea0003800000 */
.L_x_191:
[----:B------:R-:W-:-:S07]  /*0920*/  FADD.FTZ R0, R0, R3 ;  /* 0x0000000300007221 */ /* 0x000fce0000010000 */
.L_x_199:
[----:B------:R-:W-:Y:S05]  /*0930*/  BSYNC.RECONVERGENT B1 ;  /* 0x0000000000017941 */ /* 0x000fea0003800200 */
.L_x_189:
[----:B------:R-:W-:-:S04]  /*0940*/  IMAD.MOV.U32 R7, RZ, RZ, 0x0 ;  /* 0x00000000ff077424 */ /* 0x000fc800078e00ff */
[----:B0-----:R-:W-:Y:S05]  /*0950*/  RET.REL.NODEC R6 `(_ZN8pygpukit3ops2nn16silu_bf16_kernelEPK13__nv_bfloat16PS2_m) ;  /* 0xfffffff406a87950 */ /* 0x001fea0003c3ffff */
.L_x_200:
        /* <DEDUP_REMOVED lines=10> */
.L_x_733:


//--------------------- .text._ZN8pygpukit3ops2nn15silu_f16_kernelEPK6__halfPS2_m --------------------------
	.section	.text._ZN8pygpukit3ops2nn15silu_f16_kernelEPK6__halfPS2_m,"ax",@progbits
	.align	128
        .global         _ZN8pygpukit3ops2nn15silu_f16_kernelEPK6__halfPS2_m
        .type           _ZN8pygpukit3ops2nn15silu_f16_kernelEPK6__halfPS2_m,@function
        .size           _ZN8pygpukit3ops2nn15silu_f16_kernelEPK6__halfPS2_m,(.L_x_734 - _ZN8pygpukit3ops2nn15silu_f16_kernelEPK6__halfPS2_m)
        .other          _ZN8pygpukit3ops2nn15silu_f16_kernelEPK6__halfPS2_m,@"STO_CUDA_ENTRY STV_DEFAULT"
_ZN8pygpukit3ops2nn15silu_f16_kernelEPK6__halfPS2_m:
.text._ZN8pygpukit3ops2nn15silu_f16_kernelEPK6__halfPS2_m:
        /* <DEDUP_REMOVED lines=19> */
[----:B--2---:R-:W-:-:S05]  /*0130*/  HADD2.F32 R0, -RZ, R0.H0_H0 ;  /* 0x20000000ff007230 */ /* 0x004fca0000004100 */
        /* <DEDUP_REMOVED lines=17> */
[----:B------:R-:W-:Y:S05]  /*0250*/  CALL.REL.NOINC `($__internal_4_$__cuda_sm3x_div_rn_noftz_f32_slowpath) ;  /* 0x0000000000207944 */ /* 0x000fea0003c00000 */
[----:B------:R-:W-:-:S07]  /*0260*/  IMAD.MOV.U32 R6, RZ, RZ, R0 ;  /* 0x000000ffff067224 */ /* 0x000fce00078e0000 */
.L_x_202:
[----:B------:R-:W-:Y:S05]  /*0270*/  BSYNC.RECONVERGENT B0 ;  /* 0x0000000000007941 */ /* 0x000fea0003800200 */
.L_x_201:
[----:B------:R-:W0:Y:S01]  /*0280*/  LDCU.64 UR6, c[0x0][0x388] ;  /* 0x00007100ff0677ac */ /* 0x000e220008000a00 */
[----:B------:R-:W-:Y:S02]  /*0290*/  F2FP.F16.F32.PACK_AB R6, RZ, R6 ;  /* 0x00000006ff06723e */ /* 0x000fe400000000ff */
[----:B0-----:R-:W-:-:S04]  /*02a0*/  IADD3 R4, P0, PT, R4, UR6, RZ ;  /* 0x0000000604047c10 */ /* 0x001fc8000ff1e0ff */
[----:B------:R-:W-:-:S05]  /*02b0*/  IADD3.X R5, PT, PT, R2, UR7, RZ, P0, !PT ;  /* 0x0000000702057c10 */ /* 0x000fca00087fe4ff */
[----:B------:R-:W-:Y:S01]  /*02c0*/  STG.E.U16 desc[UR4][R4.64], R6 ;  /* 0x0000000604007986 */ /* 0x000fe2000c101504 */
[----:B------:R-:W-:Y:S05]  /*02d0*/  EXIT ;  /* 0x000000000000794d */ /* 0x000fea0003800000 */
        .weak           $__internal_4_$__cuda_sm3x_div_rn_noftz_f32_slowpath
        .type           $__internal_4_$__cuda_sm3x_div_rn_noftz_f32_slowpath,@function
        .size           $__internal_4_$__cuda_sm3x_div_rn_noftz_f32_slowpath,(.L_x_734 - $__internal_4_$__cuda_sm3x_div_rn_noftz_f32_slowpath)
$__internal_4_$__cuda_sm3x_div_rn_noftz_f32_slowpath:
        /* <DEDUP_REMOVED lines=36> */
.L_x_204:
        /* <DEDUP_REMOVED lines=51> */
.L_x_211:
[----:B------:R-:W-:-:S04]  /*0850*/  LOP3.LUT R0, R0, 0x80000000, RZ, 0xc0, !PT ;  /* 0x8000000000007812 */ /* 0x000fc800078ec0ff */
[----:B------:R-:W-:Y:S01]  /*0860*/  LOP3.LUT R0, R0, 0x7f800000, RZ, 0xfc, !PT ;  /* 0x7f80000000007812 */ /* 0x000fe200078efcff */
[----:B------:R-:W-:Y:S06]  /*0870*/  BRA `(.L_x_212) ;  /* 0x0000000000047947 */ /* 0x000fec0003800000 */
.L_x_210:
[----:B------:R-:W-:-:S07]  /*0880*/  IMAD R0, R5, 0x800000, R0 ;  /* 0x0080000005007824 */ /* 0x000fce00078e0200 */
.L_x_212:
[----:B------:R-:W-:Y:S05]  /*0890*/  BSYNC.RECONVERGENT B2 ;  /* 0x0000000000027941 */ /* 0x000fea0003800200 */
.L_x_209:
[----:B------:R-:W-:Y:S05]  /*08a0*/  BRA `(.L_x_213) ;  /* 0x0000000000207947 */ /* 0x000fea0003800000 */
.L_x_208:
[----:B------:R-:W-:-:S04]  /*08b0*/  LOP3.LUT R0, R9, 0x80000000, R8, 0x48, !PT ;  /* 0x8000000009007812 */ /* 0x000fc800078e4808 */
[----:B------:R-:W-:Y:S01]  /*08c0*/  LOP3.LUT R0, R0, 0x7f800000, RZ, 0xfc, !PT ;  /* 0x7f80000000007812 */ /* 0x000fe200078efcff */
[----:B------:R-:W-:Y:S06]  /*08d0*/  BRA `(.L_x_213) ;  /* 0x0000000000147947 */ /* 0x000fec0003800000 */
.L_x_207:
[----:B------:R-:W-:Y:S01]  /*08e0*/  LOP3.LUT R0, R9, 0x80000000, R8, 0x48, !PT ;  /* 0x8000000009007812 */ /* 0x000fe200078e4808 */
[----:B------:R-:W-:Y:S06]  /*08f0*/  BRA `(.L_x_213) ;  /* 0x00000000000c7947 */ /* 0x000fec0003800000 */
.L_x_206:
[----:B------:R-:W0:Y:S01]  /*0900*/  MUFU.RSQ R0, -QNAN ;  /* 0xffc0000000007908 */ /* 0x000e220000001400 */
[----:B------:R-:W-:Y:S05]  /*0910*/  BRA `(.L_x_213) ;  /* 0x0000000000047947 */ /* 0x000fea0003800000 */
.L_x_205:
[----:B------:R-:W-:-:S07]  /*0920*/  FADD.FTZ R0, R0, R3 ;  /* 0x0000000300007221 */ /* 0x000fce0000010000 */
.L_x_213:
[----:B------:R-:W-:Y:S05]  /*0930*/  BSYNC.RECONVERGENT B1 ;  /* 0x0000000000017941 */ /* 0x000fea0003800200 */
.L_x_203:
[----:B------:R-:W-:-:S04]  /*0940*/  IMAD.MOV.U32 R7, RZ, RZ, 0x0 ;  /* 0x00000000ff077424 */ /* 0x000fc800078e00ff */
[----:B0-----:R-:W-:Y:S05]  /*0950*/  RET.REL.NODEC R6 `(_ZN8pygpukit3ops2nn15silu_f16_kernelEPK6__halfPS2_m) ;  /* 0xfffffff406a87950 */ /* 0x001fea0003c3ffff */
.L_x_214:
        /* <DEDUP_REMOVED lines=10> */
.L_x_734:


//--------------------- .text._ZN8pygpukit3ops2nn15silu_f64_kernelEPKdPdm --------------------------
	.section	.text._ZN8pygpukit3ops2nn15silu_f64_kernelEPKdPdm,"ax",@progbits
	.align	128
        .global         _ZN8pygpukit3ops2nn15silu_f64_kernelEPKdPdm
        .type           _ZN8pygpukit3ops2nn15silu_f64_kernelEPKdPdm,@function
        .size           _ZN8pygpukit3ops2nn15silu_f64_kernelEPKdPdm,(.L_x_735 - _ZN8pygpukit3ops2nn15silu_f64_kernelEPKdPdm)
        .other          _ZN8pygpukit3ops2nn15silu_f64_kernelEPKdPdm,@"STO_CUDA_ENTRY STV_DEFAULT"
_ZN8pygpukit3ops2nn15silu_f64_kernelEPKdPdm:
.text._ZN8pygpukit3ops2nn15silu_f64_kernelEPKdPdm:
        /* <DEDUP_REMOVED lines=14> */
[----:B------:R-:W-:-:S06]  /*00e0*/  IADD3.X R9, PT, PT, R4, UR7, RZ, P0, !PT ;  /* 0x0000000704097c10 */ /* 0x000fcc00087fe4ff */
[----:B-1----:R-:W2:Y:S01]  /*00f0*/  LDG.E.64.CONSTANT R8, desc[UR4][R8.64] ;  /* 0x0000000408087981 */ /* 0x002ea2000c1e9b00 */
[----:B------:R-:W-:Y:S01]  /*0100*/  IMAD.MOV.U32 R2, RZ, RZ, 0x652b82fe ;  /* 0x652b82feff027424 */ /* 0x000fe200078e00ff */
[----:B------:R-:W-:Y:S01]  /*0110*/  UMOV UR6, 0xfefa39ef ;  /* 0xfefa39ef00067882 */ /* 0x000fe20000000000 */
[----:B------:R-:W-:Y:S01]  /*0120*/  IMAD.MOV.U32 R3, RZ, RZ, 0x3ff71547 ;  /* 0x3ff71547ff037424 */ /* 0x000fe200078e00ff */
[----:B------:R-:W-:Y:S01]  /*0130*/  UMOV UR7, 0x3fe62e42 ;  /* 0x3fe62e4200077882 */ /* 0x000fe20000000000 */
[----:B------:R-:W-:Y:S04]  /*0140*/  BSSY.RECONVERGENT B0, `(.L_x_215) ;  /* 0x0000037000007945 */ /* 0x000fe80003800200 */
[----:B--2---:R-:W-:Y:S02]  /*0150*/  DFMA R2, R8, -R2, 6.75539944105574400000e+15 ;  /* 0x433800000802742b */ /* 0x004fe40000000802 */
[----:B------:R-:W-:-:S06]  /*0160*/  DADD R12, -RZ, -R8 ;  /* 0x00000000ff0c7229 */ /* 0x000fcc0000000908 */
[----:B------:R-:W-:-:S04]  /*0170*/  DADD R6, R2, -6.75539944105574400000e+15 ;  /* 0xc338000002067429 */ /* 0x000fc80000000000 */
[----:B------:R-:W-:-:S04]  /*0180*/  FSETP.GEU.AND P0, PT, |R13|, 4.1917929649353027344, PT ;  /* 0x4086232b0d00780b */ /* 0x000fc80003f0e200 */
[----:B------:R-:W-:Y:S01]  /*0190*/  DFMA R10, R6, -UR6, -R8 ;  /* 0x80000006060a7c2b */ /* 0x000fe20008000808 */
[----:B------:R-:W-:Y:S01]  /*01a0*/  UMOV UR6, 0x3b39803f ;  /* 0x3b39803f00067882 */ /* 0x000fe20000000000 */
[----:B------:R-:W-:-:S06]  /*01b0*/  UMOV UR7, 0x3c7abc9e ;  /* 0x3c7abc9e00077882 */ /* 0x000fcc0000000000 */
[----:B------:R-:W-:Y:S01]  /*01c0*/  DFMA R6, R6, -UR6, R10 ;  /* 0x8000000606067c2b */ /* 0x000fe2000800000a */
[----:B------:R-:W-:Y:S01]  /*01d0*/  UMOV UR6, 0x69ce2bdf ;  /* 0x69ce2bdf00067882 */ /* 0x000fe20000000000 */
[----:B------:R-:W-:Y:S01]  /*01e0*/  IMAD.MOV.U32 R10, RZ, RZ, -0x35dec16 ;  /* 0xfca213eaff0a7424 */ /* 0x000fe200078e00ff */
[----:B------:R-:W-:Y:S01]  /*01f0*/  UMOV UR7, 0x3e5ade15 ;  /* 0x3e5ade1500077882 */ /* 0x000fe20000000000 */
[----:B------:R-:W-:-:S06]  /*0200*/  IMAD.MOV.U32 R11, RZ, RZ, 0x3e928af3 ;  /* 0x3e928af3ff0b7424 */ /* 0x000fcc00078e00ff */
[----:B------:R-:W-:Y:S01]  /*0210*/  DFMA R10, R6, UR6, R10 ;  /* 0x00000006060a7c2b */ /* 0x000fe2000800000a */
[----:B------:R-:W-:Y:S01]  /*0220*/  UMOV UR6, 0x62401315 ;  /* 0x6240131500067882 */ /* 0x000fe20000000000 */
[----:B------:R-:W-:-:S06]  /*0230*/  UMOV UR7, 0x3ec71dee ;  /* 0x3ec71dee00077882 */ /* 0x000fcc0000000000 */
[----:B------:R-:W-:Y:S01]  /*0240*/  DFMA R10, R6, R10, UR6 ;  /* 0x00000006060a7e2b */ /* 0x000fe2000800000a */
        /* <DEDUP_REMOVED lines=20> */
[----:B------:R-:W-:-:S08]  /*0390*/  DFMA R10, R6, R10, UR6 ;  /* 0x00000006060a7e2b */ /* 0x000fd0000800000a */
[----:B------:R-:W-:-:S08]  /*03a0*/  DFMA R10, R6, R10, 1 ;  /* 0x3ff00000060a742b */ /* 0x000fd0000000000a */
[----:B------:R-:W-:-:S10]  /*03b0*/  DFMA R10, R6, R10, 1 ;  /* 0x3ff00000060a742b */ /* 0x000fd4000000000a */
[----:B------:R-:W-:Y:S02]  /*03c0*/  IMAD R7, R2, 0x100000, R11 ;  /* 0x0010000002077824 */ /* 0x000fe400078e020b */
[----:B------:R-:W-:Y:S01]  /*03d0*/  IMAD.MOV.U32 R6, RZ, RZ, R10 ;  /* 0x000000ffff067224 */ /* 0x000fe200078e000a */
[----:B------:R-:W-:Y:S06]  /*03e0*/  @!P0 BRA `(.L_x_216) ;  /* 0x0000000000308947 */ /* 0x000fec0003800000 */
[----:B------:R-:W-:Y:S01]  /*03f0*/  FSETP.GEU.AND P1, PT, |R13|, 4.2275390625, PT ;  /* 0x408748000d00780b */ /* 0x000fe20003f2e200 */
[C---:B------:R-:W-:Y:S02]  /*0400*/  DADD R6, -R8.reuse, +INF ;  /* 0x7ff0000008067429 */ /* 0x040fe40000000100 */
[----:B------:R-:W-:-:S08]  /*0410*/  DSETP.GT.AND P0, PT, R8, RZ, PT ;  /* 0x000000ff0800722a */ /* 0x000fd00003f04000 */
[----:B------:R-:W-:Y:S02]  /*0420*/  FSEL R6, R6, RZ, !P0 ;  /* 0x000000ff06067208 */ /* 0x000fe40004000000 */
[----:B------:R-:W-:Y:S02]  /*0430*/  @!P1 LEA.HI R3, R2, R2, RZ, 0x1 ;  /* 0x0000000202039211 */ /* 0x000fe400078f08ff */
[----:B------:R-:W-:Y:S02]  /*0440*/  FSEL R7, R7, RZ, !P0 ;  /* 0x000000ff07077208 */ /* 0x000fe40004000000 */
[----:B------:R-:W-:-:S05]  /*0450*/  @!P1 SHF.R.S32.HI R3, RZ, 0x1, R3 ;  /* 0x00000001ff039819 */ /* 0x000fca0000011403 */
[----:B------:R-:W-:Y:S02]  /*0460*/  @!P1 IMAD.IADD R2, R2, 0x1, -R3 ;  /* 0x0000000102029824 */ /* 0x000fe400078e0a03 */
[----:B------:R-:W-:-:S03]  /*0470*/  @!P1 IMAD R11, R3, 0x100000, R11 ;  /* 0x00100000030b9824 */ /* 0x000fc600078e020b */
[----:B------:R-:W-:Y:S01]  /*0480*/  @!P1 LEA R3, R2, 0x3ff00000, 0x14 ;  /* 0x3ff0000002039811 */ /* 0x000fe200078ea0ff */
[----:B------:R-:W-:-:S06]  /*0490*/  @!P1 IMAD.MOV.U32 R2, RZ, RZ, RZ ;  /* 0x000000ffff029224 */ /* 0x000fcc00078e00ff */
[----:B------:R-:W-:-:S11]  /*04a0*/  @!P1 DMUL R6, R10, R2 ;  /* 0x000000020a069228 */ /* 0x000fd60000000000 */
.L_x_216:
[----:B------:R-:W-:Y:S05]  /*04b0*/  BSYNC.RECONVERGENT B0 ;  /* 0x0000000000007941 */ /* 0x000fea0003800200 */
.L_x_215:
[----:B------:R-:W-:Y:S01]  /*04c0*/  DADD R6, R6, 1 ;  /* 0x3ff0000006067429 */ /* 0x000fe20000000000 */
[----:B------:R-:W-:Y:S01]  /*04d0*/  IMAD.MOV.U32 R2, RZ, RZ, 0x1 ;  /* 0x00000001ff027424 */ /* 0x000fe200078e00ff */
[----:B------:R-:W-:Y:S01]  /*04e0*/  FSETP.GEU.AND P1, PT, |R9|, 6.5827683646048100446e-37, PT ;  /* 0x036000000900780b */ /* 0x000fe20003f2e200 */
[----:B------:R-:W-:Y:S03]  /*04f0*/  BSSY.RECONVERGENT B0, `(.L_x_217) ;  /* 0x000000f000007945 */ /* 0x000fe60003800200 */
[----:B------:R-:W0:Y:S02]  /*0500*/  MUFU.RCP64H R3, R7 ;  /* 0x0000000700037308 */ /* 0x000e240000001800 */
[----:B0-----:R-:W-:-:S08]  /*0510*/  DFMA R10, -R6, R2, 1 ;  /* 0x3ff00000060a742b */ /* 0x001fd00000000102 */
[----:B------:R-:W-:-:S08]  /*0520*/  DFMA R10, R10, R10, R10 ;  /* 0x0000000a0a0a722b */ /* 0x000fd0000000000a */
[----:B------:R-:W-:-:S08]  /*0530*/  DFMA R10, R2, R10, R2 ;  /* 0x0000000a020a722b */ /* 0x000fd00000000002 */
[----:B------:R-:W-:-:S08]  /*0540*/  DFMA R2, -R6, R10, 1 ;  /* 0x3ff000000602742b */ /* 0x000fd0000000010a */
[----:B------:R-:W-:-:S08]  /*0550*/  DFMA R2, R10, R2, R10 ;  /* 0x000000020a02722b */ /* 0x000fd0000000000a */
[----:B------:R-:W-:-:S08]  /*0560*/  DMUL R10, R8, R2 ;  /* 0x00000002080a7228 */ /* 0x000fd00000000000 */
[----:B------:R-:W-:-:S08]  /*0570*/  DFMA R12, -R6, R10, R8 ;  /* 0x0000000a060c722b */ /* 0x000fd00000000108 */
[----:B------:R-:W-:-:S10]  /*0580*/  DFMA R2, R2, R12, R10 ;  /* 0x0000000c0202722b */ /* 0x000fd4000000000a */
[----:B------:R-:W-:-:S05]  /*0590*/  FFMA R5, RZ, R7, R3 ;  /* 0x00000007ff057223 */ /* 0x000fca0000000003 */
[----:B------:R-:W-:-:S13]  /*05a0*/  FSETP.GT.AND P0, PT, |R5|, 1.469367938527859385e-39, PT ;  /* 0x001000000500780b */ /* 0x000fda0003f04200 */
[----:B------:R-:W-:Y:S05]  /*05b0*/  @P0 BRA P1, `(.L_x_218) ;  /* 0x0000000000080947 */ /* 0x000fea0000800000 */
[----:B------:R-:W-:-:S07]  /*05c0*/  MOV R12, 0x5e0 ;  /* 0x000005e0000c7802 */ /* 0x000fce0000000f00 */
[----:B------:R-:W-:Y:S05]  /*05d0*/  CALL.REL.NOINC `($__internal_5_$__cuda_sm20_div_rn_f64_full) ;  /* 0x0000000000187944 */ /* 0x000fea0003c00000 */
.L_x_218:
[----:B------:R-:W-:Y:S05]  /*05e0*/  BSYNC.RECONVERGENT B0 ;  /* 0x0000000000007941 */ /* 0x000fea0003800200 */
.L_x_217:
[----:B------:R-:W0:Y:S02]  /*05f0*/  LDCU.64 UR6, c[0x0][0x388] ;  /* 0x00007100ff0677ac */ /* 0x000e240008000a00 */
[----:B0-----:R-:W-:-:S04]  /*0600*/  IADD3 R6, P0, PT, R0, UR6, RZ ;  /* 0x0000000600067c10 */ /* 0x001fc8000ff1e0ff */
[----:B------:R-:W-:-:S05]  /*0610*/  IADD3.X R7, PT, PT, R4, UR7, RZ, P0, !PT ;  /* 0x0000000704077c10 */ /* 0x000fca00087fe4ff */
[----:B------:R-:W-:Y:S01]  /*0620*/  STG.E.64 desc[UR4][R6.64], R2 ;  /* 0x0000000206007986 */ /* 0x000fe2000c101b04 */
[----:B------:R-:W-:Y:S05]  /*0630*/  EXIT ;  /* 0x000000000000794d */ /* 0x000fea0003800000 */
        .weak           $__internal_5_$__cuda_sm20_div_rn_f64_full
        .type           $__internal_5_$__cuda_sm20_div_rn_f64_full,@function
        .size           $__internal_5_$__cuda_sm20_div_rn_f64_full,(.L_x_735 - $__internal_5_$__cuda_sm20_div_rn_f64_full)
$__internal_5_$__cuda_sm20_div_rn_f64_full:
[C---:B------:R-:W-:Y:S01]  /*0640*/  FSETP.GEU.AND P0, PT, |R7|.reuse, 1.469367938527859385e-39, PT ;  /* 0x001000000700780b */ /* 0x040fe20003f0e200 */
[----:B------:R-:W-:Y:S01]  /*0650*/  IMAD.MOV.U32 R10, RZ, RZ, 0x1 ;  /* 0x00000001ff0a7424 */ /* 0x000fe200078e00ff */
[----:B------:R-:W-:Y:S01]  /*0660*/  LOP3.LUT R2, R7, 0x800fffff, RZ, 0xc0, !PT ;  /* 0x800fffff07027812 */ /* 0x000fe200078ec0ff */
[----:B------:R-:W-:Y:S01]  /*0670*/  IMAD.MOV.U32 R13, RZ, RZ, 0x1ca00000 ;  /* 0x1ca00000ff0d7424 */ /* 0x000fe200078e00ff */
[C---:B------:R-:W-:Y:S01]  /*0680*/  FSETP.GEU.AND P2, PT, |R9|.reuse, 1.469367938527859385e-39, PT ;  /* 0x001000000900780b */ /* 0x040fe20003f4e200 */
[----:B------:R-:W-:Y:S01]  /*0690*/  BSSY.RECONVERGENT B1, `(.L_x_219) ;  /* 0x0000053000017945 */ /* 0x000fe20003800200 */
[----:B------:R-:W-:Y:S01]  /*06a0*/  LOP3.LUT R3, R2, 0x3ff00000, RZ, 0xfc, !PT ;  /* 0x3ff0000002037812 */ /* 0x000fe200078efcff */
[----:B------:R-:W-:Y:S01]  /*06b0*/  IMAD.MOV.U32 R2, RZ, RZ, R6 ;  /* 0x000000ffff027224 */ /* 0x000fe200078e0006 */
[----:B------:R-:W-:-:S05]  /*06c0*/  LOP3.LUT R5, R9, 0x7ff00000, RZ, 0xc0, !PT ;  /* 0x7ff0000009057812 */ /* 0x000fca00078ec0ff */
[----:B------:R-:W-:-:S04]  /*06d0*/  @!P0 DMUL R2, R6, 8.98846567431157953865e+307 ;  /* 0x7fe0000006028828 */ /* 0x000fc80000000000 */
[----:B------:R-:W-:Y:S02]  /*06e0*/  @!P2 LOP3.LUT R18, R7, 0x7ff00000, RZ, 0xc0, !PT ;  /* 0x7ff000000712a812 */ /* 0x000fe400078ec0ff */
[----:B------:R-:W0:Y:S02]  /*06f0*/  MUFU.RCP64H R11, R3 ;  /* 0x00000003000b7308 */ /* 0x000e240000001800 */
[----:B------:R-:W-:Y:S01]  /*0700*/  @!P2 ISETP.GE.U32.AND P3, PT, R5, R18, PT ;  /* 0x000000120500a20c */ /* 0x000fe20003f66070 */
[----:B------:R-:W-:Y:S01]  /*0710*/  @!P2 IMAD.MOV.U32 R18, RZ, RZ, RZ ;  /* 0x000000ffff12a224 */ /* 0x000fe200078e00ff */
[----:B0-----:R-:W-:-:S08]  /*0720*/  DFMA R14, R10, -R2, 1 ;  /* 0x3ff000000a0e742b */ /* 0x001fd00000000802 */
[----:B------:R-:W-:Y:S01]  /*0730*/  DFMA R16, R14, R14, R14 ;  /* 0x0000000e0e10722b */ /* 0x000fe2000000000e */
[----:B------:R-:W-:Y:S02]  /*0740*/  LOP3.LUT R14, R7, 0x7ff00000, RZ, 0xc0, !PT ;  /* 0x7ff00000070e7812 */ /* 0x000fe400078ec0ff */
[----:B------:R-:W-:Y:S02]  /*0750*/  @!P2 SEL R15, R13, 0x63400000, !P3 ;  /* 0x634000000d0fa807 */ /* 0x000fe40005800000 */
[----:B------:R-:W-:-:S03]  /*0760*/  ISETP.GE.U32.AND P1, PT, R5, R14, PT ;  /* 0x0000000e0500720c */ /* 0x000fc60003f26070 */
[----:B------:R-:W-:Y:S01]  /*0770*/  DFMA R16, R10, R16, R10 ;  /* 0x000000100a10722b */ /* 0x000fe2000000000a */
[--C-:B------:R-:W-:Y:S01]  /*0780*/  @!P2 LOP3.LUT R15, R15, 0x80000000, R9.reuse, 0xf8, !PT ;  /* 0x800000000f0fa812 */ /* 0x100fe200078ef809 */
[----:B------:R-:W-:Y:S01]  /*0790*/  IMAD.MOV.U32 R10, RZ, RZ, R8 ;  /* 0x000000ffff0a7224 */ /* 0x000fe200078e0008 */
[----:B------:R-:W-:Y:S02]  /*07a0*/  SEL R11, R13, 0x63400000, !P1 ;  /* 0x634000000d0b7807 */ /* 0x000fe40004800000 */
[----:B------:R-:W-:Y:S02]  /*07b0*/  @!P2 LOP3.LUT R19, R15, 0x100000, RZ, 0xfc, !PT ;  /* 0x001000000f13a812 */ /* 0x000fe400078efcff */
[----:B------:R-:W-:Y:S01]  /*07c0*/  LOP3.LUT R11, R11, 0x800fffff, R9, 0xf8, !PT ;  /* 0x800fffff0b0b7812 */ /* 0x000fe200078ef809 */
[----:B------:R-:W-:-:S05]  /*07d0*/  DFMA R20, R16, -R2, 1 ;  /* 0x3ff000001014742b */ /* 0x000fca0000000802 */
[----:B------:R-:W-:-:S03]  /*07e0*/  @!P2 DFMA R10, R10, 2, -R18 ;  /* 0x400000000a0aa82b */ /* 0x000fc60000000812 */
[----:B------:R-:W-:Y:S01]  /*07f0*/  DFMA R16, R16, R20, R16 ;  /* 0x000000141010722b */ /* 0x000fe20000000010 */
[----:B------:R-:W-:Y:S02]  /*0800*/  IMAD.MOV.U32 R21, RZ, RZ, R5 ;  /* 0x000000ffff157224 */ /* 0x000fe400078e0005 */
[----:B------:R-:W-:Y:S01]  /*0810*/  IMAD.MOV.U32 R20, RZ, RZ, R14 ;  /* 0x000000ffff147224 */ /* 0x000fe200078e000e */
[----:B------:R-:W-:-:S03]  /*0820*/  @!P0 LOP3.LUT R20, R3, 0x7ff00000, RZ, 0xc0, !PT ;  /* 0x7ff0000003148812 */ /* 0x000fc600078ec0ff */
[----:B------:R-:W-:Y:S01]  /*0830*/  @!P2 LOP3.LUT R21, R11, 0x7ff00000, RZ, 0xc0, !PT ;  /* 0x7ff000000b15a812 */ /* 0x000fe200078ec0ff */
[----:B------:R-:W-:Y:S01]  /*0840*/  DMUL R18, R16, R10 ;  /* 0x0000000a10127228 */ /* 0x000fe20000000000 */
[----:B------:R-:W-:-:S03]  /*0850*/  VIADD R23, R20, 0xffffffff ;  /* 0xffffffff14177836 */ /* 0x000fc60000000000 */
[----:B------:R-:W-:-:S04]  /*0860*/  VIADD R22, R21, 0xffffffff ;  /* 0xffffffff15167836 */ /* 0x000fc80000000000 */
[----:B------:R-:W-:Y:S01]  /*0870*/  DFMA R14, R18, -R2, R10 ;  /* 0x80000002120e722b */ /* 0x000fe2000000000a */
[----:B------:R-:W-:-:S04]  /*0880*/  ISETP.GT.U32.AND P0, PT, R22, 0x7feffffe, PT ;  /* 0x7feffffe1600780c */ /* 0x000fc80003f04070 */
[----:B------:R-:W-:-:S03]  /*0890*/  ISETP.GT.U32.OR P0, PT, R23, 0x7feffffe, P0 ;  /* 0x7feffffe1700780c */ /* 0x000fc60000704470 */
[----:B------:R-:W-:-:S10]  /*08a0*/  DFMA R14, R16, R14, R18 ;  /* 0x0000000e100e722b */ /* 0x000fd40000000012 */
[----:B------:R-:W-:Y:S05]  /*08b0*/  @P0 BRA `(.L_x_220) ;  /* 0x00000000006c0947 */ /* 0x000fea0003800000 */
[----:B------:R-:W-:-:S04]  /*08c0*/  LOP3.LUT R16, R7, 0x7ff00000, RZ, 0xc0, !PT ;  /* 0x7ff0000007107812 */ /* 0x000fc800078ec0ff */
[CC--:B------:R-:W-:Y:S02]  /*08d0*/  VIADDMNMX R8, R5.reuse, -R16.reuse, 0xb9600000, !PT ;  /* 0xb960000005087446 */ /* 0x0c0fe40007800910 */
[----:B------:R-:W-:Y:S02]  /*08e0*/  ISETP.GE.U32.AND P0, PT, R5, R16, PT ;  /* 0x000000100500720c */ /* 0x000fe40003f06070 */
[----:B------:R-:W-:Y:S02]  /*08f0*/  VIMNMX R8, PT, PT, R8, 0x46a00000, PT ;  /* 0x46a0000008087848 */ /* 0x000fe40003fe0100 */
[----:B------:R-:W-:-:S05]  /*0900*/  SEL R5, R13, 0x63400000, !P0 ;  /* 0x634000000d057807 */ /* 0x000fca0004000000 */
[----:B------:R-:W-:Y:S02]  /*0910*/  IMAD.IADD R5, R8, 0x1, -R5 ;  /* 0x0000000108057824 */ /* 0x000fe400078e0a05 */
[----:B------:R-:W-:Y:S02]  /*0920*/  IMAD.MOV.U32 R8, RZ, RZ, RZ ;  /* 0x000000ffff087224 */ /* 0x000fe400078e00ff */
[----:B------:R-:W-:-:S06]  /*0930*/  VIADD R9, R5, 0x7fe00000 ;  /* 0x7fe0000005097836 */ /* 0x000fcc0000000000 */
[----:B------:R-:W-:-:S10]  /*0940*/  DMUL R16, R14, R8 ;  /* 0x000000080e107228 */ /* 0x000fd40000000000 */
[----:B------:R-:W-:-:S13]  /*0950*/  FSETP.GTU.AND P0, PT, |R17|, 1.469367938527859385e-39, PT ;  /* 0x001000001100780b */ /* 0x000fda0003f0c200 */
[----:B------:R-:W-:Y:S05]  /*0960*/  @P0 BRA `(.L_x_221) ;  /* 0x0000000000940947 */ /* 0x000fea0003800000 */
[----:B------:R-:W-:Y:S01]  /*0970*/  DFMA R2, R14, -R2, R10 ;  /* 0x800000020e02722b */ /* 0x000fe2000000000a */
[----:B------:R-:W-:-:S09]  /*0980*/  IMAD.MOV.U32 R8, RZ, RZ, RZ ;  /* 0x000000ffff087224 */ /* 0x000fd200078e00ff */
[C---:B------:R-:W-:Y:S02]  /*0990*/  FSETP.NEU.AND P0, PT, R3.reuse, RZ, PT ;  /* 0x000000ff0300720b */ /* 0x040fe40003f0d000 */
[----:B------:R-:W-:-:S04]  /*09a0*/  LOP3.LUT R7, R3, 0x80000000, R7, 0x48, !PT ;  /* 0x8000000003077812 */ /* 0x000fc800078e4807 */
[----:B------:R-:W-:-:S07]  /*09b0*/  LOP3.LUT R9, R7, R9, RZ, 0xfc, !PT ;  /* 0x0000000907097212 */ /* 0x000fce00078efcff */
[----:B------:R-:W-:Y:S05]  /*09c0*/  @!P0 BRA `(.L_x_221) ;  /* 0x00000000007c8947 */ /* 0x000fea0003800000 */
[----:B------:R-:W-:Y:S01]  /*09d0*/  IMAD.MOV R3, RZ, RZ, -R5 ;  /* 0x000000ffff037224 */ /* 0x000fe200078e0a05 */
[----:B------:R-:W-:Y:S01]  /*09e0*/  DMUL.RP R8, R14, R8 ;  /* 0x000000080e087228 */ /* 0x000fe20000008000 */
[----:B------:R-:W-:-:S06]  /*09f0*/  IMAD.MOV.U32 R2, RZ, RZ, RZ ;  /* 0x000000ffff027224 */ /* 0x000fcc00078e00ff */
[----:B------:R-:W-:-:S03]  /*0a00*/  DFMA R2, R16, -R2, R14 ;  /* 0x800000021002722b */ /* 0x000fc6000000000e */
[----:B------:R-:W-:-:S03]  /*0a10*/  LOP3.LUT R7, R9, R7, RZ, 0x3c, !PT ;  /* 0x0000000709077212 */ /* 0x000fc600078e3cff */
[----:B------:R-:W-:-:S04]  /*0a20*/  IADD3 R2, PT, PT, -R5, -0x43300000, RZ ;  /* 0xbcd0000005027810 */ /* 0x000fc80007ffe1ff */
[----:B------:R-:W-:-:S04]  /*0a30*/  FSETP.NEU.AND P0, PT, |R3|, R2, PT ;  /* 0x000000020300720b */ /* 0x000fc80003f0d200 */
[----:B------:R-:W-:Y:S02]  /*0a40*/  FSEL R16, R8, R16, !P0 ;  /* 0x0000001008107208 */ /* 0x000fe40004000000 */
[----:B------:R-:W-:Y:S01]  /*0a50*/  FSEL R17, R7, R17, !P0 ;  /* 0x0000001107117208 */ /* 0x000fe20004000000 */
[----:B------:R-:W-:Y:S06]  /*0a60*/  BRA `(.L_x_221) ;  /* 0x0000000000547947 */ /* 0x000fec0003800000 */
.L_x_220:
[----:B------:R-:W-:-:S14]  /*0a70*/  DSETP.NAN.AND P0, PT, R8, R8, PT ;  /* 0x000000080800722a */ /* 0x000fdc0003f08000 */
[----:B------:R-:W-:Y:S05]  /*0a80*/  @P0 BRA `(.L_x_222) ;  /* 0x0000000000440947 */ /* 0x000fea0003800000 */
[----:B------:R-:W-:-:S14]  /*0a90*/  DSETP.NAN.AND P0, PT, R6, R6, PT ;  /* 0x000000060600722a */ /* 0x000fdc0003f08000 */
[----:B------:R-:W-:Y:S05]  /*0aa0*/  @P0 BRA `(.L_x_223) ;  /* 0x0000000000300947 */ /* 0x000fea0003800000 */
[----:B------:R-:W-:Y:S01]  /*0ab0*/  ISETP.NE.AND P0, PT, R21, R20, PT ;  /* 0x000000141500720c */ /* 0x000fe20003f05270 */
[----:B------:R-:W-:Y:S02]  /*0ac0*/  IMAD.MOV.U32 R16, RZ, RZ, 0x0 ;  /* 0x00000000ff107424 */ /* 0x000fe400078e00ff */
[----:B------:R-:W-:-:S10]  /*0ad0*/  IMAD.MOV.U32 R17, RZ, RZ, -0x80000 ;  /* 0xfff80000ff117424 */ /* 0x000fd400078e00ff */
[----:B------:R-:W-:Y:S05]  /*0ae0*/  @!P0 BRA `(.L_x_221) ;  /* 0x0000000000348947 */ /* 0x000fea0003800000 */
[----:B------:R-:W-:Y:S02]  /*0af0*/  ISETP.NE.AND P0, PT, R21, 0x7ff00000, PT ;  /* 0x7ff000001500780c */ /* 0x000fe40003f05270 */
[----:B------:R-:W-:Y:S02]  /*0b00*/  LOP3.LUT R17, R9, 0x80000000, R7, 0x48, !PT ;  /* 0x8000000009117812 */ /* 0x000fe400078e4807 */
[----:B------:R-:W-:-:S13]  /*0b10*/  ISETP.EQ.OR P0, PT, R20, RZ, !P0 ;  /* 0x000000ff1400720c */ /* 0x000fda0004702670 */
[----:B------:R-:W-:Y:S01]  /*0b20*/  @P0 LOP3.LUT R2, R17, 0x7ff00000, RZ, 0xfc, !PT ;  /* 0x7ff0000011020812 */ /* 0x000fe200078efcff */
[----:B------:R-:W-:Y:S02]  /*0b30*/  @!P0 IMAD.MOV.U32 R16, RZ, RZ, RZ ;  /* 0x000000ffff108224 */ /* 0x000fe400078e00ff */
[----:B------:R-:W-:Y:S02]  /*0b40*/  @P0 IMAD.MOV.U32 R16, RZ, RZ, RZ ;  /* 0x000000ffff100224 */ /* 0x000fe400078e00ff */
[----:B------:R-:W-:Y:S01]  /*0b50*/  @P0 IMAD.MOV.U32 R17, RZ, RZ, R2 ;  /* 0x000000ffff110224 */ /* 0x000fe200078e0002 */
[----:B------:R-:W-:Y:S06]  /*0b60*/  BRA `(.L_x_221) ;  /* 0x0000000000147947 */ /* 0x000fec0003800000 */
.L_x_223:
[----:B------:R-:W-:Y:S01]  /*0b70*/  LOP3.LUT R17, R7, 0x80000, RZ, 0xfc, !PT ;  /* 0x0008000007117812 */ /* 0x000fe200078efcff */
[----:B------:R-:W-:Y:S01]  /*0b80*/  IMAD.MOV.U32 R16, RZ, RZ, R6 ;  /* 0x000000ffff107224 */ /* 0x000fe200078e0006 */
[----:B------:R-:W-:Y:S06]  /*0b90*/  BRA `(.L_x_221) ;  /* 0x0000000000087947 */ /* 0x000fec0003800000 */
.L_x_222:
[----:B------:R-:W-:Y:S01]  /*0ba0*/  LOP3.LUT R17, R9, 0x80000, RZ, 0xfc, !PT ;  /* 0x0008000009117812 */ /* 0x000fe200078efcff */
[----:B------:R-:W-:-:S07]  /*0bb0*/  IMAD.MOV.U32 R16, RZ, RZ, R8 ;  /* 0x000000ffff107224 */ /* 0x000fce00078e0008 */
.L_x_221:
[----:B------:R-:W-:Y:S05]  /*0bc0*/  BSYNC.RECONVERGENT B1 ;  /* 0x0000000000017941 */ /* 0x000fea0003800200 */
.L_x_219:
[----:B------:R-:W-:Y:S02]  /*0bd0*/  IMAD.MOV.U32 R13, RZ, RZ, 0x0 ;  /* 0x00000000ff0d7424 */ /* 0x000fe400078e00ff */
[----:B------:R-:W-:Y:S02]  /*0be0*/  IMAD.MOV.U32 R2, RZ, RZ, R16 ;  /* 0x000000ffff027224 */ /* 0x000fe400078e0010 */
[----:B------:R-:W-:Y:S01]  /*0bf0*/  IMAD.MOV.U32 R3, RZ, RZ, R17 ;  /* 0x000000ffff037224 */ /* 0x000fe200078e0011 */
[----:B------:R-:W-:Y:S06]  /*0c00*/  RET.REL.NODEC R12 `(_ZN8pygpukit3ops2nn15silu_f64_kernelEPKdPdm) ;  /* 0xfffffff00cfc7950 */ /* 0x000fec0003c3ffff */
.L_x_224:
        /* <DEDUP_REMOVED lines=15> */
.L_x_735:


//--------------------- .text._ZN8pygpukit3ops2nn15silu_f32_kernelEPKfPfm --------------------------
	.section	.text._ZN8pygpukit3ops2nn15silu_f32_kernelEPKfPfm,"ax",@progbits
	.align	128
        .global         _ZN8pygpukit3ops2nn15silu_f32_kernelEPKfPfm
        .type           _ZN8pygpukit3ops2nn15silu_f32_kernelEPKfPfm,@function
        .size           _ZN8pygpukit3ops2nn15silu_f32_kernelEPKfPfm,(.L_x_736 - _ZN8pygpukit3ops2nn15silu_f32_kernelEPKfPfm)
        .other          _ZN8pygpukit3ops2nn15silu_f32_kernelEPKfPfm,@"STO_CUDA_ENTRY STV_DEFAULT"
_ZN8pygpukit3ops2nn15silu_f32_kernelEPKfPfm:
.text._ZN8pygpukit3ops2nn15silu_f32_kernelEPKfPfm:
        /* <DEDUP_REMOVED lines=15> */
[----:B-1----:R-:W2:Y:S01]  /*00f0*/  LDG.E.CONSTANT R0, desc[UR4][R6.64] ;  /* 0x0000000406007981 */ /* 0x002ea2000c1e9900 */
[----:B------:R-:W-:Y:S01]  /*0100*/  IMAD.MOV.U32 R3, RZ, RZ, 0x3bbb989d ;  /* 0x3bbb989dff037424 */ /* 0x000fe200078e00ff */
[----:B------:R-:W-:Y:S01]  /*0110*/  BSSY.RECONVERGENT B0, `(.L_x_225) ;  /* 0x0000015000007945 */ /* 0x000fe20003800200 */
[----:B------:R-:W-:Y:S02]  /*0120*/  IMAD.MOV.U32 R8, RZ, RZ, 0x437c0000 ;  /* 0x437c0000ff087424 */ /* 0x000fe400078e00ff */
[----:B--2---:R-:W-:-:S04]  /*0130*/  FFMA.SAT R3, R0, -R3, 0.5 ;  /* 0x3f00000000037423 */ /* 0x004fc80000002803 */
        /* <DEDUP_REMOVED lines=16> */
[----:B------:R-:W-:Y:S05]  /*0240*/  CALL.REL.NOINC `($__internal_6_$__cuda_sm3x_div_rn_noftz_f32_slowpath) ;  /* 0x00000000001c7944 */ /* 0x000fea0003c00000 */
[----:B------:R-:W-:-:S07]  /*0250*/  IMAD.MOV.U32 R7, RZ, RZ, R0 ;  /* 0x000000ffff077224 */ /* 0x000fce00078e0000 */
.L_x_226:
[----:B------:R-:W-:Y:S05]  /*0260*/  BSYNC.RECONVERGENT B0 ;  /* 0x0000000000007941 */ /* 0x000fea0003800200 */
.L_x_225:
[----:B------:R-:W0:Y:S02]  /*0270*/  LDCU.64 UR6, c[0x0][0x388] ;  /* 0x00007100ff0677ac */ /* 0x000e240008000a00 */
[----:B0-----:R-:W-:-:S04]  /*0280*/  IADD3 R4, P0, PT, R4, UR6, RZ ;  /* 0x0000000604047c10 */ /* 0x001fc8000ff1e0ff */
[----:B------:R-:W-:-:S05]  /*0290*/  IADD3.X R5, PT, PT, R2, UR7, RZ, P0, !PT ;  /* 0x0000000702057c10 */ /* 0x000fca00087fe4ff */
[----:B------:R-:W-:Y:S01]  /*02a0*/  STG.E desc[UR4][R4.64], R7 ;  /* 0x0000000704007986 */ /* 0x000fe2000c101904 */
[----:B------:R-:W-:Y:S05]  /*02b0*/  EXIT ;  /* 0x000000000000794d */ /* 0x000fea0003800000 */
        .weak           $__internal_6_$__cuda_sm3x_div_rn_noftz_f32_slowpath
        .type           $__internal_6_$__cuda_sm3x_div_rn_noftz_f32_slowpath,@function
        .size           $__internal_6_$__cuda_sm3x_div_rn_noftz_f32_slowpath,(.L_x_736 - $__internal_6_$__cuda_sm3x_div_rn_noftz_f32_slowpath)
$__internal_6_$__cuda_sm3x_div_rn_noftz_f32_slowpath:
        /* <DEDUP_REMOVED lines=36> */
.L_x_228:
        /* <DEDUP_REMOVED lines=51> */
.L_x_235:
[----:B------:R-:W-:-:S04]  /*0830*/  LOP3.LUT R0, R0, 0x80000000, RZ, 0xc0, !PT ;  /* 0x8000000000007812 */ /* 0x000fc800078ec0ff */
[----:B------:R-:W-:Y:S01]  /*0840*/  LOP3.LUT R0, R0, 0x7f800000, RZ, 0xfc, !PT ;  /* 0x7f80000000007812 */ /* 0x000fe200078efcff */
[----:B------:R-:W-:Y:S06]  /*0850*/  BRA `(.L_x_236) ;  /* 0x0000000000047947 */ /* 0x000fec0003800000 */
.L_x_234:
[----:B------:R-:W-:-:S07]  /*0860*/  IMAD R0, R5, 0x800000, R0 ;  /* 0x0080000005007824 */ /* 0x000fce00078e0200 */
.L_x_236:
[----:B------:R-:W-:Y:S05]  /*0870*/  BSYNC.RECONVERGENT B2 ;  /* 0x0000000000027941 */ /* 0x000fea0003800200 */
.L_x_233:
[----:B------:R-:W-:Y:S05]  /*0880*/  BRA `(.L_x_237) ;  /* 0x0000000000207947 */ /* 0x000fea0003800000 */
.L_x_232:
[----:B------:R-:W-:-:S04]  /*0890*/  LOP3.LUT R0, R9, 0x80000000, R8, 0x48, !PT ;  /* 0x8000000009007812 */ /* 0x000fc800078e4808 */
[----:B------:R-:W-:Y:S01]  /*08a0*/  LOP3.LUT R0, R0, 0x7f800000, RZ, 0xfc, !PT ;  /* 0x7f80000000007812 */ /* 0x000fe200078efcff */
[----:B------:R-:W-:Y:S06]  /*08b0*/  BRA `(.L_x_237) ;  /* 0x0000000000147947 */ /* 0x000fec0003800000 */
.L_x_231:
[----:B------:R-:W-:Y:S01]  /*08c0*/  LOP3.LUT R0, R9, 0x80000000, R8, 0x48, !PT ;  /* 0x8000000009007812 */ /* 0x000fe200078e4808 */
[----:B------:R-:W-:Y:S06]  /*08d0*/  BRA `(.L_x_237) ;  /* 0x00000000000c7947 */ /* 0x000fec0003800000 */
.L_x_230:
[----:B------:R-:W0:Y:S01]  /*08e0*/  MUFU.RSQ R0, -QNAN ;  /* 0xffc0000000007908 */ /* 0x000e220000001400 */
[----:B------:R-:W-:Y:S05]  /*08f0*/  BRA `(.L_x_237) ;  /* 0x0000000000047947 */ /* 0x000fea0003800000 */
.L_x_229:
[----:B------:R-:W-:-:S07]  /*0900*/  FADD.FTZ R0, R0, R3 ;  /* 0x0000000300007221 */ /* 0x000fce0000010000 */
.L_x_237:
[----:B------:R-:W-:Y:S05]  /*0910*/  BSYNC.RECONVERGENT B1 ;  /* 0x0000000000017941 */ /* 0x000fea0003800200 */
.L_x_227:
[----:B------:R-:W-:-:S04]  /*0920*/  IMAD.MOV.U32 R7, RZ, RZ, 0x0 ;  /* 0x00000000ff077424 */ /* 0x000fc800078e00ff */
[----:B0-----:R-:W-:Y:S05]  /*0930*/  RET.REL.NODEC R6 `(_ZN8pygpukit3ops2nn15silu_f32_kernelEPKfPfm) ;  /* 0xfffffff406b07950 */ /* 0x001fea0003c3ffff */
.L_x_238:
        /* <DEDUP_REMOVED lines=12> */
.L_x_736:


//--------------------- .text._ZN8pygpukit3ops2nn16rope_bf16_kernelEP13__nv_bfloat16S3_PKS2_S5_iiii --------------------------
	.section	.text._ZN8pygpukit3ops2nn16rope_bf16_kernelEP13__nv_bfloat16S3_PKS2_S5_iiii,"ax",@progbits
	.align	128
        .global         _ZN8pygpukit3ops2nn16rope_bf16_kernelEP13__nv_bfloat16S3_PKS2_S5_iiii
        .type           _ZN8pygpukit3ops2nn16rope_bf16_kernelEP13__nv_bfloat16S3_PKS2_S5_iiii,@function
        .size           _ZN8pygpukit3ops2nn16rope_bf16_kernelEP13__nv_bfloat16S3_PKS2_S5_iiii,(.L_x_797 - _ZN8pygpukit3ops2nn16rope_bf16_kernelEP13__nv_bfloat16S3_PKS2_S5_iiii)
        .other          _ZN8pygpukit3ops2nn16rope_bf16_kernelEP13__nv_bfloat16S3_PKS2_S5_iiii,@"STO_CUDA_ENTRY STV_DEFAULT"
_ZN8pygpukit3ops2nn16rope_bf16_kernelEP13__nv_bfloat16S3_PKS2_S5_iiii:
.text._ZN8pygpukit3ops2nn16rope_bf16_kernelEP13__nv_bfloat16S3_PKS2_S5_iiii:
[----:B------:R-:W-:Y:S01]  /*0000*/  LDC R1, c[0x0][0x37c] ;  /* 0x0000df00ff017b82 */ /* 0x000fe20000000800 */
[----:B------:R-:W0:Y:S07]  /*0010*/  S2R R4, SR_TID.X ;  /* 0x0000000000047919 */ /* 0x000e2e0000002100 */
[----:B------:R-:W1:Y:S01]  /*0020*/  LDC.64 R2, c[0x0][0x3a8] ;  /* 0x0000ea00ff027b82 */ /* 0x000e620000000a00 */
[----:B------:R-:W-:Y:S07]  /*0030*/  BSSY.RECONVERGENT B0, `(.L_x_239) ;  /* 0x000005e000007945 */ /* 0x000fee0003800200 */
[----:B------:R-:W2:Y:S08]  /*0040*/  LDC.64 R6, c[0x0][0x3a0] ;  /* 0x0000e800ff067b82 */ /* 0x000eb00000000a00 */
[----:B------:R-:W0:Y:S08]  /*0050*/  S2UR UR4, SR_CTAID.X ;  /* 0x00000000000479c3 */ /* 0x000e300000002500 */
[----:B------:R-:W0:Y:S01]  /*0060*/  LDC R5, c[0x0][0x360] ;  /* 0x0000d800ff057b82 */ /* 0x000e220000000800 */
[----:B-1----:R-:W-:-:S04]  /*0070*/  LEA.HI R0, R3, R3, RZ, 0x1 ;  /* 0x0000000303007211 */ /* 0x002fc800078f08ff */
[----:B------:R-:W-:Y:S01]  /*0080*/  SHF.R.S32.HI R0, RZ, 0x1, R0 ;  /* 0x00000001ff007819 */ /* 0x000fe20000011400 */
[----:B--2---:R-:W-:Y:S02]  /*0090*/  IMAD R9, R7, R6, RZ ;  /* 0x0000000607097224 */ /* 0x004fe400078e02ff */
[----:B------:R-:W-:-:S04]  /*00a0*/  IMAD R11, R6, R2, RZ ;  /* 0x00000002060b7224 */ /* 0x000fc800078e02ff */
[C---:B------:R-:W-:Y:S02]  /*00b0*/  IMAD R6, R0.reuse, R11, RZ ;  /* 0x0000000b00067224 */ /* 0x040fe400078e02ff */
[----:B0-----:R-:W-:Y:S01]  /*00c0*/  IMAD R5, R5, UR4, R4 ;  /* 0x0000000405057c24 */ /* 0x001fe2000f8e0204 */
[----:B------:R-:W0:Y:S01]  /*00d0*/  LDCU.64 UR4, c[0x0][0x358] ;  /* 0x00006b00ff0477ac */ /* 0x000e220008000a00 */
[----:B------:R-:W-:-:S03]  /*00e0*/  IMAD R4, R0, R9, RZ ;  /* 0x0000000900047224 */ /* 0x000fc600078e02ff */
[C---:B------:R-:W-:Y:S02]  /*00f0*/  ISETP.GE.AND P0, PT, R5.reuse, R6, PT ;  /* 0x000000060500720c */ /* 0x040fe40003f06270 */
[----:B------:R-:W-:-:S13]  /*0100*/  ISETP.GE.AND P1, PT, R5, R4, PT ;  /* 0x000000040500720c */ /* 0x000fda0003f26270 */
[----:B0-----:R-:W-:Y:S05]  /*0110*/  @P1 BRA `(.L_x_240) ;  /* 0x00000004003c1947 */ /* 0x001fea0003800000 */
[-C--:B------:R-:W-:Y:S02]  /*0120*/  IABS R11, R0.reuse ;  /* 0x00000000000b7213 */ /* 0x080fe40000000000 */
[----:B------:R-:W-:Y:S02]  /*0130*/  IABS R10, R7 ;  /* 0x00000007000a7213 */ /* 0x000fe40000000000 */
[----:B------:R-:W0:Y:S01]  /*0140*/  I2F.RP R6, R11 ;  /* 0x0000000b00067306 */ /* 0x000e220000209400 */
[----:B------:R-:W-:Y:S02]  /*0150*/  IABS R12, R5 ;  /* 0x00000005000c7213 */ /* 0x000fe40000000000 */
[----:B------:R-:W-:-:S05]  /*0160*/  IABS R14, R0 ;  /* 0x00000000000e7213 */ /* 0x000fca0000000000 */
[----:B0-----:R-:W0:Y:S02]  /*0170*/  MUFU.RCP R6, R6 ;  /* 0x0000000600067308 */ /* 0x001e240000001000 */
[----:B0-----:R-:W-:-:S06]  /*0180*/  IADD3 R8, PT, PT, R6, 0xffffffe, RZ ;  /* 0x0ffffffe06087810 */ /* 0x001fcc0007ffe0ff */
[----:B------:R0:W1:Y:S02]  /*0190*/  F2I.FTZ.U32.TRUNC.NTZ R9, R8 ;  /* 0x0000000800097305 */ /* 0x000064000021f000 */
[----:B0-----:R-:W-:Y:S02]  /*01a0*/  IMAD.MOV.U32 R8, RZ, RZ, RZ ;  /* 0x000000ffff087224 */ /* 0x001fe400078e00ff */
[----:B-1----:R-:W-:-:S04]  /*01b0*/  IMAD.MOV R4, RZ, RZ, -R9 ;  /* 0x000000ffff047224 */ /* 0x002fc800078e0a09 */
[----:B------:R-:W-:Y:S01]  /*01c0*/  IMAD R13, R4, R11, RZ ;  /* 0x0000000b040d7224 */ /* 0x000fe200078e02ff */
[----:B------:R-:W-:-:S03]  /*01d0*/  MOV R4, R10 ;  /* 0x0000000a00047202 */ /* 0x000fc60000000f00 */
[----:B------:R-:W-:Y:S01]  /*01e0*/  IMAD.HI.U32 R9, R9, R13, R8 ;  /* 0x0000000d09097227 */ /* 0x000fe200078e0008 */
[----:B------:R-:W0:Y:S01]  /*01f0*/  I2F.RP R10, R4 ;  /* 0x00000004000a7306 */ /* 0x000e220000209400 */
[----:B------:R-:W-:Y:S02]  /*0200*/  MOV R8, R12 ;  /* 0x0000000c00087202 */ /* 0x000fe40000000f00 */
[----:B------:R-:W-:-:S03]  /*0210*/  IMAD.MOV R13, RZ, RZ, -R14 ;  /* 0x000000ffff0d7224 */ /* 0x000fc600078e0a0e */
[----:B------:R-:W-:-:S04]  /*0220*/  IMAD.HI.U32 R6, R9, R8, RZ ;  /* 0x0000000809067227 */ /* 0x000fc800078e00ff */
[----:B------:R-:W-:Y:S02]  /*0230*/  IMAD R8, R6, R13, R8 ;  /* 0x0000000d06087224 */ /* 0x000fe400078e0208 */
[----:B------:R-:W1:Y:S03]  /*0240*/  LDC.64 R12, c[0x0][0x398] ;  /* 0x0000e600ff0c7b82 */ /* 0x000e660000000a00 */
[----:B------:R-:W-:Y:S01]  /*0250*/  ISETP.GT.U32.AND P3, PT, R11, R8, PT ;  /* 0x000000080b00720c */ /* 0x000fe20003f64070 */
[----:B0-----:R-:W0:-:S12]  /*0260*/  MUFU.RCP R10, R10 ;  /* 0x0000000a000a7308 */ /* 0x001e180000001000 */
[-C--:B------:R-:W-:Y:S02]  /*0270*/  @!P3 IADD3 R8, PT, PT, R8, -R11.reuse, RZ ;  /* 0x8000000b0808b210 */ /* 0x080fe40007ffe0ff */
[----:B------:R-:W-:Y:S02]  /*0280*/  @!P3 IADD3 R6, PT, PT, R6, 0x1, RZ ;  /* 0x000000010606b810 */ /* 0x000fe40007ffe0ff */
[----:B------:R-:W-:Y:S01]  /*0290*/  ISETP.GE.U32.AND P1, PT, R8, R11, PT ;  /* 0x0000000b0800720c */ /* 0x000fe20003f26070 */
[----:B0-----:R-:W-:Y:S01]  /*02a0*/  VIADD R9, R10, 0xffffffe ;  /* 0x0ffffffe0a097836 */ /* 0x001fe20000000000 */
[----:B------:R-:W-:Y:S02]  /*02b0*/  LOP3.LUT R8, R5, R0, RZ, 0x3c, !PT ;  /* 0x0000000005087212 */ /* 0x000fe400078e3cff */
[----:B------:R-:W-:Y:S02]  /*02c0*/  ISETP.NE.AND P3, PT, R0, RZ, PT ;  /* 0x000000ff0000720c */ /* 0x000fe40003f65270 */
[----:B------:R-:W-:Y:S01]  /*02d0*/  ISETP.GE.AND P2, PT, R8, RZ, PT ;  /* 0x000000ff0800720c */ /* 0x000fe20003f46270 */
[----:B------:R-:W0:Y:S01]  /*02e0*/  F2I.FTZ.U32.TRUNC.NTZ R9, R9 ;  /* 0x0000000900097305 */ /* 0x000e22000021f000 */
[----:B------:R-:W-:-:S05]  /*02f0*/  IMAD.MOV.U32 R8, RZ, RZ, RZ ;  /* 0x000000ffff087224 */ /* 0x000fca00078e00ff */
[----:B------:R-:W-:-:S05]  /*0300*/  @P1 VIADD R6, R6, 0x1 ;  /* 0x0000000106061836 */ /* 0x000fca0000000000 */
[----:B------:R-:W-:Y:S01]  /*0310*/  MOV R16, R6 ;  /* 0x0000000600107202 */ /* 0x000fe20000000f00 */
[----:B0-----:R-:W-:-:S03]  /*0320*/  IMAD.MOV R11, RZ, RZ, -R9 ;  /* 0x000000ffff0b7224 */ /* 0x001fc600078e0a09 */
[----:B------:R-:W-:Y:S02]  /*0330*/  @!P2 IADD3 R16, PT, PT, -R16, RZ, RZ ;  /* 0x000000ff1010a210 */ /* 0x000fe40007ffe1ff */
[----:B------:R-:W-:Y:S01]  /*0340*/  @!P3 LOP3.LUT R16, RZ, R0, RZ, 0x33, !PT ;  /* 0x00000000ff10b212 */ /* 0x000fe200078e33ff */
[----:B------:R-:W-:-:S03]  /*0350*/  IMAD R11, R11, R4, RZ ;  /* 0x000000040b0b7224 */ /* 0x000fc600078e02ff */
[----:B------:R-:W-:Y:S01]  /*0360*/  IABS R6, R16 ;  /* 0x0000001000067213 */ /* 0x000fe20000000000 */
[----:B------:R-:W-:Y:S01]  /*0370*/  IMAD.HI.U32 R8, R9, R11, R8 ;  /* 0x0000000b09087227 */ /* 0x000fe200078e0008 */
[----:B------:R-:W-:Y:S01]  /*0380*/  IADD3 R14, PT, PT, -R16, RZ, RZ ;  /* 0x000000ff100e7210 */ /* 0x000fe20007ffe1ff */
[----:B------:R-:W0:Y:S01]  /*0390*/  LDC.64 R10, c[0x0][0x380] ;  /* 0x0000e000ff0a7b82 */ /* 0x000e220000000a00 */
[----:B------:R-:W-:-:S03]  /*03a0*/  MOV R9, R6 ;  /* 0x0000000600097202 */ /* 0x000fc60000000f00 */
[----:B------:R-:W-:Y:S02]  /*03b0*/  IMAD R14, R0, R14, R5 ;  /* 0x0000000e000e7224 */ /* 0x000fe400078e0205 */
[----:B------:R-:W-:-:S04]  /*03c0*/  IMAD.HI.U32 R6, R8, R9, RZ ;  /* 0x0000000908067227 */ /* 0x000fc800078e00ff */
[----:B------:R-:W-:Y:S02]  /*03d0*/  IMAD.MOV R8, RZ, RZ, -R6 ;  /* 0x000000ffff087224 */ /* 0x000fe400078e0a06 */
[----:B------:R-:W-:Y:S02]  /*03e0*/  IMAD R15, R16, R3, R14 ;  /* 0x00000003100f7224 */ /* 0x000fe400078e020e */
[----:B------:R-:W-:-:S05]  /*03f0*/  IMAD R9, R4, R8, R9 ;  /* 0x0000000804097224 */ /* 0x000fca00078e0209 */
[----:B------:R-:W-:-:S13]  /*0400*/  ISETP.GT.U32.AND P3, PT, R4, R9, PT ;  /* 0x000000090400720c */ /* 0x000fda0003f64070 */
[-C--:B------:R-:W-:Y:S01]  /*0410*/  @!P3 IADD3 R9, PT, PT, R9, -R4.reuse, RZ ;  /* 0x800000040909b210 */ /* 0x080fe20007ffe0ff */
[----:B------:R-:W-:Y:S01]  /*0420*/  @!P3 VIADD R6, R6, 0x1 ;  /* 0x000000010606b836 */ /* 0x000fe20000000000 */
[----:B------:R-:W-:Y:S02]  /*0430*/  ISETP.NE.AND P3, PT, R7, RZ, PT ;  /* 0x000000ff0700720c */ /* 0x000fe40003f65270 */
[----:B------:R-:W-:Y:S02]  /*0440*/  ISETP.GE.U32.AND P1, PT, R9, R4, PT ;  /* 0x000000040900720c */ /* 0x000fe40003f26070 */
[----:B------:R-:W-:Y:S01]  /*0450*/  LOP3.LUT R4, R16, R7, RZ, 0x3c, !PT ;  /* 0x0000000710047212 */ /* 0x000fe200078e3cff */
[----:B------:R-:W2:Y:S03]  /*0460*/  LDC.64 R8, c[0x0][0x390] ;  /* 0x0000e400ff087b82 */ /* 0x000ea60000000a00 */
[----:B------:R-:W-:-:S07]  /*0470*/  ISETP.GE.AND P2, PT, R4, RZ, PT ;  /* 0x000000ff0400720c */ /* 0x000fce0003f46270 */
[----:B------:R-:W-:-:S05]  /*0480*/  @P1 VIADD R6, R6, 0x1 ;  /* 0x0000000106061836 */ /* 0x000fca0000000000 */
[----:B------:R-:W-:-:S05]  /*0490*/  MOV R4, R6 ;  /* 0x0000000600047202 */ /* 0x000fca0000000f00 */
[----:B------:R-:W-:Y:S01]  /*04a0*/  @!P2 IMAD.MOV R4, RZ, RZ, -R4 ;  /* 0x000000ffff04a224 */ /* 0x000fe200078e0a04 */
[----:B------:R-:W-:Y:S01]  /*04b0*/  @!P3 LOP3.LUT R4, RZ, R7, RZ, 0x33, !PT ;  /* 0x00000007ff04b212 */ /* 0x000fe200078e33ff */
[----:B0-----:R-:W-:-:S04]  /*04c0*/  IMAD.WIDE R6, R15, 0x2, R10 ;  /* 0x000000020f067825 */ /* 0x001fc800078e020a */
[----:B------:R-:W-:Y:S02]  /*04d0*/  IMAD R15, R4, R3, R14 ;  /* 0x00000003040f7224 */ /* 0x000fe400078e020e */
[----:B------:R-:W-:Y:S01]  /*04e0*/  IMAD.WIDE R10, R0, 0x2, R6 ;  /* 0x00000002000a7825 */ /* 0x000fe200078e0206 */
[----:B------:R-:W3:Y:S03]  /*04f0*/  LDG.E.U16 R4, desc[UR4][R6.64] ;  /* 0x0000000406047981 */ /* 0x000ee6000c1e1500 */
[C---:B-1----:R-:W-:Y:S01]  /*0500*/  IMAD.WIDE R12, R15.reuse, 0x2, R12 ;  /* 0x000000020f0c7825 */ /* 0x042fe200078e020c */
[----:B------:R-:W4:Y:S03]  /*0510*/  LDG.E.U16 R14, desc[UR4][R10.64] ;  /* 0x000000040a0e7981 */ /* 0x000f26000c1e1500 */
[----:B--2---:R-:W-:-:S02]  /*0520*/  IMAD.WIDE R8, R15, 0x2, R8 ;  /* 0x000000020f087825 */ /* 0x004fc400078e0208 */
[----:B------:R-:W2:Y:S04]  /*0530*/  LDG.E.U16.CONSTANT R12, desc[UR4][R12.64] ;  /* 0x000000040c0c7981 */ /* 0x000ea8000c1e9500 */
[----:B------:R-:W5:Y:S01]  /*0540*/  LDG.E.U16.CONSTANT R8, desc[UR4][R8.64] ;  /* 0x0000000408087981 */ /* 0x000f62000c1e9500 */
[----:B---3--:R-:W-:Y:S02]  /*0550*/  SHF.L.U32 R4, R4, 0x10, RZ ;  /* 0x0000001004047819 */ /* 0x008fe400000006ff */
[----:B----4-:R-:W-:Y:S01]  /*0560*/  SHF.L.U32 R14, R14, 0x10, RZ ;  /* 0x000000100e0e7819 */ /* 0x010fe200000006ff */
[----:B--2---:R-:W-:Y:S02]  /*0570*/  IMAD.U32 R17, R12, 0x10000, RZ ;  /* 0x000100000c117824 */ /* 0x004fe400078e00ff */
[----:B-----5:R-:W-:-:S02]  /*0580*/  IMAD.U32 R15, R8, 0x10000, RZ ;  /* 0x00010000080f7824 */ /* 0x020fc400078e00ff */
[-C--:B------:R-:W-:Y:S01]  /*0590*/  FMUL R19, R14, R17.reuse ;  /* 0x000000110e137220 */ /* 0x080fe20000400000 */
[----:B------:R-:W-:-:S03]  /*05a0*/  FMUL R17, R4, R17 ;  /* 0x0000001104117220 */ /* 0x000fc60000400000 */
[-C--:B------:R-:W-:Y:S01]  /*05b0*/  FFMA R19, R4, R15.reuse, -R19 ;  /* 0x0000000f04137223 */ /* 0x080fe20000000813 */
[----:B------:R-:W-:-:S04]  /*05c0*/  FFMA R17, R14, R15, R17 ;  /* 0x0000000f0e117223 */ /* 0x000fc80000000011 */
[----:B------:R-:W-:Y:S02]  /*05d0*/  F2FP.BF16.F32.PACK_AB R19, RZ, R19 ;  /* 0x00000013ff13723e */ /* 0x000fe400000010ff */
[----:B------:R-:W-:-:S03]  /*05e0*/  F2FP.BF16.F32.PACK_AB R17, RZ, R17 ;  /* 0x00000011ff11723e */ /* 0x000fc600000010ff */
[----:B------:R0:W-:Y:S04]  /*05f0*/  STG.E.U16 desc[UR4][R6.64], R19 ;  /* 0x0000001306007986 */ /* 0x0001e8000c101504 */
[----:B------:R0:W-:Y:S02]  /*0600*/  STG.E.U16 desc[UR4][R10.64], R17 ;  /* 0x000000110a007986 */ /* 0x0001e4000c101504 */
.L_x_240:
[----:B------:R-:W-:Y:S05]  /*0610*/  BSYNC.RECONVERGENT B0 ;  /* 0x0000000000007941 */ /* 0x000fea0003800200 */
.L_x_239:
[----:B------:R-:W-:Y:S05]  /*0620*/  @P0 EXIT ;  /* 0x000000000000094d */ /* 0x000fea0003800000 */
[----:B------:R-:W-:Y:S02]  /*0630*/  IABS R9, R0 ;  /* 0x0000000000097213 */ /* 0x000fe40000000000 */
[----:B------:R-:W-:Y:S02]  /*0640*/  IABS R12, R2 ;  /* 0x00000002000c7213 */ /* 0x000fe40000000000 */
[----:B------:R-:W1:Y:S01]  /*0650*/  I2F.RP R8, R9 ;  /* 0x0000000900087306 */ /* 0x000e620000209400 */
[----:B0-----:R-:W-:-:S07]  /*0660*/  IABS R10, R5 ;  /* 0x00000005000a7213 */ /* 0x001fce0000000000 */
[----:B-1----:R-:W0:Y:S02]  /*0670*/  MUFU.RCP R8, R8 ;  /* 0x0000000800087308 */ /* 0x002e240000001000 */
[----:B0-----:R-:W-:-:S06]  /*0680*/  IADD3 R6, PT, PT, R8, 0xffffffe, RZ ;  /* 0x0ffffffe08067810 */ /* 0x001fcc0007ffe0ff */
[----:B------:R0:W1:Y:S02]  /*0690*/  F2I.FTZ.U32.TRUNC.NTZ R7, R6 ;  /* 0x0000000600077305 */ /* 0x000064000021f000 */
[----:B0-----:R-:W-:Y:S02]  /*06a0*/  IMAD.MOV.U32 R6, RZ, RZ, RZ ;  /* 0x000000ffff067224 */ /* 0x001fe400078e00ff */
[----:B-1----:R-:W-:-:S04]  /*06b0*/  IMAD.MOV R4, RZ, RZ, -R7 ;  /* 0x000000ffff047224 */ /* 0x002fc800078e0a07 */
[----:B------:R-:W-:Y:S01]  /*06c0*/  IMAD R11, R4, R9, RZ ;  /* 0x00000009040b7224 */ /* 0x000fe200078e02ff */
[----:B------:R-:W-:Y:S02]  /*06d0*/  MOV R4, R12 ;  /* 0x0000000c00047202 */ /* 0x000fe40000000f00 */
[----:B------:R-:W-:Y:S01]  /*06e0*/  IABS R12, R0 ;  /* 0x00000000000c7213 */ /* 0x000fe20000000000 */
[----:B------:R-:W-:Y:S01]  /*06f0*/  IMAD.HI.U32 R11, R7, R11, R6 ;  /* 0x0000000b070b7227 */ /* 0x000fe200078e0006 */
[----:B------:R-:W0:Y:S01]  /*0700*/  I2F.RP R8, R4 ;  /* 0x0000000400087306 */ /* 0x000e220000209400 */
[----:B------:R-:W-:Y:S02]  /*0710*/  MOV R6, R10 ;  /* 0x0000000a00067202 */ /* 0x000fe40000000f00 */
[----:B------:R-:W-:-:S03]  /*0720*/  IMAD.MOV R7, RZ, RZ, -R12 ;  /* 0x000000ffff077224 */ /* 0x000fc600078e0a0c */
[----:B------:R-:W-:-:S04]  /*0730*/  IMAD.HI.U32 R13, R11, R6, RZ ;  /* 0x000000060b0d7227 */ /* 0x000fc800078e00ff */
[----:B------:R-:W-:Y:S01]  /*0740*/  IMAD R10, R13, R7, R6 ;  /* 0x000000070d0a7224 */ /* 0x000fe200078e0206 */
[----:B0-----:R-:W0:Y:S04]  /*0750*/  MUFU.RCP R8, R8 ;  /* 0x0000000800087308 */ /* 0x001e280000001000 */
[----:B------:R-:W-:-:S13]  /*0760*/  ISETP.GT.U32.AND P0, PT, R9, R10, PT ;  /* 0x0000000a0900720c */ /* 0x000fda0003f04070 */
[-C--:B------:R-:W-:Y:S02]  /*0770*/  @!P0 IADD3 R10, PT, PT, R10, -R9.reuse, RZ ;  /* 0x800000090a0a8210 */ /* 0x080fe40007ffe0ff */
[----:B------:R-:W-:Y:S01]  /*0780*/  @!P0 IADD3 R13, PT, PT, R13, 0x1, RZ ;  /* 0x000000010d0d8810 */ /* 0x000fe20007ffe0ff */
[----:B0-----:R-:W-:Y:S01]  /*0790*/  VIADD R6, R8, 0xffffffe ;  /* 0x0ffffffe08067836 */ /* 0x001fe20000000000 */
[----:B------:R-:W-:Y:S02]  /*07a0*/  ISETP.GE.U32.AND P1, PT, R10, R9, PT ;  /* 0x000000090a00720c */ /* 0x000fe40003f26070 */
[----:B------:R-:W-:Y:S01]  /*07b0*/  LOP3.LUT R9, R5, R0, RZ, 0x3c, !PT ;  /* 0x0000000005097212 */ /* 0x000fe200078e3cff */
[----:B------:R0:W1:Y:S01]  /*07c0*/  F2I.FTZ.U32.TRUNC.NTZ R7, R6 ;  /* 0x0000000600077305 */ /* 0x000062000021f000 */
[----:B------:R-:W-:Y:S01]  /*07d0*/  ISETP.NE.AND P0, PT, R0, RZ, PT ;  /* 0x000000ff0000720c */ /* 0x000fe20003f05270 */
[----:B------:R-:W2:Y:S01]  /*07e0*/  LDC.64 R10, c[0x0][0x388] ;  /* 0x0000e200ff0a7b82 */ /* 0x000ea20000000a00 */
[----:B------:R-:W-:Y:S01]  /*07f0*/  ISETP.GE.AND P2, PT, R9, RZ, PT ;  /* 0x000000ff0900720c */ /* 0x000fe20003f46270 */
[----:B0-----:R-:W-:-:S06]  /*0800*/  HFMA2 R6, -RZ, RZ, 0, 0 ;  /* 0x00000000ff067431 */ /* 0x001fcc00000001ff */
[----:B------:R-:W-:Y:S01]  /*0810*/  @P1 VIADD R13, R13, 0x1 ;  /* 0x000000010d0d1836 */ /* 0x000fe20000000000 */
[----:B-1----:R-:W-:-:S05]  /*0820*/  IADD3 R9, PT, PT, RZ, -R7, RZ ;  /* 0x80000007ff097210 */ /* 0x002fca0007ffe0ff */
[----:B------:R-:W-:Y:S01]  /*0830*/  @!P2 IMAD.MOV R13, RZ, RZ, -R13 ;  /* 0x000000ffff0da224 */ /* 0x000fe200078e0a0d */
[----:B------:R-:W-:Y:S01]  /*0840*/  @!P0 LOP3.LUT R13, RZ, R0, RZ, 0x33, !PT ;  /* 0x00000000ff0d8212 */ /* 0x000fe200078e33ff */
[----:B------:R-:W-:-:S03]  /*0850*/  IMAD R9, R9, R4, RZ ;  /* 0x0000000409097224 */ /* 0x000fc600078e02ff */
[----:B------:R-:W-:Y:S01]  /*0860*/  IABS R8, R13 ;  /* 0x0000000d00087213 */ /* 0x000fe20000000000 */
[----:B------:R-:W-:-:S04]  /*0870*/  IMAD.HI.U32 R6, R7, R9, R6 ;  /* 0x0000000907067227 */ /* 0x000fc800078e0006 */
[----:B------:R-:W-:Y:S02]  /*0880*/  IMAD.MOV.U32 R7, RZ, RZ, R8 ;  /* 0x000000ffff077224 */ /* 0x000fe400078e0008 */
[----:B------:R-:W0:Y:S02]  /*0890*/  LDC.64 R8, c[0x0][0x398] ;  /* 0x0000e600ff087b82 */ /* 0x000e240000000a00 */
[----:B------:R-:W-:-:S05]  /*08a0*/  IMAD.HI.U32 R12, R6, R7, RZ ;  /* 0x00000007060c7227 */ /* 0x000fca00078e00ff */
[----:B------:R-:W-:-:S05]  /*08b0*/  IADD3 R6, PT, PT, -R12, RZ, RZ ;  /* 0x000000ff0c067210 */ /* 0x000fca0007ffe1ff */
[----:B------:R-:W-:-:S05]  /*08c0*/  IMAD R7, R4, R6, R7 ;  /* 0x0000000604077224 */ /* 0x000fca00078e0207 */
[----:B------:R-:W-:-:S13]  /*08d0*/  ISETP.GT.U32.AND P1, PT, R4, R7, PT ;  /* 0x000000070400720c */ /* 0x000fda0003f24070 */
[----:B------:R-:W-:Y:S01]  /*08e0*/  @!P1 IMAD.IADD R7, R7, 0x1, -R4 ;  /* 0x0000000107079824 */ /* 0x000fe200078e0a04 */
[----:B------:R-:W-:Y:S02]  /*08f0*/  @!P1 IADD3 R12, PT, PT, R12, 0x1, RZ ;  /* 0x000000010c0c9810 */ /* 0x000fe40007ffe0ff */
[----:B------:R-:W-:Y:S02]  /*0900*/  ISETP.NE.AND P1, PT, R2, RZ, PT ;  /* 0x000000ff0200720c */ /* 0x000fe40003f25270 */
[----:B------:R-:W-:Y:S02]  /*0910*/  ISETP.GE.U32.AND P0, PT, R7, R4, PT ;  /* 0x000000040700720c */ /* 0x000fe40003f06070 */
[----:B------:R-:W-:Y:S01]  /*0920*/  LOP3.LUT R4, R13, R2, RZ, 0x3c, !PT ;  /* 0x000000020d047212 */ /* 0x000fe200078e3cff */
[----:B------:R-:W1:Y:S03]  /*0930*/  LDC.64 R6, c[0x0][0x390] ;  /* 0x0000e400ff067b82 */ /* 0x000e660000000a00 */
[----:B------:R-:W-:Y:S01]  /*0940*/  ISETP.GE.AND P2, PT, R4, RZ, PT ;  /* 0x000000ff0400720c */ /* 0x000fe20003f46270 */
[----:B------:R-:W-:-:S04]  /*0950*/  IMAD.MOV R4, RZ, RZ, -R13 ;  /* 0x000000ffff047224 */ /* 0x000fc800078e0a0d */
[----:B------:R-:W-:Y:S02]  /*0960*/  IMAD R14, R0, R4, R5 ;  /* 0x00000004000e7224 */ /* 0x000fe400078e0205 */
[----:B------:R-:W-:Y:S02]  /*0970*/  @P0 IADD3 R12, PT, PT, R12, 0x1, RZ ;  /* 0x000000010c0c0810 */ /* 0x000fe40007ffe0ff */
[----:B------:R-:W-:-:S04]  /*0980*/  IMAD R5, R13, R3, R14 ;  /* 0x000000030d057224 */ /* 0x000fc800078e020e */
[----:B------:R-:W-:Y:S01]  /*0990*/  @!P2 IMAD.MOV R12, RZ, RZ, -R12 ;  /* 0x000000ffff0ca224 */ /* 0x000fe200078e0a0c */
[----:B------:R-:W-:Y:S01]  /*09a0*/  @!P1 LOP3.LUT R12, RZ, R2, RZ, 0x33, !PT ;  /* 0x00000002ff0c9212 */ /* 0x000fe200078e33ff */
[----:B--2---:R-:W-:-:S04]  /*09b0*/  IMAD.WIDE R4, R5, 0x2, R10 ;  /* 0x0000000205047825 */ /* 0x004fc800078e020a */
[----:B------:R-:W-:Y:S02]  /*09c0*/  IMAD R11, R12, R3, R14 ;  /* 0x000000030c0b7224 */ /* 0x000fe400078e020e */
[----:B------:R-:W-:Y:S02]  /*09d0*/  IMAD.WIDE R2, R0, 0x2, R4 ;  /* 0x0000000200027825 */ /* 0x000fe400078e0204 */
[----:B------:R-:W2:Y:S02]  /*09e0*/  LDG.E.U16 R0, desc[UR4][R4.64] ;  /* 0x0000000404007981 */ /* 0x000ea4000c1e1500 */
[C---:B0-----:R-:W-:Y:S02]  /*09f0*/  IMAD.WIDE R8, R11.reuse, 0x2, R8 ;  /* 0x000000020b087825 */ /* 0x041fe400078e0208 */
[----:B------:R-:W3:Y:S02]  /*0a00*/  LDG.E.U16 R10, desc[UR4][R2.64] ;  /* 0x00000004020a7981 */ /* 0x000ee4000c1e1500 */
[----:B-1----:R-:W-:-:S02]  /*0a10*/  IMAD.WIDE R6, R11, 0x2, R6 ;  /* 0x000000020b067825 */ /* 0x002fc400078e0206 */
[----:B------:R-:W4:Y:S04]  /*0a20*/  LDG.E.U16.CONSTANT R8, desc[UR4][R8.64] ;  /* 0x0000000408087981 */ /* 0x000f28000c1e9500 */
[----:B------:R-:W5:Y:S01]  /*0a30*/  LDG.E.U16.CONSTANT R6, desc[UR4][R6.64] ;  /* 0x0000000406067981 */ /* 0x000f62000c1e9500 */
[----:B--2---:R-:W-:Y:S02]  /*0a40*/  SHF.L.U32 R0, R0, 0x10, RZ ;  /* 0x0000001000007819 */ /* 0x004fe400000006ff */
[----:B---3--:R-:W-:Y:S01]  /*0a50*/  SHF.L.U32 R10, R10, 0x10, RZ ;  /* 0x000000100a0a7819 */ /* 0x008fe200000006ff */
[----:B----4-:R-:W-:Y:S01]  /*0a60*/  IMAD.U32 R13, R8, 0x10000, RZ ;  /* 0x00010000080d7824 */ /* 0x010fe200078e00ff */
[----:B-----5:R-:W-:-:S03]  /*0a70*/  SHF.L.U32 R11, R6, 0x10, RZ ;  /* 0x00000010060b7819 */ /* 0x020fc600000006ff */
[-C--:B------:R-:W-:Y:S01]  /*0a80*/  FMUL R15, R10, R13.reuse ;  /* 0x0000000d0a0f7220 */ /* 0x080fe20000400000 */
[----:B------:R-:W-:-:S03]  /*0a90*/  FMUL R13, R0, R13 ;  /* 0x0000000d000d7220 */ /* 0x000fc60000400000 */
[-C--:B------:R-:W-:Y:S01]  /*0aa0*/  FFMA R15, R0, R11.reuse, -R15 ;  /* 0x0000000b000f7223 */ /* 0x080fe2000000080f */
[----:B------:R-:W-:-:S04]  /*0ab0*/  FFMA R13, R10, R11, R13 ;  /* 0x0000000b0a0d7223 */ /* 0x000fc8000000000d */
[----:B------:R-:W-:Y:S02]  /*0ac0*/  F2FP.BF16.F32.PACK_AB R15, RZ, R15 ;  /* 0x0000000fff0f723e */ /* 0x000fe400000010ff */
[----:B------:R-:W-:-:S03]  /*0ad0*/  F2FP.BF16.F32.PACK_AB R13, RZ, R13 ;  /* 0x0000000dff0d723e */ /* 0x000fc600000010ff */
[----:B------:R-:W-:Y:S04]  /*0ae0*/  STG.E.U16 desc[UR4][R4.64], R15 ;  /* 0x0000000f04007986 */ /* 0x000fe8000c101504 */
[----:B------:R-:W-:Y:S01]  /*0af0*/  STG.E.U16 desc[UR4][R2.64], R13 ;  /* 0x0000000d02007986 */ /* 0x000fe2000c101504 */
[----:B------:R-:W-:Y:S05]  /*0b00*/  EXIT ;  /* 0x000000000000794d */ /* 0x000fea0003800000 */
.L_x_241:
        /* <DEDUP_REMOVED lines=15> */
.L_x_797:


//--------------------- .text._ZN8pygpukit3ops2nn15rope_f16_kernelEP6__halfS3_PKS2_S5_iiii --------------------------
	.section	.text._ZN8pygpukit3ops2nn15rope_f16_kernelEP6__halfS3_PKS2_S5_iiii,"ax",@progbits
	.align	128
        .global         _ZN8pygpukit3ops2nn15rope_f16_kernelEP6__halfS3_PKS2_S5_iiii
        .type           _ZN8pygpukit3ops2nn15rope_f16_kernelEP6__halfS3_PKS2_S5_iiii,@function
        .size           _ZN8pygpukit3ops2nn15rope_f16_kernelEP6__halfS3_PKS2_S5_iiii,(.L_x_798 - _ZN8pygpukit3ops2nn15rope_f16_kernelEP6__halfS3_PKS2_S5_iiii)
        .other          _ZN8pygpukit3ops2nn15rope_f16_kernelEP6__halfS3_PKS2_S5_iiii,@"STO_CUDA_ENTRY STV_DEFAULT"
_ZN8pygpukit3ops2nn15rope_f16_kernelEP6__halfS3_PKS2_S5_iiii:
.text._ZN8pygpukit3ops2nn15rope_f16_kernelEP6__halfS3_PKS2_S5_iiii:
        /* <DEDUP_REMOVED lines=55> */
[----:B------:R-:W-:Y:S02]  /*0370*/  IMAD.HI.U32 R8, R9, R11, R8 ;  /* 0x0000000b09087227 */ /* 0x000fe400078e0008 */
[----:B------:R-:W0:Y:S01]  /*0380*/  LDC.64 R10, c[0x0][0x380] ;  /* 0x0000e000ff0a7b82 */ /* 0x000e220000000a00 */
[----:B------:R-:W-:Y:S01]  /*0390*/  MOV R9, R6 ;  /* 0x0000000600097202 */ /* 0x000fe20000000f00 */
[----:B------:R-:W-:-:S04]  /*03a0*/  IMAD.MOV R14, RZ, RZ, -R16 ;  /* 0x000000ffff0e7224 */ /* 0x000fc800078e0a10 */
[----:B------:R-:W-:-:S04]  /*03b0*/  IMAD.HI.U32 R6, R8, R9, RZ ;  /* 0x0000000908067227 */ /* 0x000fc800078e00ff */
[----:B------:R-:W-:Y:S02]  /*03c0*/  IMAD.MOV R8, RZ, RZ, -R6 ;  /* 0x000000ffff087224 */ /* 0x000fe400078e0a06 */
[----:B------:R-:W-:Y:S02]  /*03d0*/  IMAD R14, R0, R14, R5 ;  /* 0x0000000e000e7224 */ /* 0x000fe400078e0205 */
[----:B------:R-:W-:Y:S02]  /*03e0*/  IMAD R9, R4, R8, R9 ;  /* 0x0000000804097224 */ /* 0x000fe400078e0209 */
[----:B------:R-:W-:-:S03]  /*03f0*/  IMAD R15, R16, R3, R14 ;  /* 0x00000003100f7224 */ /* 0x000fc600078e020e */
[----:B------:R-:W-:-:S13]  /*0400*/  ISETP.GT.U32.AND P3, PT, R4, R9, PT ;  /* 0x000000090400720c */ /* 0x000fda0003f64070 */
[-C--:B------:R-:W-:Y:S02]  /*0410*/  @!P3 IADD3 R9, PT, PT, R9, -R4.reuse, RZ ;  /* 0x800000040909b210 */ /* 0x080fe40007ffe0ff */
[----:B------:R-:W-:Y:S02]  /*0420*/  @!P3 IADD3 R6, PT, PT, R6, 0x1, RZ ;  /* 0x000000010606b810 */ /* 0x000fe40007ffe0ff */
[----:B------:R-:W-:Y:S02]  /*0430*/  ISETP.GE.U32.AND P1, PT, R9, R4, PT ;  /* 0x000000040900720c */ /* 0x000fe40003f26070 */
[----:B------:R-:W-:Y:S01]  /*0440*/  LOP3.LUT R4, R16, R7, RZ, 0x3c, !PT ;  /* 0x0000000710047212 */ /* 0x000fe200078e3cff */
[----:B------:R-:W2:Y:S01]  /*0450*/  LDC.64 R8, c[0x0][0x390] ;  /* 0x0000e400ff087b82 */ /* 0x000ea20000000a00 */
[----:B------:R-:W-:Y:S02]  /*0460*/  ISETP.NE.AND P3, PT, R7, RZ, PT ;  /* 0x000000ff0700720c */ /* 0x000fe40003f65270 */
[----:B------:R-:W-:-:S07]  /*0470*/  ISETP.GE.AND P2, PT, R4, RZ, PT ;  /* 0x000000ff0400720c */ /* 0x000fce0003f46270 */
[----:B------:R-:W-:-:S04]  /*0480*/  @P1 IADD3 R6, PT, PT, R6, 0x1, RZ ;  /* 0x0000000106061810 */ /* 0x000fc80007ffe0ff */
        /* <DEDUP_REMOVED lines=12> */
[----:B---3--:R-:W-:Y:S02]  /*0550*/  HADD2.F32 R4, -RZ, R4.H0_H0 ;  /* 0x20000004ff047230 */ /* 0x008fe40000004100 */
[----:B----4-:R-:W-:Y:S02]  /*0560*/  HADD2.F32 R14, -RZ, R14.H0_H0 ;  /* 0x2000000eff0e7230 */ /* 0x010fe40000004100 */
[----:B--2---:R-:W-:Y:S02]  /*0570*/  HADD2.F32 R17, -RZ, R12.H0_H0 ;  /* 0x2000000cff117230 */ /* 0x004fe40000004100 */
[----:B-----5:R-:W-:-:S03]  /*0580*/  HADD2.F32 R15, -RZ, R8.H0_H0 ;  /* 0x20000008ff0f7230 */ /* 0x020fc60000004100 */
[-C--:B------:R-:W-:Y:S01]  /*0590*/  FMUL R19, R14, R17.reuse ;  /* 0x000000110e137220 */ /* 0x080fe20000400000 */
[----:B------:R-:W-:-:S03]  /*05a0*/  FMUL R17, R4, R17 ;  /* 0x0000001104117220 */ /* 0x000fc60000400000 */
[-C--:B------:R-:W-:Y:S01]  /*05b0*/  FFMA R19, R4, R15.reuse, -R19 ;  /* 0x0000000f04137223 */ /* 0x080fe20000000813 */
[----:B------:R-:W-:-:S04]  /*05c0*/  FFMA R17, R14, R15, R17 ;  /* 0x0000000f0e117223 */ /* 0x000fc80000000011 */
[----:B------:R-:W-:Y:S02]  /*05d0*/  F2FP.F16.F32.PACK_AB R19, RZ, R19 ;  /* 0x00000013ff13723e */ /* 0x000fe400000000ff */
[----:B------:R-:W-:-:S03]  /*05e0*/  F2FP.F16.F32.PACK_AB R17, RZ, R17 ;  /* 0x00000011ff11723e */ /* 0x000fc600000000ff */
[----:B------:R0:W-:Y:S04]  /*05f0*/  STG.E.U16 desc[UR4][R6.64], R19 ;  /* 0x0000001306007986 */ /* 0x0001e8000c101504 */
[----:B------:R0:W-:Y:S02]  /*0600*/  STG.E.U16 desc[UR4][R10.64], R17 ;  /* 0x000000110a007986 */ /* 0x0001e4000c101504 */
.L_x_243:
[----:B------:R-:W-:Y:S05]  /*0610*/  BSYNC.RECONVERGENT B0 ;  /* 0x0000000000007941 */ /* 0x000fea0003800200 */
.L_x_242:
        /* <DEDUP_REMOVED lines=8> */
[----:B0-----:R-:W-:Y:S01]  /*06a0*/  HFMA2 R6, -RZ, RZ, 0, 0 ;  /* 0x00000000ff067431 */ /* 0x001fe200000001ff */
[----:B-1----:R-:W-:-:S05]  /*06b0*/  IADD3 R4, PT, PT, RZ, -R7, RZ ;  /* 0x80000007ff047210 */ /* 0x002fca0007ffe0ff */
[----:B------:R-:W-:Y:S02]  /*06c0*/  IMAD R11, R4, R9, RZ ;  /* 0x00000009040b7224 */ /* 0x000fe400078e02ff */
[----:B------:R-:W-:Y:S01]  /*06d0*/  IMAD.MOV.U32 R4, RZ, RZ, R12 ;  /* 0x000000ffff047224 */ /* 0x000fe200078e000c */
[----:B------:R-:W-:Y:S01]  /*06e0*/  IABS R12, R0 ;  /* 0x00000000000c7213 */ /* 0x000fe20000000000 */
[----:B------:R-:W-:Y:S01]  /*06f0*/  IMAD.HI.U32 R11, R7, R11, R6 ;  /* 0x0000000b070b7227 */ /* 0x000fe200078e0006 */
[----:B------:R-:W-:Y:S01]  /*0700*/  MOV R6, R10 ;  /* 0x0000000a00067202 */ /* 0x000fe20000000f00 */
[----:B------:R-:W0:Y:S02]  /*0710*/  I2F.RP R8, R4 ;  /* 0x0000000400087306 */ /* 0x000e240000209400 */
[----:B------:R-:W-:Y:S02]  /*0720*/  IMAD.MOV R7, RZ, RZ, -R12 ;  /* 0x000000ffff077224 */ /* 0x000fe400078e0a0c */
[----:B------:R-:W-:-:S04]  /*0730*/  IMAD.HI.U32 R13, R11, R6, RZ ;  /* 0x000000060b0d7227 */ /* 0x000fc800078e00ff */
[----:B------:R-:W-:-:S05]  /*0740*/  IMAD R10, R13, R7, R6 ;  /* 0x000000070d0a7224 */ /* 0x000fca00078e0206 */
[----:B------:R-:W-:Y:S01]  /*0750*/  ISETP.GT.U32.AND P0, PT, R9, R10, PT ;  /* 0x0000000a0900720c */ /* 0x000fe20003f04070 */
[----:B0-----:R-:W0:-:S12]  /*0760*/  MUFU.RCP R8, R8 ;  /* 0x0000000800087308 */ /* 0x001e180000001000 */
[-C--:B------:R-:W-:Y:S01]  /*0770*/  @!P0 IADD3 R10, PT, PT, R10, -R9.reuse, RZ ;  /* 0x800000090a0a8210 */ /* 0x080fe20007ffe0ff */
[----:B------:R-:W-:Y:S01]  /*0780*/  @!P0 VIADD R13, R13, 0x1 ;  /* 0x000000010d0d8836 */ /* 0x000fe20000000000 */
[----:B------:R-:W-:Y:S02]  /*0790*/  ISETP.NE.AND P0, PT, R0, RZ, PT ;  /* 0x000000ff0000720c */ /* 0x000fe40003f05270 */
[----:B------:R-:W-:Y:S02]  /*07a0*/  ISETP.GE.U32.AND P1, PT, R10, R9, PT ;  /* 0x000000090a00720c */ /* 0x000fe40003f26070 */
[----:B0-----:R-:W-:Y:S01]  /*07b0*/  IADD3 R6, PT, PT, R8, 0xffffffe, RZ ;  /* 0x0ffffffe08067810 */ /* 0x001fe20007ffe0ff */
[----:B------:R-:W0:Y:S01]  /*07c0*/  LDC.64 R10, c[0x0][0x388] ;  /* 0x0000e200ff0a7b82 */ /* 0x000e220000000a00 */
[----:B------:R-:W-:Y:S02]  /*07d0*/  LOP3.LUT R9, R5, R0, RZ, 0x3c, !PT ;  /* 0x0000000005097212 */ /* 0x000fe400078e3cff */
[----:B------:R1:W2:Y:S02]  /*07e0*/  F2I.FTZ.U32.TRUNC.NTZ R7, R6 ;  /* 0x0000000600077305 */ /* 0x0002a4000021f000 */
[----:B------:R-:W-:-:S05]  /*07f0*/  ISETP.GE.AND P2, PT, R9, RZ, PT ;  /* 0x000000ff0900720c */ /* 0x000fca0003f46270 */
[----:B------:R-:W-:Y:S01]  /*0800*/  @P1 IADD3 R13, PT, PT, R13, 0x1, RZ ;  /* 0x000000010d0d1810 */ /* 0x000fe20007ffe0ff */
[----:B-1----:R-:W-:Y:S01]  /*0810*/  HFMA2 R6, -RZ, RZ, 0, 0 ;  /* 0x00000000ff067431 */ /* 0x002fe200000001ff */
[----:B--2---:R-:W-:-:S06]  /*0820*/  IADD3 R9, PT, PT, RZ, -R7, RZ ;  /* 0x80000007ff097210 */ /* 0x004fcc0007ffe0ff */
[----:B------:R-:W-:Y:S01]  /*0830*/  @!P2 IMAD.MOV R13, RZ, RZ, -R13 ;  /* 0x000000ffff0da224 */ /* 0x000fe200078e0a0d */
[----:B------:R-:W-:Y:S01]  /*0840*/  @!P0 LOP3.LUT R13, RZ, R0, RZ, 0x33, !PT ;  /* 0x00000000ff0d8212 */ /* 0x000fe200078e33ff */
[----:B------:R-:W-:-:S03]  /*0850*/  IMAD R9, R9, R4, RZ ;  /* 0x0000000409097224 */ /* 0x000fc600078e02ff */
[----:B------:R-:W-:Y:S01]  /*0860*/  IABS R8, R13 ;  /* 0x0000000d00087213 */ /* 0x000fe20000000000 */
[----:B------:R-:W-:-:S03]  /*0870*/  IMAD.HI.U32 R6, R7, R9, R6 ;  /* 0x0000000907067227 */ /* 0x000fc600078e0006 */
[----:B------:R-:W-:Y:S02]  /*0880*/  MOV R7, R8 ;  /* 0x0000000800077202 */ /* 0x000fe40000000f00 */
[----:B------:R-:W1:Y:S03]  /*0890*/  LDC.64 R8, c[0x0][0x398] ;  /* 0x0000e600ff087b82 */ /* 0x000e660000000a00 */
[----:B------:R-:W-:-:S04]  /*08a0*/  IMAD.HI.U32 R12, R6, R7, RZ ;  /* 0x00000007060c7227 */ /* 0x000fc800078e00ff */
[----:B------:R-:W-:-:S04]  /*08b0*/  IMAD.MOV R6, RZ, RZ, -R12 ;  /* 0x000000ffff067224 */ /* 0x000fc800078e0a0c */
[----:B------:R-:W-:-:S05]  /*08c0*/  IMAD R7, R4, R6, R7 ;  /* 0x0000000604077224 */ /* 0x000fca00078e0207 */
[----:B------:R-:W-:-:S13]  /*08d0*/  ISETP.GT.U32.AND P1, PT, R4, R7, PT ;  /* 0x000000070400720c */ /* 0x000fda0003f24070 */
[-C--:B------:R-:W-:Y:S02]  /*08e0*/  @!P1 IADD3 R7, PT, PT, R7, -R4.reuse, RZ ;  /* 0x8000000407079210 */ /* 0x080fe40007ffe0ff */
[----:B------:R-:W-:Y:S02]  /*08f0*/  @!P1 IADD3 R12, PT, PT, R12, 0x1, RZ ;  /* 0x000000010c0c9810 */ /* 0x000fe40007ffe0ff */
[----:B------:R-:W-:Y:S02]  /*0900*/  ISETP.GE.U32.AND P0, PT, R7, R4, PT ;  /* 0x000000040700720c */ /* 0x000fe40003f06070 */
[----:B------:R-:W-:Y:S01]  /*0910*/  LOP3.LUT R4, R13, R2, RZ, 0x3c, !PT ;  /* 0x000000020d047212 */ /* 0x000fe200078e3cff */
[----:B------:R-:W2:Y:S01]  /*0920*/  LDC.64 R6, c[0x0][0x390] ;  /* 0x0000e400ff067b82 */ /* 0x000ea20000000a00 */
[----:B------:R-:W-:Y:S02]  /*0930*/  ISETP.NE.AND P1, PT, R2, RZ, PT ;  /* 0x000000ff0200720c */ /* 0x000fe40003f25270 */
[----:B------:R-:W-:Y:S01]  /*0940*/  ISETP.GE.AND P2, PT, R4, RZ, PT ;  /* 0x000000ff0400720c */ /* 0x000fe20003f46270 */
[----:B------:R-:W-:-:S04]  /*0950*/  IMAD.MOV R4, RZ, RZ, -R13 ;  /* 0x000000ffff047224 */ /* 0x000fc800078e0a0d */
[----:B------:R-:W-:Y:S02]  /*0960*/  IMAD R14, R0, R4, R5 ;  /* 0x00000004000e7224 */ /* 0x000fe400078e0205 */
[----:B------:R-:W-:Y:S02]  /*0970*/  @P0 IADD3 R12, PT, PT, R12, 0x1, RZ ;  /* 0x000000010c0c0810 */ /* 0x000fe40007ffe0ff */
[----:B------:R-:W-:-:S04]  /*0980*/  IMAD R5, R13, R3, R14 ;  /* 0x000000030d057224 */ /* 0x000fc800078e020e */
[----:B------:R-:W-:Y:S01]  /*0990*/  @!P2 IADD3 R12, PT, PT, -R12, RZ, RZ ;  /* 0x000000ff0c0ca210 */ /* 0x000fe20007ffe1ff */
[----:B0-----:R-:W-:Y:S01]  /*09a0*/  IMAD.WIDE R4, R5, 0x2, R10 ;  /* 0x0000000205047825 */ /* 0x001fe200078e020a */
[----:B------:R-:W-:-:S05]  /*09b0*/  @!P1 LOP3.LUT R12, RZ, R2, RZ, 0x33, !PT ;  /* 0x00000002ff0c9212 */ /* 0x000fca00078e33ff */
[----:B------:R-:W-:Y:S02]  /*09c0*/  IMAD R11, R12, R3, R14 ;  /* 0x000000030c0b7224 */ /* 0x000fe400078e020e */
[----:B------:R-:W-:Y:S02]  /*09d0*/  IMAD.WIDE R2, R0, 0x2, R4 ;  /* 0x0000000200027825 */ /* 0x000fe400078e0204 */
[----:B------:R-:W3:Y:S02]  /*09e0*/  LDG.E.U16 R0, desc[UR4][R4.64] ;  /* 0x0000000404007981 */ /* 0x000ee4000c1e1500 */
[C---:B-1----:R-:W-:Y:S02]  /*09f0*/  IMAD.WIDE R8, R11.reuse, 0x2, R8 ;  /* 0x000000020b087825 */ /* 0x042fe400078e0208 */
[----:B------:R-:W4:Y:S02]  /*0a00*/  LDG.E.U16 R10, desc[UR4][R2.64] ;  /* 0x00000004020a7981 */ /* 0x000f24000c1e1500 */
        /* <DEDUP_REMOVED lines=13> */
[----:B------:R-:W-:Y:S04]  /*0ae0*/  STG.E.U16 desc[UR4][R4.64], R15 ;  /* 0x0000000f04007986 */ /* 0x000fe8000c101504 */
[----:B------:R-:W-:Y:S01]  /*0af0*/  STG.E.U16 desc[UR4][R2.64], R13 ;  /* 0x0000000d02007986 */ /* 0x000fe2000c101504 */
[----:B------:R-:W-:Y:S05]  /*0b00*/  EXIT ;  /* 0x000000000000794d */ /* 0x000fea0003800000 */
.L_x_244:
        /* <DEDUP_REMOVED lines=15> */
.L_x_798:


//--------------------- .text._ZN8pygpukit3ops2nn15rope_f32_kernelEPfS2_PKfS4_iiii --------------------------
	.section	.text._ZN8pygpukit3ops2nn15rope_f32_kernelEPfS2_PKfS4_iiii,"ax",@progbits
	.align	128
        .global         _ZN8pygpukit3ops2nn15rope_f32_kernelEPfS2_PKfS4_iiii
        .type           _ZN8pygpukit3ops2nn15rope_f32_kernelEPfS2_PKfS4_iiii,@function
        .size           _ZN8pygpukit3ops2nn15rope_f32_kernelEPfS2_PKfS4_iiii,(.L_x_799 - _ZN8pygpukit3ops2nn15rope_f32_kernelEPfS2_PKfS4_iiii)
        .other          _ZN8pygpukit3ops2nn15rope_f32_kernelEPfS2_PKfS4_iiii,@"STO_CUDA_ENTRY STV_DEFAULT"
_ZN8pygpukit3ops2nn15rope_f32_kernelEPfS2_PKfS4_iiii:
.text._ZN8pygpukit3ops2nn15rope_f32_kernelEPfS2_PKfS4_iiii:
        /* <DEDUP_REMOVED lines=79> */
[----:B------:R-:W3:Y:S03]  /*04f0*/  LDG.E R4, desc[UR4][R6.64] ;  /* 0x0000000406047981 */ /* 0x000ee6000c1e1900 */
[C---:B-1----:R-:W-:Y:S01]  /*0500*/  IMAD.WIDE R12, R15.reuse, 0x4, R12 ;  /* 0x000000040f0c7825 */ /* 0x042fe200078e020c */
[----:B------:R-:W4:Y:S03]  /*0510*/  LDG.E R14, desc[UR4][R10.64] ;  /* 0x000000040a0e7981 */ /* 0x000f26000c1e1900 */
[----:B--2---:R-:W-:-:S02]  /*0520*/  IMAD.WIDE R8, R15, 0x4, R8 ;  /* 0x000000040f087825 */ /* 0x004fc400078e0208 */
[----:B------:R-:W4:Y:S04]  /*0530*/  LDG.E.CONSTANT R13, desc[UR4][R12.64] ;  /* 0x000000040c0d7981 */ /* 0x000f28000c1e9900 */
[----:B------:R-:W2:Y:S01]  /*0540*/  LDG.E.CONSTANT R9, desc[UR4][R8.64] ;  /* 0x0000000408097981 */ /* 0x000ea2000c1e9900 */
[-C--:B----4-:R-:W-:Y:S01]  /*0550*/  FMUL R15, R14, R13.reuse ;  /* 0x0000000d0e0f7220 */ /* 0x090fe20000400000 */
[----:B---3--:R-:W-:-:S03]  /*0560*/  FMUL R17, R4, R13 ;  /* 0x0000000d04117220 */ /* 0x008fc60000400000 */
[-C--:B--2---:R-:W-:Y:S01]  /*0570*/  FFMA R15, R4, R9.reuse, -R15 ;  /* 0x00000009040f7223 */ /* 0x084fe2000000080f */
[----:B------:R-:W-:-:S04]  /*0580*/  FFMA R17, R14, R9, R17 ;  /* 0x000000090e117223 */ /* 0x000fc80000000011 */
[----:B------:R0:W-:Y:S04]  /*0590*/  STG.E desc[UR4][R6.64], R15 ;  /* 0x0000000f06007986 */ /* 0x0001e8000c101904 */
[----:B------:R0:W-:Y:S02]  /*05a0*/  STG.E desc[UR4][R10.64], R17 ;  /* 0x000000110a007986 */ /* 0x0001e4000c101904 */
.L_x_246:
[----:B------:R-:W-:Y:S05]  /*05b0*/  BSYNC.RECONVERGENT B0 ;  /* 0x0000000000007941 */ /* 0x000fea0003800200 */
.L_x_245:
        /* <DEDUP_REMOVED lines=21> */
[-C--:B------:R-:W-:Y:S01]  /*0710*/  @!P0 IADD3 R10, PT, PT, R10, -R9.reuse, RZ ;  /* 0x800000090a0a8210 */ /* 0x080fe20007ffe0ff */
[----:B------:R-:W-:Y:S01]  /*0720*/  @!P0 VIADD R13, R13, 0x1 ;  /* 0x000000010d0d8836 */ /* 0x000fe20000000000 */
[----:B------:R-:W-:Y:S02]  /*0730*/  ISETP.NE.AND P0, PT, R0, RZ, PT ;  /* 0x000000ff0000720c */ /* 0x000fe40003f05270 */
[----:B0-----:R-:W-:Y:S02]  /*0740*/  IADD3 R6, PT, PT, R8, 0xffffffe, RZ ;  /* 0x0ffffffe08067810 */ /* 0x001fe40007ffe0ff */
[----:B------:R-:W-:Y:S02]  /*0750*/  ISETP.GE.U32.AND P1, PT, R10, R9, PT ;  /* 0x000000090a00720c */ /* 0x000fe40003f26070 */
[----:B------:R-:W-:Y:S01]  /*0760*/  LOP3.LUT R9, R5, R0, RZ, 0x3c, !PT ;  /* 0x0000000005097212 */ /* 0x000fe200078e3cff */
[----:B------:R0:W1:Y:S01]  /*0770*/  F2I.FTZ.U32.TRUNC.NTZ R7, R6 ;  /* 0x0000000600077305 */ /* 0x000062000021f000 */
[----:B------:R-:W2:Y:S02]  /*0780*/  LDC.64 R10, c[0x0][0x388] ;  /* 0x0000e200ff0a7b82 */ /* 0x000ea40000000a00 */
[----:B------:R-:W-:Y:S01]  /*0790*/  ISETP.GE.AND P2, PT, R9, RZ, PT ;  /* 0x000000ff0900720c */ /* 0x000fe20003f46270 */
[----:B0-----:R-:W-:-:S06]  /*07a0*/  HFMA2 R6, -RZ, RZ, 0, 0 ;  /* 0x00000000ff067431 */ /* 0x001fcc00000001ff */
[----:B------:R-:W-:Y:S02]  /*07b0*/  @P1 IADD3 R13, PT, PT, R13, 0x1, RZ ;  /* 0x000000010d0d1810 */ /* 0x000fe40007ffe0ff */
[----:B-1----:R-:W-:-:S04]  /*07c0*/  IADD3 R9, PT, PT, RZ, -R7, RZ ;  /* 0x80000007ff097210 */ /* 0x002fc80007ffe0ff */
[----:B------:R-:W-:Y:S01]  /*07d0*/  @!P2 IMAD.MOV R13, RZ, RZ, -R13 ;  /* 0x000000ffff0da224 */ /* 0x000fe200078e0a0d */
[----:B------:R-:W-:Y:S01]  /*07e0*/  @!P0 LOP3.LUT R13, RZ, R0, RZ, 0x33, !PT ;  /* 0x00000000ff0d8212 */ /* 0x000fe200078e33ff */
[----:B------:R-:W-:-:S03]  /*07f0*/  IMAD R9, R9, R4, RZ ;  /* 0x0000000409097224 */ /* 0x000fc600078e02ff */
[----:B------:R-:W-:Y:S01]  /*0800*/  IABS R8, R13 ;  /* 0x0000000d00087213 */ /* 0x000fe20000000000 */
[----:B------:R-:W-:-:S03]  /*0810*/  IMAD.HI.U32 R6, R7, R9, R6 ;  /* 0x0000000907067227 */ /* 0x000fc600078e0006 */
[----:B------:R-:W-:Y:S02]  /*0820*/  MOV R7, R8 ;  /* 0x0000000800077202 */ /* 0x000fe40000000f00 */
[----:B------:R-:W0:Y:S03]  /*0830*/  LDC.64 R8, c[0x0][0x398] ;  /* 0x0000e600ff087b82 */ /* 0x000e260000000a00 */
        /* <DEDUP_REMOVED lines=8> */
[----:B------:R-:W1:Y:S01]  /*08c0*/  LDC.64 R6, c[0x0][0x390] ;  /* 0x0000e400ff067b82 */ /* 0x000e620000000a00 */
[----:B------:R-:W-:Y:S02]  /*08d0*/  ISETP.NE.AND P1, PT, R2, RZ, PT ;  /* 0x000000ff0200720c */ /* 0x000fe40003f25270 */
[----:B------:R-:W-:Y:S01]  /*08e0*/  ISETP.GE.AND P2, PT, R4, RZ, PT ;  /* 0x000000ff0400720c */ /* 0x000fe20003f46270 */
[----:B------:R-:W-:-:S04]  /*08f0*/  IMAD.MOV R4, RZ, RZ, -R13 ;  /* 0x000000ffff047224 */ /* 0x000fc800078e0a0d */
[----:B------:R-:W-:Y:S02]  /*0900*/  IMAD R14, R0, R4, R5 ;  /* 0x00000004000e7224 */ /* 0x000fe400078e0205 */
[----:B------:R-:W-:Y:S02]  /*0910*/  @P0 IADD3 R12, PT, PT, R12, 0x1, RZ ;  /* 0x000000010c0c0810 */ /* 0x000fe40007ffe0ff */
[----:B------:R-:W-:-:S04]  /*0920*/  IMAD R5, R13, R3, R14 ;  /* 0x000000030d057224 */ /* 0x000fc800078e020e */
[----:B------:R-:W-:Y:S01]  /*0930*/  @!P2 IADD3 R12, PT, PT, -R12, RZ, RZ ;  /* 0x000000ff0c0ca210 */ /* 0x000fe20007ffe1ff */
[----:B--2---:R-:W-:Y:S01]  /*0940*/  IMAD.WIDE R4, R5, 0x4, R10 ;  /* 0x0000000405047825 */ /* 0x004fe200078e020a */
[----:B------:R-:W-:-:S05]  /*0950*/  @!P1 LOP3.LUT R12, RZ, R2, RZ, 0x33, !PT ;  /* 0x00000002ff0c9212 */ /* 0x000fca00078e33ff */
[----:B------:R-:W-:Y:S02]  /*0960*/  IMAD R11, R12, R3, R14 ;  /* 0x000000030c0b7224 */ /* 0x000fe400078e020e */
[----:B------:R-:W-:Y:S02]  /*0970*/  IMAD.WIDE R2, R0, 0x4, R4 ;  /* 0x0000000400027825 */ /* 0x000fe400078e0204 */
[----:B------:R-:W2:Y:S02]  /*0980*/  LDG.E R0, desc[UR4][R4.64] ;  /* 0x0000000404007981 */ /* 0x000ea4000c1e1900 */
[C---:B0-----:R-:W-:Y:S02]  /*0990*/  IMAD.WIDE R8, R11.reuse, 0x4, R8 ;  /* 0x000000040b087825 */ /* 0x041fe400078e0208 */
[----:B------:R-:W3:Y:S02]  /*09a0*/  LDG.E R10, desc[UR4][R2.64] ;  /* 0x00000004020a7981 */ /* 0x000ee4000c1e1900 */
[----:B-1----:R-:W-:-:S02]  /*09b0*/  IMAD.WIDE R6, R11, 0x4, R6 ;  /* 0x000000040b067825 */ /* 0x002fc400078e0206 */
[----:B------:R-:W3:Y:S04]  /*09c0*/  LDG.E.CONSTANT R9, desc[UR4][R8.64] ;  /* 0x0000000408097981 */ /* 0x000ee8000c1e9900 */
[----:B------:R-:W4:Y:S01]  /*09d0*/  LDG.E.CONSTANT R7, desc[UR4][R6.64] ;  /* 0x0000000406077981 */ /* 0x000f22000c1e9900 */
[-C--:B---3--:R-:W-:Y:S01]  /*09e0*/  FMUL R11, R10, R9.reuse ;  /* 0x000000090a0b7220 */ /* 0x088fe20000400000 */
[----:B--2---:R-:W-:-:S03]  /*09f0*/  FMUL R13, R0, R9 ;  /* 0x00000009000d7220 */ /* 0x004fc60000400000 */
[-C--:B----4-:R-:W-:Y:S01]  /*0a00*/  FFMA R11, R0, R7.reuse, -R11 ;  /* 0x00000007000b7223 */ /* 0x090fe2000000080b */
[----:B------:R-:W-:-:S04]  /*0a10*/  FFMA R13, R10, R7, R13 ;  /* 0x000000070a0d7223 */ /* 0x000fc8000000000d */
[----:B------:R-:W-:Y:S04]  /*0a20*/  STG.E desc[UR4][R4.64], R11 ;  /* 0x0000000b04007986 */ /* 0x000fe8000c101904 */
[----:B------:R-:W-:Y:S01]  /*0a30*/  STG.E desc[UR4][R2.64], R13 ;  /* 0x0000000d02007986 */ /* 0x000fe2000c101904 */
[----:B------:R-:W-:Y:S05]  /*0a40*/  EXIT ;  /* 0x000000000000794d */ /* 0x000fea0003800000 */
.L_x_247:
        /* <DEDUP_REMOVED lines=11> */
.L_x_799:


//--------------------- .text._ZN8pygpukit3ops2nn15copy_i32_kernelEPKiPim --------------------------
	.section	.text._ZN8pygpukit3ops2nn15copy_i32_kernelEPKiPim,"ax",@progbits
	.align	128
        .global         _ZN8pygpukit3ops2nn15copy_i32_kernelEPKiPim
        .type           _ZN8pygpukit3ops2nn15copy_i32_kernelEPKiPim,@function
        .size           _ZN8pygpukit3ops2nn15copy_i32_kernelEPKiPim,(.L_x_800 - _ZN8pygpukit3ops2nn15copy_i32_kernelEPKiPim)
        .other          _ZN8pygpukit3ops2nn15copy_i32_kernelEPKiPim,@"STO_CUDA_ENTRY STV_DEFAULT"
_ZN8pygpukit3ops2nn15copy_i32_kernelEPKiPim:
.text._ZN8pygpukit3ops2nn15copy_i32_kernelEPKiPim:
        /* <DEDUP_REMOVED lines=13> */
[----:B0-----:R-:W-:-:S04]  /*00d0*/  IADD3 R2, P0, PT, R4, UR8, RZ ;  /* 0x0000000804027c10 */ /* 0x001fc8000ff1e0ff */
[----:B------:R-:W-:-:S06]  /*00e0*/  IADD3.X R3, PT, PT, R0, UR9, RZ, P0, !PT ;  /* 0x0000000900037c10 */ /* 0x000fcc00087fe4ff */
[----:B-1----:R-:W2:Y:S01]  /*00f0*/  LDG.E.CONSTANT R3, desc[UR4][R2.64] ;  /* 0x0000000402037981 */ /* 0x002ea2000c1e9900 */
[----:B------:R-:W-:-:S04]  /*0100*/  IADD3 R4, P0, PT, R4, UR10, RZ ;  /* 0x0000000a04047c10 */ /* 0x000fc8000ff1e0ff */
[----:B------:R-:W-:-:S05]  /*0110*/  IADD3.X R5, PT, PT, R0, UR11, RZ, P0, !PT ;  /* 0x0000000b00057c10 */ /* 0x000fca00087fe4ff */
[----:B--2---:R-:W-:Y:S01]  /*0120*/  STG.E desc[UR4][R4.64], R3 ;  /* 0x0000000304007986 */ /* 0x004fe2000c101904 */
[----:B------:R-:W-:Y:S05]  /*0130*/  EXIT ;  /* 0x000000000000794d */ /* 0x000fea0003800000 */
.L_x_248:
        /* <DEDUP_REMOVED lines=12> */
.L_x_800:


//--------------------- .text._ZN8pygpukit3ops2nn16copy_bf16_kernelEPK13__nv_bfloat16PS2_m --------------------------
	.section	.text._ZN8pygpukit3ops2nn16copy_bf16_kernelEPK13__nv_bfloat16PS2_m,"ax",@progbits
	.align	128
        .global         _ZN8pygpukit3ops2nn16copy_bf16_kernelEPK13__nv_bfloat16PS2_m
        .type           _ZN8pygpukit3ops2nn16copy_bf16_kernelEPK13__nv_bfloat16PS2_m,@function
        .size           _ZN8pygpukit3ops2nn16copy_bf16_kernelEPK13__nv_bfloat16PS2_m,(.L_x_801 - _ZN8pygpukit3ops2nn16copy_bf16_kernelEPK13__nv_bfloat16PS2_m)
        .other          _ZN8pygpukit3ops2nn16copy_bf16_kernelEPK13__nv_bfloat16PS2_m,@"STO_CUDA_ENTRY STV_DEFAULT"
_ZN8pygpukit3ops2nn16copy_bf16_kernelEPK13__nv_bfloat16PS2_m:
.text._ZN8pygpukit3ops2nn16copy_bf16_kernelEPK13__nv_bfloat16PS2_m:
        /* <DEDUP_REMOVED lines=15> */
[----:B-1----:R-:W2:Y:S01]  /*00f0*/  LDG.E.U16.CONSTANT R3, desc[UR4][R2.64] ;  /* 0x0000000402037981 */ /* 0x002ea2000c1e9500 */
[----:B------:R-:W-:-:S04]  /*0100*/  IADD3 R4, P0, PT, R4, UR10, RZ ;  /* 0x0000000a04047c10 */ /* 0x000fc8000ff1e0ff */
[----:B------:R-:W-:-:S05]  /*0110*/  IADD3.X R5, PT, PT, R0, UR11, RZ, P0, !PT ;  /* 0x0000000b00057c10 */ /* 0x000fca00087fe4ff */
[----:B--2---:R-:W-:Y:S01]  /*0120*/  STG.E.U16 desc[UR4][R4.64], R3 ;  /* 0x0000000304007986 */ /* 0x004fe2000c101504 */
[----:B------:R-:W-:Y:S05]  /*0130*/  EXIT ;  /* 0x000000000000794d */ /* 0x000fea0003800000 */
.L_x_249:
        /* <DEDUP_REMOVED lines=12> */
.L_x_801:


//--------------------- .text._ZN8pygpukit3ops2nn15copy_f16_kernelEPK6__halfPS2_m --------------------------
	.section	.text._ZN8pygpukit3ops2nn15copy_f16_kernelEPK6__halfPS2_m,"ax",@progbits
	.align	128
        .global         _ZN8pygpukit3ops2nn15copy_f16_kernelEPK6__halfPS2_m
        .type           _ZN8pygpukit3ops2nn15copy_f16_kernelEPK6__halfPS2_m,@function
        .size           _ZN8pygpukit3ops2nn15copy_f16_kernelEPK6__halfPS2_m,(.L_x_802 - _ZN8pygpukit3ops2nn15copy_f16_kernelEPK6__halfPS2_m)
        .other          _ZN8pygpukit3ops2nn15copy_f16_kernelEPK6__halfPS2_m,@"STO_CUDA_ENTRY STV_DEFAULT"
_ZN8pygpukit3ops2nn15copy_f16_kernelEPK6__halfPS2_m:
.text._ZN8pygpukit3ops2nn15copy_f16_kernelEPK6__halfPS2_m:
        /* <DEDUP_REMOVED lines=20> */
.L_x_250:
        /* <DEDUP_REMOVED lines=12> */
.L_x_802:


//--------------------- .text._ZN8pygpukit3ops2nn15copy_f32_kernelEPKfPfm --------------------------
	.section	.text._ZN8pygpukit3ops2nn15copy_f32_kernelEPKfPfm,"ax",@progbits
	.align	128
        .global         _ZN8pygpukit3ops2nn15copy_f32_kernelEPKfPfm
        .type           _ZN8pygpukit3ops2nn15copy_f32_kernelEPKfPfm,@function
        .size           _ZN8pygpukit3ops2nn15copy_f32_kernelEPKfPfm,(.L_x_803 - _ZN8pygpukit3ops2nn15copy_f32_kernelEPKfPfm)
        .other          _ZN8pygpukit3ops2nn15copy_f32_kernelEPKfPfm,@"STO_CUDA_ENTRY STV_DEFAULT"
_ZN8pygpukit3ops2nn15copy_f32_kernelEPKfPfm:
.text._ZN8pygpukit3ops2nn15copy_f32_kernelEPKfPfm:
        /* <DEDUP_REMOVED lines=20> */
.L_x_251:
        /* <DEDUP_REMOVED lines=12> */
.L_x_803:


//--------------------- .text._ZN8pygpukit3ops2nn25transpose_021_bf16_kernelEPK13__nv_bfloat16PS2_mmm --------------------------
	.section	.text._ZN8pygpukit3ops2nn25transpose_021_bf16_kernelEPK13__nv_bfloat16PS2_mmm,"ax",@progbits
	.align	128
        .global         _ZN8pygpukit3ops2nn25transpose_021_bf16_kernelEPK13__nv_bfloat16PS2_mmm
        .type           _ZN8pygpukit3ops2nn25transpose_021_bf16_kernelEPK13__nv_bfloat16PS2_mmm,@function
        .size           _ZN8pygpukit3ops2nn25transpose_021_bf16_kernelEPK13__nv_bfloat16PS2_mmm,(.L_x_737 - _ZN8pygpukit3ops2nn25transpose_021_bf16_kernelEPK13__nv_bfloat16PS2_mmm)
        .other          _ZN8pygpukit3ops2nn25transpose_021_bf16_kernelEPK13__nv_bfloat16PS2_mmm,@"STO_CUDA_ENTRY STV_DEFAULT"
_ZN8pygpukit3ops2nn25transpose_021_bf16_kernelEPK13__nv_bfloat16PS2_mmm:
.text._ZN8pygpukit3ops2nn25transpose_021_bf16_kernelEPK13__nv_bfloat16PS2_mmm:
[----:B------:R-:W-:Y:S01]  /*0000*/  LDC R1, c[0x0][0x37c] ;  /* 0x0000df00ff017b82 */ /* 0x000fe20000000800 */
[----:B------:R-:W0:Y:S01]  /*0010*/  LDCU.128 UR8, c[0x0][0x390] ;  /* 0x00007200ff0877ac */ /* 0x000e220008000c00 */
[----:B------:R-:W1:Y:S06]  /*0020*/  S2R R3, SR_TID.X ;  /* 0x0000000000037919 */ /* 0x000e6c0000002100 */
[----:B------:R-:W1:Y:S01]  /*0030*/  S2UR UR7, SR_CTAID.X ;  /* 0x00000000000779c3 */ /* 0x000e620000002500 */
[----:B------:R-:W2:Y:S07]  /*0040*/  LDCU.64 UR12, c[0x0][0x3a0] ;  /* 0x00007400ff0c77ac */ /* 0x000eae0008000a00 */
[----:B------:R-:W1:Y:S01]  /*0050*/  LDC R2, c[0x0][0x360] ;  /* 0x0000d800ff027b82 */ /* 0x000e620000000800 */
[----:B0-----:R-:W-:-:S02]  /*0060*/  UIMAD UR6, UR11, UR8, URZ ;  /* 0x000000080b0672a4 */ /* 0x001fc4000f8e02ff */
[----:B------:R-:W-:Y:S02]  /*0070*/  UIMAD.WIDE.U32 UR4, UR10, UR8, URZ ;  /* 0x000000080a0472a5 */ /* 0x000fe4000f8e00ff */
[----:B------:R-:W-:Y:S02]  /*0080*/  UIMAD UR6, UR10, UR9, UR6 ;  /* 0x000000090a0672a4 */ /* 0x000fe4000f8e0206 */
[----:B--2---:R-:W-:Y:S02]  /*0090*/  UIMAD.WIDE.U32 UR8, UR4, UR12, URZ ;  /* 0x0000000c040872a5 */ /* 0x004fe4000f8e00ff */
[----:B------:R-:W-:-:S04]  /*00a0*/  UIADD3 UR5, UPT, UPT, UR5, UR6, URZ ;  /* 0x0000000605057290 */ /* 0x000fc8000fffe0ff */
[----:B------:R-:W-:-:S04]  /*00b0*/  UIMAD UR5, UR5, UR12, URZ ;  /* 0x0000000c050572a4 */ /* 0x000fc8000f8e02ff */
[----:B------:R-:W-:Y:S01]  /*00c0*/  UIMAD UR4, UR4, UR13, UR5 ;  /* 0x0000000d040472a4 */ /* 0x000fe2000f8e0205 */
[----:B-1----:R-:W-:-:S03]  /*00d0*/  IMAD R2, R2, UR7, R3 ;  /* 0x0000000702027c24 */ /* 0x002fc6000f8e0203 */
[----:B------:R-:W-:Y:S02]  /*00e0*/  UIADD3 UR4, UPT, UPT, UR9, UR4, URZ ;  /* 0x0000000409047290 */ /* 0x000fe4000fffe0ff */
[----:B------:R-:W-:-:S04]  /*00f0*/  ISETP.LT.U32.AND P0, PT, R2, UR8, PT ;  /* 0x0000000802007c0c */ /* 0x000fc8000bf01070 */
[----:B------:R-:W-:-:S04]  /*0100*/  MOV R0, UR4 ;  /* 0x0000000400007c02 */ /* 0x000fc80008000f00 */
[----:B------:R-:W-:-:S13]  /*0110*/  ISETP.GT.U32.AND.EX P0, PT, R0, RZ, PT, P0 ;  /* 0x000000ff0000720c */ /* 0x000fda0003f04100 */
[----:B------:R-:W-:Y:S05]  /*0120*/  @!P0 EXIT ;  /* 0x000000000000894d */ /* 0x000fea0003800000 */
[----:B------:R-:W-:-:S09]  /*0130*/  UISETP.NE.U32.AND UP0, UPT, UR13, URZ, UPT ;  /* 0x000000ff0d00728c */ /* 0x000fd2000bf05070 */
[----:B------:R-:W-:Y:S05]  /*0140*/  BRA.U UP0, `(.L_x_252) ;  /* 0x00000001005c7547 */ /* 0x000fea000b800000 */
[----:B------:R-:W0:Y:S01]  /*0150*/  I2F.U32.RP R0, UR12 ;  /* 0x0000000c00007d06 */ /* 0x000e220008209000 */
[----:B------:R-:W-:-:S07]  /*0160*/  ISETP.NE.U32.AND P2, PT, RZ, UR12, PT ;  /* 0x0000000cff007c0c */ /* 0x000fce000bf45070 */
[----:B0-----:R-:W0:Y:S02]  /*0170*/  MUFU.RCP R0, R0 ;  /* 0x0000000000007308 */ /* 0x001e240000001000 */
[----:B0-----:R-:W-:-:S06]  /*0180*/  VIADD R4, R0, 0xffffffe ;  /* 0x0ffffffe00047836 */ /* 0x001fcc0000000000 */
[----:B------:R0:W1:Y:S02]  /*0190*/  F2I.FTZ.U32.TRUNC.NTZ R5, R4 ;  /* 0x0000000400057305 */ /* 0x000064000021f000 */
[----:B0-----:R-:W-:Y:S01]  /*01a0*/  IMAD.MOV.U32 R4, RZ, RZ, RZ ;  /* 0x000000ffff047224 */ /* 0x001fe200078e00ff */
[----:B-1----:R-:W-:-:S05]  /*01b0*/  IADD3 R7, PT, PT, RZ, -R5, RZ ;  /* 0x80000005ff077210 */ /* 0x002fca0007ffe0ff */
[----:B------:R-:W-:-:S04]  /*01c0*/  IMAD R7, R7, UR12, RZ ;  /* 0x0000000c07077c24 */ /* 0x000fc8000f8e02ff */
[----:B------:R-:W-:-:S04]  /*01d0*/  IMAD.HI.U32 R5, R5, R7, R4 ;  /* 0x0000000705057227 */ /* 0x000fc800078e0004 */
[----:B------:R-:W-:Y:S02]  /*01e0*/  IMAD.MOV.U32 R7, RZ, RZ, RZ ;  /* 0x000000ffff077224 */ /* 0x000fe400078e00ff */
[----:B------:R-:W-:-:S05]  /*01f0*/  IMAD.HI.U32 R4, R5, R2, RZ ;  /* 0x0000000205047227 */ /* 0x000fca00078e00ff */
[----:B------:R-:W-:-:S05]  /*0200*/  IADD3 R5, PT, PT, -R4, RZ, RZ ;  /* 0x000000ff04057210 */ /* 0x000fca0007ffe1ff */
[----:B------:R-:W-:-:S05]  /*0210*/  IMAD R5, R5, UR12, R2 ;  /* 0x0000000c05057c24 */ /* 0x000fca000f8e0202 */
[----:B------:R-:W-:-:S13]  /*0220*/  ISETP.GE.U32.AND P0, PT, R5, UR12, PT ;  /* 0x0000000c05007c0c */ /* 0x000fda000bf06070 */
[----:B------:R-:W-:Y:S01]  /*0230*/  @P0 VIADD R5, R5, -UR12 ;  /* 0x8000000c05050c36 */ /* 0x000fe20008000000 */
[----:B------:R-:W-:-:S04]  /*0240*/  @P0 IADD3 R4, PT, PT, R4, 0x1, RZ ;  /* 0x0000000104040810 */ /* 0x000fc80007ffe0ff */
[----:B------:R-:W-:-:S13]  /*0250*/  ISETP.GE.U32.AND P1, PT, R5, UR12, PT ;  /* 0x0000000c05007c0c */ /* 0x000fda000bf26070 */
[----:B------:R-:W-:Y:S01]  /*0260*/  @P1 VIADD R4, R4, 0x1 ;  /* 0x0000000104041836 */ /* 0x000fe20000000000 */
[----:B------:R-:W-:-:S04]  /*0270*/  @!P2 LOP3.LUT R4, RZ, UR12, RZ, 0x33, !PT ;  /* 0x0000000cff04ac12 */ /* 0x000fc8000f8e33ff */
[----:B------:R-:W-:-:S05]  /*0280*/  IADD3 R5, PT, PT, -R4, RZ, RZ ;  /* 0x000000ff04057210 */ /* 0x000fca0007ffe1ff */
[----:B------:R-:W-:Y:S02]  /*0290*/  IMAD R6, R5, UR12, R2 ;  /* 0x0000000c05067c24 */ /* 0x000fe4000f8e0202 */
[----:B------:R-:W-:Y:S01]  /*02a0*/  HFMA2 R5, -RZ, RZ, 0, 0 ;  /* 0x00000000ff057431 */ /* 0x000fe200000001ff */
[----:B------:R-:W-:Y:S06]  /*02b0*/  BRA `(.L_x_253) ;  /* 0x00000000003c7947 */ /* 0x000fec0003800000 */
.L_x_252:
[----:B------:R-:W-:Y:S01]  /*02c0*/  IMAD.MOV.U32 R9, RZ, RZ, R2 ;  /* 0x000000ffff097224 */ /* 0x000fe200078e0002 */
[----:B------:R-:W-:Y:S01]  /*02d0*/  MOV R0, RZ ;  /* 0x000000ff00007202 */ /* 0x000fe20000000f00 */
[----:B------:R-:W0:Y:S01]  /*02e0*/  LDCU.64 UR4, c[0x0][0x3a0] ;  /* 0x00007400ff0477ac */ /* 0x000e220008000a00 */
[----:B------:R-:W-:-:S07]  /*02f0*/  MOV R8, 0x310 ;  /* 0x0000031000087802 */ /* 0x000fce0000000f00 */
[----:B0-----:R-:W-:Y:S05]  /*0300*/  CALL.REL.NOINC `($__internal_7_$__cuda_sm20_div_u64) ;  /* 0x0000000400287944 */ /* 0x001fea0003c00000 */
[----:B------:R-:W0:Y:S01]  /*0310*/  LDCU.64 UR4, c[0x0][0x3a0] ;  /* 0x00007400ff0477ac */ /* 0x000e220008000a00 */
[----:B------:R-:W-:Y:S01]  /*0320*/  IADD3 R5, P0, PT, RZ, -R0, RZ ;  /* 0x80000000ff057210 */ /* 0x000fe20007f1e0ff */
[----:B------:R-:W-:-:S04]  /*0330*/  HFMA2 R3, -RZ, RZ, 0, 0 ;  /* 0x00000000ff037431 */ /* 0x000fc800000001ff */
[----:B------:R-:W-:-:S04]  /*0340*/  IMAD.X R4, RZ, RZ, ~R11, P0 ;  /* 0x000000ffff047224 */ /* 0x000fc800000e0e0b */
[----:B0-----:R-:W-:Y:S02]  /*0350*/  IMAD R4, R4, UR4, RZ ;  /* 0x0000000404047c24 */ /* 0x001fe4000f8e02ff */
[----:B------:R-:W-:-:S04]  /*0360*/  IMAD.WIDE.U32 R6, R5, UR4, R2 ;  /* 0x0000000405067c25 */ /* 0x000fc8000f8e0002 */
[----:B------:R-:W-:Y:S01]  /*0370*/  IMAD R5, R5, UR5, R4 ;  /* 0x0000000505057c24 */ /* 0x000fe2000f8e0204 */
[----:B------:R-:W-:-:S03]  /*0380*/  MOV R4, R0 ;  /* 0x0000000000047202 */ /* 0x000fc60000000f00 */
[----:B------:R-:W-:Y:S02]  /*0390*/  IMAD.IADD R7, R7, 0x1, R5 ;  /* 0x0000000107077824 */ /* 0x000fe400078e0205 */
[----:B------:R-:W-:-:S07]  /*03a0*/  IMAD.MOV.U32 R5, RZ, RZ, R11 ;  /* 0x000000ffff057224 */ /* 0x000fce00078e000b */
.L_x_253:
[----:B------:R-:W0:Y:S01]  /*03b0*/  LDCU UR4, c[0x0][0x39c] ;  /* 0x00007380ff0477ac */ /* 0x000e220008000800 */
[----:B------:R-:W1:Y:S01]  /*03c0*/  LDCU.64 UR6, c[0x0][0x358] ;  /* 0x00006b00ff0677ac */ /* 0x000e620008000a00 */
[----:B0-----:R-:W-:-:S09]  /*03d0*/  UISETP.NE.U32.AND UP0, UPT, UR4, URZ, UPT ;  /* 0x000000ff0400728c */ /* 0x001fd2000bf05070 */
[----:B-1----:R-:W-:Y:S05]  /*03e0*/  BRA.U UP0, `(.L_x_254) ;  /* 0x0000000100647547 */ /* 0x002fea000b800000 */
[----:B------:R-:W0:Y:S01]  /*03f0*/  LDCU UR4, c[0x0][0x398] ;  /* 0x00007300ff0477ac */ /* 0x000e220008000800 */
[----:B------:R-:W-:Y:S01]  /*0400*/  MOV R10, RZ ;  /* 0x000000ff000a7202 */ /* 0x000fe20000000f00 */
[----:B0-----:R-:W0:Y:S01]  /*0410*/  I2F.U32.RP R0, UR4 ;  /* 0x0000000400007d06 */ /* 0x001e220008209000 */
[----:B------:R-:W-:-:S07]  /*0420*/  ISETP.NE.U32.AND P2, PT, RZ, UR4, PT ;  /* 0x00000004ff007c0c */ /* 0x000fce000bf45070 */
[----:B0-----:R-:W0:Y:S02]  /*0430*/  MUFU.RCP R0, R0 ;  /* 0x0000000000007308 */ /* 0x001e240000001000 */
[----:B0-----:R-:W-:-:S06]  /*0440*/  IADD3 R8, PT, PT, R0, 0xffffffe, RZ ;  /* 0x0ffffffe00087810 */ /* 0x001fcc0007ffe0ff */
[----:B------:R0:W1:Y:S02]  /*0450*/  F2I.FTZ.U32.TRUNC.NTZ R9, R8 ;  /* 0x0000000800097305 */ /* 0x000064000021f000 */
[----:B0-----:R-:W-:Y:S02]  /*0460*/  HFMA2 R8, -RZ, RZ, 0, 0 ;  /* 0x00000000ff087431 */ /* 0x001fe400000001ff */
[----:B-1----:R-:W-:-:S04]  /*0470*/  IMAD.MOV R5, RZ, RZ, -R9 ;  /* 0x000000ffff057224 */ /* 0x002fc800078e0a09 */
[----:B------:R-:W-:-:S04]  /*0480*/  IMAD R5, R5, UR4, RZ ;  /* 0x0000000405057c24 */ /* 0x000fc8000f8e02ff */
[----:B------:R-:W-:-:S06]  /*0490*/  IMAD.HI.U32 R9, R9, R5, R8 ;  /* 0x0000000509097227 */ /* 0x000fcc00078e0008 */
[----:B------:R-:W-:-:S04]  /*04a0*/  IMAD.HI.U32 R9, R9, R4, RZ ;  /* 0x0000000409097227 */ /* 0x000fc800078e00ff */
[----:B------:R-:W-:-:S04]  /*04b0*/  IMAD.MOV R5, RZ, RZ, -R9 ;  /* 0x000000ffff057224 */ /* 0x000fc800078e0a09 */
[----:B------:R-:W-:-:S05]  /*04c0*/  IMAD R5, R5, UR4, R4 ;  /* 0x0000000405057c24 */ /* 0x000fca000f8e0204 */
[----:B------:R-:W-:-:S13]  /*04d0*/  ISETP.GE.U32.AND P0, PT, R5, UR4, PT ;  /* 0x0000000405007c0c */ /* 0x000fda000bf06070 */
[----:B------:R-:W-:Y:S01]  /*04e0*/  @P0 IADD3 R5, PT, PT, R5, -UR4, RZ ;  /* 0x8000000405050c10 */ /* 0x000fe2000fffe0ff */
[----:B------:R-:W-:-:S03]  /*04f0*/  @P0 VIADD R9, R9, 0x1 ;  /* 0x0000000109090836 */ /* 0x000fc60000000000 */
[----:B------:R-:W-:Y:S01]  /*0500*/  ISETP.GE.U32.AND P1, PT, R5, UR4, PT ;  /* 0x0000000405007c0c */ /* 0x000fe2000bf26070 */
[----:B------:R-:W-:-:S12]  /*0510*/  HFMA2 R5, -RZ, RZ, 0, 0 ;  /* 0x00000000ff057431 */ /* 0x000fd800000001ff */
[----:B------:R-:W-:Y:S02]  /*0520*/  @P1 IADD3 R9, PT, PT, R9, 0x1, RZ ;  /* 0x0000000109091810 */ /* 0x000fe40007ffe0ff */
[----:B------:R-:W-:-:S05]  /*0530*/  @!P2 LOP3.LUT R9, RZ, UR4, RZ, 0x33, !PT ;  /* 0x00000004ff09ac12 */ /* 0x000fca000f8e33ff */
[----:B------:R-:W-:-:S04]  /*0540*/  IMAD.MOV R13, RZ, RZ, -R9 ;  /* 0x000000ffff0d7224 */ /* 0x000fc800078e0a09 */
[----:B------:R-:W-:Y:S02]  /*0550*/  IMAD R13, R13, UR4, R4 ;  /* 0x000000040d0d7c24 */ /* 0x000fe4000f8e0204 */
[----:B------:R-:W-:Y:S01]  /*0560*/  IMAD.MOV.U32 R4, RZ, RZ, R9 ;  /* 0x000000ffff047224 */ /* 0x000fe200078e0009 */
[----:B------:R-:W-:Y:S06]  /*0570*/  BRA `(.L_x_255) ;  /* 0x00000000003c7947 */ /* 0x000fec0003800000 */
.L_x_254:
[----:B------:R-:W-:Y:S01]  /*0580*/  IMAD.MOV.U32 R9, RZ, RZ, R4 ;  /* 0x000000ffff097224 */ /* 0x000fe200078e0004 */
[----:B------:R-:W-:Y:S01]  /*0590*/  MOV R0, R5 ;  /* 0x0000000500007202 */ /* 0x000fe20000000f00 */
[----:B------:R-:W0:Y:S01]  /*05a0*/  LDCU.64 UR4, c[0x0][0x398] ;  /* 0x00007300ff0477ac */ /* 0x000e220008000a00 */
[----:B------:R-:W-:-:S07]  /*05b0*/  MOV R8, 0x5d0 ;  /* 0x000005d000087802 */ /* 0x000fce0000000f00 */
[----:B0-----:R-:W-:Y:S05]  /*05c0*/  CALL.REL.NOINC `($__internal_7_$__cuda_sm20_div_u64) ;  /* 0x0000000000787944 */ /* 0x001fea0003c00000 */
[----:B------:R-:W0:Y:S01]  /*05d0*/  LDCU.64 UR4, c[0x0][0x398] ;  /* 0x00007300ff0477ac */ /* 0x000e220008000a00 */
[----:B------:R-:W-:-:S05]  /*05e0*/  IADD3 R9, P0, PT, RZ, -R0, RZ ;  /* 0x80000000ff097210 */ /* 0x000fca0007f1e0ff */
[----:B------:R-:W-:-:S04]  /*05f0*/  IMAD.X R8, RZ, RZ, ~R11, P0 ;  /* 0x000000ffff087224 */ /* 0x000fc800000e0e0b */
[----:B0-----:R-:W-:Y:S02]  /*0600*/  IMAD R8, R8, UR4, RZ ;  /* 0x0000000408087c24 */ /* 0x001fe4000f8e02ff */
[----:B------:R-:W-:-:S04]  /*0610*/  IMAD.WIDE.U32 R4, R9, UR4, R4 ;  /* 0x0000000409047c25 */ /* 0x000fc8000f8e0004 */
[----:B------:R-:W-:Y:S01]  /*0620*/  IMAD R9, R9, UR5, R8 ;  /* 0x0000000509097c24 */ /* 0x000fe2000f8e0208 */
[----:B------:R-:W-:Y:S02]  /*0630*/  MOV R13, R4 ;  /* 0x00000004000d7202 */ /* 0x000fe40000000f00 */
[----:B------:R-:W-:Y:S01]  /*0640*/  MOV R4, R0 ;  /* 0x0000000000047202 */ /* 0x000fe20000000f00 */
[----:B------:R-:W-:Y:S02]  /*0650*/  IMAD.IADD R10, R5, 0x1, R9 ;  /* 0x00000001050a7824 */ /* 0x000fe400078e0209 */
[----:B------:R-:W-:-:S07]  /*0660*/  IMAD.MOV.U32 R5, RZ, RZ, R11 ;  /* 0x000000ffff057224 */ /* 0x000fce00078e000b */
.L_x_255:
[----:B------:R-:W0:Y:S01]  /*0670*/  LDCU.128 UR8, c[0x0][0x380] ;  /* 0x00007000ff0877ac */ /* 0x000e220008000c00 */
[----:B------:R-:W1:Y:S01]  /*0680*/  LDCU.64 UR4, c[0x0][0x390] ;  /* 0x00007200ff0477ac */ /* 0x000e620008000a00 */
[----:B0-----:R-:W-:-:S04]  /*0690*/  LEA R8, P0, R2, UR8, 0x1 ;  /* 0x0000000802087c11 */ /* 0x001fc8000f8008ff */
[----:B------:R-:W-:Y:S01]  /*06a0*/  LEA.HI.X R9, R2, UR9, RZ, 0x1, P0 ;  /* 0x0000000902097c11 */ /* 0x000fe200080f0cff */
[----:B------:R-:W0:Y:S05]  /*06b0*/  LDCU.64 UR8, c[0x0][0x3a0] ;  /* 0x00007400ff0877ac */ /* 0x000e2a0008000a00 */
[----:B------:R-:W2:Y:S01]  /*06c0*/  LDG.E.U16.CONSTANT R9, desc[UR6][R8.64] ;  /* 0x0000000608097981 */ /* 0x000ea2000c1e9500 */
[----:B------:R-:W-:Y:S01]  /*06d0*/  MOV R2, R4 ;  /* 0x0000000400027202 */ /* 0x000fe20000000f00 */
[----:B------:R-:W-:Y:S02]  /*06e0*/  IMAD.MOV.U32 R3, RZ, RZ, R5 ;  /* 0x000000ffff037224 */ /* 0x000fe400078e0005 */
[----:B-1----:R-:W-:-:S02]  /*06f0*/  IMAD R10, R10, UR4, RZ ;  /* 0x000000040a0a7c24 */ /* 0x002fc4000f8e02ff */
[----:B------:R-:W-:-:S04]  /*0700*/  IMAD.WIDE.U32 R2, R13, UR4, R2 ;  /* 0x000000040d027c25 */ /* 0x000fc8000f8e0002 */
[----:B------:R-:W-:Y:S02]  /*0710*/  IMAD R13, R13, UR5, R10 ;  /* 0x000000050d0d7c24 */ /* 0x000fe4000f8e020a */
[----:B0-----:R-:W-:-:S03]  /*0720*/  IMAD.WIDE.U32 R4, R2, UR8, R6 ;  /* 0x0000000802047c25 */ /* 0x001fc6000f8e0006 */
[----:B------:R-:W-:-:S05]  /*0730*/  IADD3 R0, PT, PT, R3, R13, RZ ;  /* 0x0000000d03007210 */ /* 0x000fca0007ffe0ff */
[----:B------:R-:W-:-:S04]  /*0740*/  IMAD R3, R0, UR8, RZ ;  /* 0x0000000800037c24 */ /* 0x000fc8000f8e02ff */
[----:B------:R-:W-:Y:S01]  /*0750*/  IMAD R3, R2, UR9, R3 ;  /* 0x0000000902037c24 */ /* 0x000fe2000f8e0203 */
[----:B------:R-:W-:-:S03]  /*0760*/  LEA R2, P0, R4, UR10, 0x1 ;  /* 0x0000000a04027c11 */ /* 0x000fc6000f8008ff */
[----:B------:R-:W-:-:S05]  /*0770*/  IMAD.IADD R3, R5, 0x1, R3 ;  /* 0x0000000105037824 */ /* 0x000fca00078e0203 */
[----:B------:R-:W-:-:S05]  /*0780*/  LEA.HI.X R3, R4, UR11, R3, 0x1, P0 ;  /* 0x0000000b04037c11 */ /* 0x000fca00080f0c03 */
[----:B--2---:R-:W-:Y:S01]  /*0790*/  STG.E.U16 desc[UR6][R2.64], R9 ;  /* 0x0000000902007986 */ /* 0x004fe2000c101506 */
[----:B------:R-:W-:Y:S05]  /*07a0*/  EXIT ;  /* 0x000000000000794d */ /* 0x000fea0003800000 */
        .weak           $__internal_7_$__cuda_sm20_div_u64
        .type           $__internal_7_$__cuda_sm20_div_u64,@function
        .size           $__internal_7_$__cuda_sm20_div_u64,(.L_x_737 - $__internal_7_$__cuda_sm20_div_u64)
$__internal_7_$__cuda_sm20_div_u64:
[----:B------:R-:W0:Y:S08]  /*07b0*/  I2F.U64.RP R14, UR4 ;  /* 0x00000004000e7d12 */ /* 0x000e300008309000 */
[----:B0-----:R-:W0:Y:S02]  /*07c0*/  MUFU.RCP R14, R14 ;  /* 0x0000000e000e7308 */ /* 0x001e240000001000 */
[----:B0-----:R-:W-:-:S06]  /*07d0*/  IADD3 R10, PT, PT, R14, 0x1ffffffe, RZ ;  /* 0x1ffffffe0e0a7810 */ /* 0x001fcc0007ffe0ff */
[----:B------:R-:W0:Y:S02]  /*07e0*/  F2I.U64.TRUNC R10, R10 ;  /* 0x0000000a000a7311 */ /* 0x000e24000020d800 */
[----:B0-----:R-:W-:-:S04]  /*07f0*/  IMAD.WIDE.U32 R12, R10, UR4, RZ ;  /* 0x000000040a0c7c25 */ /* 0x001fc8000f8e00ff */
[----:B------:R-:W-:Y:S01]  /*0800*/  IMAD R13, R10, UR5, R13 ;  /* 0x000000050a0d7c24 */ /* 0x000fe2000f8e020d */
[----:B------:R-:W-:-:S03]  /*0810*/  IADD3 R15, P0, PT, RZ, -R12, RZ ;  /* 0x8000000cff0f7210 */ /* 0x000fc60007f1e0ff */
[----:B------:R-:W-:Y:S02]  /*0820*/  IMAD R13, R11, UR4, R13 ;  /* 0x000000040b0d7c24 */ /* 0x000fe4000f8e020d */
[----:B------:R-:W-:-:S04]  /*0830*/  IMAD.HI.U32 R12, R10, R15, RZ ;  /* 0x0000000f0a0c7227 */ /* 0x000fc800078e00ff */
[----:B------:R-:W-:Y:S01]  /*0840*/  IMAD.X R17, RZ, RZ, ~R13, P0 ;  /* 0x000000ffff117224 */ /* 0x000fe200000e0e0d */
[----:B------:R-:W-:-:S03]  /*0850*/  MOV R13, R10 ;  /* 0x0000000a000d7202 */ /* 0x000fc60000000f00 */
[-C--:B------:R-:W-:Y:S02]  /*0860*/  IMAD R19, R11, R17.reuse, RZ ;  /* 0x000000110b137224 */ /* 0x080fe400078e02ff */
[----:B------:R-:W-:-:S04]  /*0870*/  IMAD.WIDE.U32 R12, P0, R10, R17, R12 ;  /* 0x000000110a0c7225 */ /* 0x000fc8000780000c */
[----:B------:R-:W-:-:S04]  /*0880*/  IMAD.HI.U32 R17, R11, R17, RZ ;  /* 0x000000110b117227 */ /* 0x000fc800078e00ff */
[----:B------:R-:W-:-:S05]  /*0890*/  IMAD.HI.U32 R12, P1, R11, R15, R12 ;  /* 0x0000000f0b0c7227 */ /* 0x000fca000782000c */
[----:B------:R-:W-:Y:S01]  /*08a0*/  IADD3 R13, P2, PT, R19, R12, RZ ;  /* 0x0000000c130d7210 */ /* 0x000fe20007f5e0ff */
[----:B------:R-:W-:-:S04]  /*08b0*/  IMAD.X R12, R17, 0x1, R11, P0 ;  /* 0x00000001110c7824 */ /* 0x000fc800000e060b */
[----:B------:R-:W-:Y:S01]  /*08c0*/  IMAD.WIDE.U32 R10, R13, UR4, RZ ;  /* 0x000000040d0a7c25 */ /* 0x000fe2000f8e00ff */
[----:B------:R-:W-:-:S03]  /*08d0*/  IADD3.X R15, PT, PT, RZ, RZ, R12, P2, P1 ;  /* 0x000000ffff0f7210 */ /* 0x000fc600017e240c */
[----:B------:R-:W-:Y:S01]  /*08e0*/  IMAD R12, R13, UR5, R11 ;  /* 0x000000050d0c7c24 */ /* 0x000fe2000f8e020b */
[----:B------:R-:W-:-:S03]  /*08f0*/  IADD3 R11, P0, PT, RZ, -R10, RZ ;  /* 0x8000000aff0b7210 */ /* 0x000fc60007f1e0ff */
[----:B------:R-:W-:Y:S02]  /*0900*/  IMAD R10, R15, UR4, R12 ;  /* 0x000000040f0a7c24 */ /* 0x000fe4000f8e020c */
[----:B------:R-:W-:-:S03]  /*0910*/  IMAD.HI.U32 R12, R13, R11, RZ ;  /* 0x0000000b0d0c7227 */ /* 0x000fc600078e00ff */
[----:B------:R-:W-:-:S05]  /*0920*/  IADD3.X R10, PT, PT, RZ, ~R10, RZ, P0, !PT ;  /* 0x8000000aff0a7210 */ /* 0x000fca00007fe4ff */
[----:B------:R-:W-:-:S04]  /*0930*/  IMAD.WIDE.U32 R12, P0, R13, R10, R12 ;  /* 0x0000000a0d0c7225 */ /* 0x000fc8000780000c */
[C---:B------:R-:W-:Y:S02]  /*0940*/  IMAD R14, R15.reuse, R10, RZ ;  /* 0x0000000a0f0e7224 */ /* 0x040fe400078e02ff */
[----:B------:R-:W-:-:S04]  /*0950*/  IMAD.HI.U32 R13, P1, R15, R11, R12 ;  /* 0x0000000b0f0d7227 */ /* 0x000fc8000782000c */
[----:B------:R-:W-:Y:S02]  /*0960*/  HFMA2 R11, -RZ, RZ, 0, 0 ;  /* 0x00000000ff0b7431 */ /* 0x000fe400000001ff */
[----:B------:R-:W-:Y:S01]  /*0970*/  IMAD.HI.U32 R10, R15, R10, RZ ;  /* 0x0000000a0f0a7227 */ /* 0x000fe200078e00ff */
[----:B------:R-:W-:-:S03]  /*0980*/  IADD3 R13, P2, PT, R14, R13, RZ ;  /* 0x0000000d0e0d7210 */ /* 0x000fc60007f5e0ff */
[----:B------:R-:W-:Y:S02]  /*0990*/  IMAD.X R15, R10, 0x1, R15, P0 ;  /* 0x000000010a0f7824 */ /* 0x000fe400000e060f */
[----:B------:R-:W-:-:S03]  /*09a0*/  IMAD.HI.U32 R10, R13, R9, RZ ;  /* 0x000000090d0a7227 */ /* 0x000fc600078e00ff */
[----:B------:R-:W-:Y:S01]  /*09b0*/  IADD3.X R15, PT, PT, RZ, RZ, R15, P2, P1 ;  /* 0x000000ffff0f7210 */ /* 0x000fe200017e240f */
[----:B------:R-:W-:-:S04]  /*09c0*/  IMAD.WIDE.U32 R10, R13, R0, R10 ;  /* 0x000000000d0a7225 */ /* 0x000fc800078e000a */
[C---:B------:R-:W-:Y:S02]  /*09d0*/  IMAD R13, R15.reuse, R0, RZ ;  /* 0x000000000f0d7224 */ /* 0x040fe400078e02ff */
[----:B------:R-:W-:-:S04]  /*09e0*/  IMAD.HI.U32 R10, P0, R15, R9, R10 ;  /* 0x000000090f0a7227 */ /* 0x000fc8000780000a */
[----:B------:R-:W-:Y:S01]  /*09f0*/  IMAD.HI.U32 R12, R15, R0, RZ ;  /* 0x000000000f0c7227 */ /* 0x000fe200078e00ff */
[----:B------:R-:W-:-:S03]  /*0a00*/  IADD3 R13, P1, PT, R13, R10, RZ ;  /* 0x0000000a0d0d7210 */ /* 0x000fc60007f3e0ff */
[----:B------:R-:W-:Y:S02]  /*0a10*/  IMAD.X R12, RZ, RZ, R12, P0 ;  /* 0x000000ffff0c7224 */ /* 0x000fe400000e060c */
[----:B------:R-:W-:-:S03]  /*0a20*/  IMAD.WIDE.U32 R10, R13, UR4, RZ ;  /* 0x000000040d0a7c25 */ /* 0x000fc6000f8e00ff */
[----:B------:R-:W-:Y:S01]  /*0a30*/  IADD3.X R12, PT, PT, RZ, R12, RZ, P1, !PT ;  /* 0x0000000cff0c7210 */ /* 0x000fe20000ffe4ff */
[----:B------:R-:W-:Y:S01]  /*0a40*/  IMAD R11, R13, UR5, R11 ;  /* 0x000000050d0b7c24 */ /* 0x000fe2000f8e020b */
[----:B------:R-:W-:-:S03]  /*0a50*/  IADD3 R15, P1, PT, -R10, R9, RZ ;  /* 0x000000090a0f7210 */ /* 0x000fc60007f3e1ff */
[----:B------:R-:W-:Y:S01]  /*0a60*/  IMAD R11, R12, UR4, R11 ;  /* 0x000000040c0b7c24 */ /* 0x000fe2000f8e020b */
[C---:B------:R-:W-:Y:S02]  /*0a70*/  ISETP.GE.U32.AND P0, PT, R15.reuse, UR4, PT ;  /* 0x000000040f007c0c */ /* 0x040fe4000bf06070 */
[----:B------:R-:W-:Y:S02]  /*0a80*/  IADD3 R10, P2, PT, R15, -UR4, RZ ;  /* 0x800000040f0a7c10 */ /* 0x000fe4000ff5e0ff */
[----:B------:R-:W-:Y:S02]  /*0a90*/  IADD3.X R14, PT, PT, ~R11, R0, RZ, P1, !PT ;  /* 0x000000000b0e7210 */ /* 0x000fe40000ffe5ff */
[----:B------:R-:W-:Y:S02]  /*0aa0*/  IADD3 R0, P1, PT, R13, 0x1, RZ ;  /* 0x000000010d007810 */ /* 0x000fe40007f3e0ff */
[C---:B------:R-:W-:Y:S02]  /*0ab0*/  ISETP.GE.U32.AND.EX P0, PT, R14.reuse, UR5, PT, P0 ;  /* 0x000000050e007c0c */ /* 0x040fe4000bf06100 */
[----:B------:R-:W-:Y:S01]  /*0ac0*/  IADD3.X R11, PT, PT, R14, ~UR5, RZ, P2, !PT ;  /* 0x800000050e0b7c10 */ /* 0x000fe200097fe4ff */
[----:B------:R-:W-:Y:S01]  /*0ad0*/  IMAD.X R9, RZ, RZ, R12, P1 ;  /* 0x000000ffff097224 */ /* 0x000fe200008e060c */
[----:B------:R-:W-:-:S02]  /*0ae0*/  SEL R10, R10, R15, P0 ;  /* 0x0000000f0a0a7207 */ /* 0x000fc40000000000 */
[----:B------:R-:W-:Y:S02]  /*0af0*/  SEL R13, R0, R13, P0 ;  /* 0x0000000d000d7207 */ /* 0x000fe40000000000 */
[----:B------:R-:W-:Y:S02]  /*0b00*/  SEL R11, R11, R14, P0 ;  /* 0x0000000e0b0b7207 */ /* 0x000fe40000000000 */
[----:B------:R-:W-:Y:S02]  /*0b10*/  SEL R12, R9, R12, P0 ;  /* 0x0000000c090c7207 */ /* 0x000fe40000000000 */
[----:B------:R-:W-:Y:S02]  /*0b20*/  ISETP.GE.U32.AND P0, PT, R10, UR4, PT ;  /* 0x000000040a007c0c */ /* 0x000fe4000bf06070 */
[----:B------:R-:W-:Y:S02]  /*0b30*/  IADD3 R0, P2, PT, R13, 0x1, RZ ;  /* 0x000000010d007810 */ /* 0x000fe40007f5e0ff */
[----:B------:R-:W-:-:S02]  /*0b40*/  ISETP.GE.U32.AND.EX P0, PT, R11, UR5, PT, P0 ;  /* 0x000000050b007c0c */ /* 0x000fc4000bf06100 */
[----:B------:R-:W-:Y:S02]  /*0b50*/  ISETP.NE.U32.AND P1, PT, RZ, UR4, PT ;  /* 0x00000004ff007c0c */ /* 0x000fe4000bf25070 */
[-C--:B------:R-:W-:Y:S02]  /*0b60*/  IADD3.X R11, PT, PT, RZ, R12.reuse, RZ, P2, !PT ;  /* 0x0000000cff0b7210 */ /* 0x080fe400017fe4ff */
[----:B------:R-:W-:Y:S02]  /*0b70*/  MOV R9, 0x0 ;  /* 0x0000000000097802 */ /* 0x000fe40000000f00 */
[----:B------:R-:W-:Y:S02]  /*0b80*/  ISETP.NE.AND.EX P1, PT, RZ, UR5, PT, P1 ;  /* 0x00000005ff007c0c */ /* 0x000fe4000bf25310 */
[----:B------:R-:W-:Y:S02]  /*0b90*/  SEL R0, R0, R13, P0 ;  /* 0x0000000d00007207 */ /* 0x000fe40000000000 */
[----:B------:R-:W-:-:S02]  /*0ba0*/  SEL R11, R11, R12, P0 ;  /* 0x0000000c0b0b7207 */ /* 0x000fc40000000000 */
[----:B------:R-:W-:Y:S02]  /*0bb0*/  SEL R0, R0, 0xffffffff, P1 ;  /* 0xffffffff00007807 */ /* 0x000fe40000800000 */
[----:B------:R-:W-:Y:S01]  /*0bc0*/  SEL R11, R11, 0xffffffff, P1 ;  /* 0xffffffff0b0b7807 */ /* 0x000fe20000800000 */
[----:B------:R-:W-:Y:S06]  /*0bd0*/  RET.REL.NODEC R8 `(_ZN8pygpukit3ops2nn25transpose_021_bf16_kernelEPK13__nv_bfloat16PS2_mmm) ;  /* 0xfffffff408087950 */ /* 0x000fec0003c3ffff */
.L_x_256:
        /* <DEDUP_REMOVED lines=10> */
.L_x_737:


//--------------------- .text._ZN8pygpukit3ops2nn24transpose_021_f16_kernelEPK6__halfPS2_mmm --------------------------
	.section	.text._ZN8pygpukit3ops2nn24transpose_021_f16_kernelEPK6__halfPS2_mmm,"ax",@progbits
	.align	128
        .global         _ZN8pygpukit3ops2nn24transpose_021_f16_kernelEPK6__halfPS2_mmm
        .type           _ZN8pygpukit3ops2nn24transpose_021_f16_kernelEPK6__halfPS2_mmm,@function
        .size           _ZN8pygpukit3ops2nn24transpose_021_f16_kernelEPK6__halfPS2_mmm,(.L_x_738 - _ZN8pygpukit3ops2nn24transpose_021_f16_kernelEPK6__halfPS2_mmm)
        .other          _ZN8pygpukit3ops2nn24transpose_021_f16_kernelEPK6__halfPS2_mmm,@"STO_CUDA_ENTRY STV_DEFAULT"
_ZN8pygpukit3ops2nn24transpose_021_f16_kernelEPK6__halfPS2_mmm:
.text._ZN8pygpukit3ops2nn24transpose_021_f16_kernelEPK6__halfPS2_mmm:
        /* <DEDUP_REMOVED lines=44> */
.L_x_257:
[----:B------:R-:W-:Y:S01]  /*02c0*/  IMAD.MOV.U32 R9, RZ, RZ, R2 ;  /* 0x000000ffff097224 */ /* 0x000fe200078e0002 */
[----:B------:R-:W-:Y:S01]  /*02d0*/  MOV R0, RZ ;  /* 0x000000ff00007202 */ /* 0x000fe20000000f00 */
[----:B------:R-:W0:Y:S01]  /*02e0*/  LDCU.64 UR4, c[0x0][0x3a0] ;  /* 0x00007400ff0477ac */ /* 0x000e220008000a00 */
[----:B------:R-:W-:-:S07]  /*02f0*/  MOV R8, 0x310 ;  /* 0x0000031000087802 */ /* 0x000fce0000000f00 */
[----:B0-----:R-:W-:Y:S05]  /*0300*/  CALL.REL.NOINC `($__internal_8_$__cuda_sm20_div_u64) ;  /* 0x0000000400287944 */ /* 0x001fea0003c00000 */
        /* <DEDUP_REMOVED lines=10> */
.L_x_258:
        /* <DEDUP_REMOVED lines=29> */
.L_x_259:
[----:B------:R-:W-:Y:S01]  /*0580*/  IMAD.MOV.U32 R9, RZ, RZ, R4 ;  /* 0x000000ffff097224 */ /* 0x000fe200078e0004 */
[----:B------:R-:W-:Y:S01]  /*0590*/  MOV R0, R5 ;  /* 0x0000000500007202 */ /* 0x000fe20000000f00 */
[----:B------:R-:W0:Y:S01]  /*05a0*/  LDCU.64 UR4, c[0x0][0x398] ;  /* 0x00007300ff0477ac */ /* 0x000e220008000a00 */
[----:B------:R-:W-:-:S07]  /*05b0*/  MOV R8, 0x5d0 ;  /* 0x000005d000087802 */ /* 0x000fce0000000f00 */
[----:B0-----:R-:W-:Y:S05]  /*05c0*/  CALL.REL.NOINC `($__internal_8_$__cuda_sm20_div_u64) ;  /* 0x0000000000787944 */ /* 0x001fea0003c00000 */
        /* <DEDUP_REMOVED lines=10> */
.L_x_260:
        /* <DEDUP_REMOVED lines=20> */
        .weak           $__internal_8_$__cuda_sm20_div_u64
        .type           $__internal_8_$__cuda_sm20_div_u64,@function
        .size           $__internal_8_$__cuda_sm20_div_u64,(.L_x_738 - $__internal_8_$__cuda_sm20_div_u64)
$__internal_8_$__cuda_sm20_div_u64:
        /* <DEDUP_REMOVED lines=66> */
[----:B------:R-:W-:Y:S06]  /*0bd0*/  RET.REL.NODEC R8 `(_ZN8pygpukit3ops2nn24transpose_021_f16_kernelEPK6__halfPS2_mmm) ;  /* 0xfffffff408087950 */ /* 0x000fec0003c3ffff */
.L_x_261:
        /* <DEDUP_REMOVED lines=10> */
.L_x_738:


//--------------------- .text._ZN8pygpukit3ops2nn24transpose_021_f32_kernelEPKfPfmmm --------------------------
	.section	.text._ZN8pygpukit3ops2nn24transpose_021_f32_kernelEPKfPfmmm,"ax",@progbits
	.align	128
        .global         _ZN8pygpukit3ops2nn24transpose_021_f32_kernelEPKfPfmmm
        .type           _ZN8pygpukit3ops2nn24transpose_021_f32_kernelEPKfPfmmm,@function
        .size           _ZN8pygpukit3ops2nn24transpose_021_f32_kernelEPKfPfmmm,(.L_x_739 - _ZN8pygpukit3ops2nn24transpose_021_f32_kernelEPKfPfmmm)
        .other          _ZN8pygpukit3ops2nn24transpose_021_f32_kernelEPKfPfmmm,@"STO_CUDA_ENTRY STV_DEFAULT"
_ZN8pygpukit3ops2nn24transpose_021_f32_kernelEPKfPfmmm:
.text._ZN8pygpukit3ops2nn24transpose_021_f32_kernelEPKfPfmmm:
        /* <DEDUP_REMOVED lines=44> */
.L_x_262:
[----:B------:R-:W-:Y:S01]  /*02c0*/  IMAD.MOV.U32 R9, RZ, RZ, R2 ;  /* 0x000000ffff097224 */ /* 0x000fe200078e0002 */
[----:B------:R-:W-:Y:S01]  /*02d0*/  MOV R0, RZ ;  /* 0x000000ff00007202 */ /* 0x000fe20000000f00 */
[----:B------:R-:W0:Y:S01]  /*02e0*/  LDCU.64 UR4, c[0x0][0x3a0] ;  /* 0x00007400ff0477ac */ /* 0x000e220008000a00 */
[----:B------:R-:W-:-:S07]  /*02f0*/  MOV R8, 0x310 ;  /* 0x0000031000087802 */ /* 0x000fce0000000f00 */
[----:B0-----:R-:W-:Y:S05]  /*0300*/  CALL.REL.NOINC `($__internal_9_$__cuda_sm20_div_u64) ;  /* 0x0000000400287944 */ /* 0x001fea0003c00000 */
        /* <DEDUP_REMOVED lines=10> */
.L_x_263:
        /* <DEDUP_REMOVED lines=29> */
.L_x_264:
[----:B------:R-:W-:Y:S01]  /*0580*/  IMAD.MOV.U32 R9, RZ, RZ, R4 ;  /* 0x000000ffff097224 */ /* 0x000fe200078e0004 */
[----:B------:R-:W-:Y:S01]  /*0590*/  MOV R0, R5 ;  /* 0x0000000500007202 */ /* 0x000fe20000000f00 */
[----:B------:R-:W0:Y:S01]  /*05a0*/  LDCU.64 UR4, c[0x0][0x398] ;  /* 0x00007300ff0477ac */ /* 0x000e220008000a00 */
[----:B------:R-:W-:-:S07]  /*05b0*/  MOV R8, 0x5d0 ;  /* 0x000005d000087802 */ /* 0x000fce0000000f00 */
[----:B0-----:R-:W-:Y:S05]  /*05c0*/  CALL.REL.NOINC `($__internal_9_$__cuda_sm20_div_u64) ;  /* 0x0000000000787944 */ /* 0x001fea0003c00000 */
        /* <DEDUP_REMOVED lines=10> */
.L_x_265:
[----:B------:R-:W0:Y:S01]  /*0670*/  LDCU.128 UR8, c[0x0][0x380] ;  /* 0x00007000ff0877ac */ /* 0x000e220008000c00 */
[----:B------:R-:W1:Y:S01]  /*0680*/  LDCU.64 UR4, c[0x0][0x390] ;  /* 0x00007200ff0477ac */ /* 0x000e620008000a00 */
[----:B0-----:R-:W-:-:S04]  /*0690*/  LEA R8, P0, R2, UR8, 0x2 ;  /* 0x0000000802087c11 */ /* 0x001fc8000f8010ff */
[----:B------:R-:W-:Y:S01]  /*06a0*/  LEA.HI.X R9, R2, UR9, RZ, 0x2, P0 ;  /* 0x0000000902097c11 */ /* 0x000fe200080f14ff */
[----:B------:R-:W0:Y:S05]  /*06b0*/  LDCU.64 UR8, c[0x0][0x3a0] ;  /* 0x00007400ff0877ac */ /* 0x000e2a0008000a00 */
[----:B------:R-:W2:Y:S01]  /*06c0*/  LDG.E.CONSTANT R9, desc[UR6][R8.64] ;  /* 0x0000000608097981 */ /* 0x000ea2000c1e9900 */
        /* <DEDUP_REMOVED lines=12> */
[----:B--2---:R-:W-:Y:S01]  /*0790*/  STG.E desc[UR6][R2.64], R9 ;  /* 0x0000000902007986 */ /* 0x004fe2000c101906 */
[----:B------:R-:W-:Y:S05]  /*07a0*/  EXIT ;  /* 0x000000000000794d */ /* 0x000fea0003800000 */
        .weak           $__internal_9_$__cuda_sm20_div_u64
        .type           $__internal_9_$__cuda_sm20_div_u64,@function
        .size           $__internal_9_$__cuda_sm20_div_u64,(.L_x_739 - $__internal_9_$__cuda_sm20_div_u64)
$__internal_9_$__cuda_sm20_div_u64:
        /* <DEDUP_REMOVED lines=66> */
[----:B------:R-:W-:Y:S06]  /*0bd0*/  RET.REL.NODEC R8 `(_ZN8pygpukit3ops2nn24transpose_021_f32_kernelEPKfPfmmm) ;  /* 0xfffffff408087950 */ /* 0x000fec0003c3ffff */
.L_x_266:
        /* <DEDUP_REMOVED lines=10> */
.L_x_739:


//--------------------- .text._ZN8pygpukit3ops2nn35repeat_interleave_axis1_bf16_kernelEPK13__nv_bfloat16PS2_mmmm --------------------------
	.section	.text._ZN8pygpukit3ops2nn35repeat_interleave_axis1_bf16_kernelEPK13__nv_bfloat16PS2_mmmm,"ax",@progbits
	.align	128
        .global         _ZN8pygpukit3ops2nn35repeat_interleave_axis1_bf16_kernelEPK13__nv_bfloat16PS2_mmmm
        .type           _ZN8pygpukit3ops2nn35repeat_interleave_axis1_bf16_kernelEPK13__nv_bfloat16PS2_mmmm,@function
        .size           _ZN8pygpukit3ops2nn35repeat_interleave_axis1_bf16_kernelEPK13__nv_bfloat16PS2_mmmm,(.L_x_740 - _ZN8pygpukit3ops2nn35repeat_interleave_axis1_bf16_kernelEPK13__nv_bfloat16PS2_mmmm)
        .other          _ZN8pygpukit3ops2nn35repeat_interleave_axis1_bf16_kernelEPK13__nv_bfloat16PS2_mmmm,@"STO_CUDA_ENTRY STV_DEFAULT"
_ZN8pygpukit3ops2nn35repeat_interleave_axis1_bf16_kernelEPK13__nv_bfloat16PS2_mmmm:
.text._ZN8pygpukit3ops2nn35repeat_interleave_axis1_bf16_kernelEPK13__nv_bfloat16PS2_mmmm:
[----:B------:R-:W-:Y:S01]  /*0000*/  LDC R1, c[0x0][0x37c] ;  /* 0x0000df00ff017b82 */ /* 0x000fe20000000800 */
[----:B------:R-:W0:Y:S01]  /*0010*/  LDCU.128 UR8, c[0x0][0x390] ;  /* 0x00007200ff0877ac */ /* 0x000e220008000c00 */
[----:B------:R-:W1:Y:S06]  /*0020*/  S2R R3, SR_TID.X ;  /* 0x0000000000037919 */ /* 0x000e6c0000002100 */
[----:B------:R-:W1:Y:S01]  /*0030*/  LDC R2, c[0x0][0x360] ;  /* 0x0000d800ff027b82 */ /* 0x000e620000000800 */
[----:B------:R-:W2:Y:S01]  /*0040*/  LDCU.128 UR12, c[0x0][0x3a0] ;  /* 0x00007400ff0c77ac */ /* 0x000ea20008000c00 */
[----:B0-----:R-:W-:-:S02]  /*0050*/  UIMAD UR6, UR11, UR8, URZ ;  /* 0x000000080b0672a4 */ /* 0x001fc4000f8e02ff */
[----:B------:R-:W-:-:S04]  /*0060*/  UIMAD.WIDE.U32 UR4, UR10, UR8, URZ ;  /* 0x000000080a0472a5 */ /* 0x000fc8000f8e00ff */
[----:B------:R-:W1:Y:S01]  /*0070*/  S2UR UR8, SR_CTAID.X ;  /* 0x00000000000879c3 */ /* 0x000e620000002500 */
[----:B------:R-:W-:-:S04]  /*0080*/  UIMAD UR6, UR10, UR9, UR6 ;  /* 0x000000090a0672a4 */ /* 0x000fc8000f8e0206 */
[----:B------:R-:W-:Y:S02]  /*0090*/  UIADD3 UR5, UPT, UPT, UR5, UR6, URZ ;  /* 0x0000000605057290 */ /* 0x000fe4000fffe0ff */
[----:B--2---:R-:W-:Y:S02]  /*00a0*/  UIMAD.WIDE.U32 UR6, UR4, UR12, URZ ;  /* 0x0000000c040672a5 */ /* 0x004fe4000f8e00ff */
[----:B------:R-:W-:-:S04]  /*00b0*/  UIMAD UR5, UR5, UR12, URZ ;  /* 0x0000000c050572a4 */ /* 0x000fc8000f8e02ff */
[----:B------:R-:W-:-:S04]  /*00c0*/  UIMAD UR4, UR4, UR13, UR5 ;  /* 0x0000000d040472a4 */ /* 0x000fc8000f8e0205 */
[----:B------:R-:W-:-:S04]  /*00d0*/  UIADD3 UR4, UPT, UPT, UR7, UR4, URZ ;  /* 0x0000000407047290 */ /* 0x000fc8000fffe0ff */
[----:B------:R-:W-:Y:S02]  /*00e0*/  UIMAD UR7, UR4, UR14, URZ ;  /* 0x0000000e040772a4 */ /* 0x000fe4000f8e02ff */
[----:B------:R-:W-:Y:S01]  /*00f0*/  UIMAD.WIDE.U32 UR4, UR6, UR14, URZ ;  /* 0x0000000e060472a5 */ /* 0x000fe2000f8e00ff */
[----:B-1----:R-:W-:Y:S01]  /*0100*/  IMAD R2, R2, UR8, R3 ;  /* 0x0000000802027c24 */ /* 0x002fe2000f8e0203 */
[----:B------:R-:W-:-:S04]  /*0110*/  UIMAD UR7, UR6, UR15, UR7 ;  /* 0x0000000f060772a4 */ /* 0x000fc8000f8e0207 */
[----:B------:R-:W-:Y:S01]  /*0120*/  UIADD3 UR5, UPT, UPT, UR5, UR7, URZ ;  /* 0x0000000705057290 */ /* 0x000fe2000fffe0ff */
[----:B------:R-:W-:-:S05]  /*0130*/  ISETP.LT.U32.AND P0, PT, R2, UR4, PT ;  /* 0x0000000402007c0c */ /* 0x000fca000bf01070 */
        /* <DEDUP_REMOVED lines=28> */
.L_x_267:
[----:B------:R-:W0:Y:S01]  /*0300*/  LDCU.64 UR4, c[0x0][0x3a0] ;  /* 0x00007400ff0477ac */ /* 0x000e220008000a00 */
[----:B------:R-:W-:Y:S01]  /*0310*/  IMAD.MOV.U32 R12, RZ, RZ, R2 ;  /* 0x000000ffff0c7224 */ /* 0x000fe200078e0002 */
[----:B------:R-:W-:Y:S02]  /*0320*/  MOV R13, RZ ;  /* 0x000000ff000d7202 */ /* 0x000fe40000000f00 */
[----:B------:R-:W-:Y:S02]  /*0330*/  MOV R6, 0x370 ;  /* 0x0000037000067802 */ /* 0x000fe40000000f00 */
[----:B0-----:R-:W-:Y:S01]  /*0340*/  MOV R10, UR4 ;  /* 0x00000004000a7c02 */ /* 0x001fe20008000f00 */
[----:B------:R-:W-:-:S07]  /*0350*/  IMAD.U32 R11, RZ, RZ, UR5 ;  /* 0x00000005ff0b7e24 */ /* 0x000fce000f8e00ff */
[----:B------:R-:W-:Y:S05]  /*0360*/  CALL.REL.NOINC `($__internal_10_$__cuda_sm20_div_u64) ;  /* 0x0000000400bc7944 */ /* 0x000fea0003c00000 */
[----:B------:R-:W0:Y:S01]  /*0370*/  LDCU.64 UR4, c[0x0][0x3a0] ;  /* 0x00007400ff0477ac */ /* 0x000e220008000a00 */
[----:B------:R-:W-:Y:S01]  /*0380*/  IADD3 R7, P0, PT, RZ, -R8, RZ ;  /* 0x80000008ff077210 */ /* 0x000fe20007f1e0ff */
[----:B------:R-:W-:-:S04]  /*0390*/  HFMA2 R3, -RZ, RZ, 0, 0 ;  /* 0x00000000ff037431 */ /* 0x000fc800000001ff */
[----:B------:R-:W-:-:S04]  /*03a0*/  IMAD.X R0, RZ, RZ, ~R9, P0 ;  /* 0x000000ffff007224 */ /* 0x000fc800000e0e09 */
[----:B0-----:R-:W-:Y:S02]  /*03b0*/  IMAD R0, R0, UR4, RZ ;  /* 0x0000000400007c24 */ /* 0x001fe4000f8e02ff */
[----:B------:R-:W-:-:S04]  /*03c0*/  IMAD.WIDE.U32 R4, R7, UR4, R2 ;  /* 0x0000000407047c25 */ /* 0x000fc8000f8e0002 */
[----:B------:R-:W-:Y:S02]  /*03d0*/  IMAD R7, R7, UR5, R0 ;  /* 0x0000000507077c24 */ /* 0x000fe4000f8e0200 */
[----:B------:R-:W-:Y:S02]  /*03e0*/  IMAD.MOV.U32 R0, RZ, RZ, R4 ;  /* 0x000000ffff007224 */ /* 0x000fe400078e0004 */
[----:B------:R-:W-:Y:S01]  /*03f0*/  IMAD.MOV.U32 R4, RZ, RZ, R8 ;  /* 0x000000ffff047224 */ /* 0x000fe200078e0008 */
[----:B------:R-:W-:Y:S02]  /*0400*/  IADD3 R7, PT, PT, R5, R7, RZ ;  /* 0x0000000705077210 */ /* 0x000fe40007ffe0ff */
[----:B------:R-:W-:-:S07]  /*0410*/  MOV R5, R9 ;  /* 0x0000000900057202 */ /* 0x000fce0000000f00 */
.L_x_268:
[----:B------:R-:W0:Y:S01]  /*0420*/  LDCU.64 UR8, c[0x0][0x3a8] ;  /* 0x00007500ff0877ac */ /* 0x000e220008000a00 */
[----:B------:R-:W0:Y:S02]  /*0430*/  LDCU.64 UR10, c[0x0][0x398] ;  /* 0x00007300ff0a77ac */ /* 0x000e240008000a00 */
[----:B0-----:R-:W-:Y:S02]  /*0440*/  UIMAD UR6, UR9, UR10, URZ ;  /* 0x0000000a090672a4 */ /* 0x001fe4000f8e02ff */
[----:B------:R-:W-:Y:S02]  /*0450*/  UIMAD.WIDE.U32 UR4, UR8, UR10, URZ ;  /* 0x0000000a080472a5 */ /* 0x000fe4000f8e00ff */
[----:B------:R-:W-:-:S04]  /*0460*/  UIMAD UR6, UR11, UR8, UR6 ;  /* 0x000000080b0672a4 */ /* 0x000fc8000f8e0206 */
[----:B------:R-:W-:-:S04]  /*0470*/  UIADD3 UR6, UPT, UPT, UR5, UR6, URZ ;  /* 0x0000000605067290 */ /* 0x000fc8000fffe0ff */
[----:B------:R-:W-:-:S09]  /*0480*/  UISETP.NE.U32.AND UP0, UPT, UR6, URZ, UPT ;  /* 0x000000ff0600728c */ /* 0x000fd2000bf05070 */
[----:B------:R-:W-:Y:S05]  /*0490*/  BRA.U UP0, `(.L_x_269) ;  /* 0x0000000100607547 */ /* 0x000fea000b800000 */
[----:B------:R-:W0:Y:S01]  /*04a0*/  I2F.U32.RP R5, UR4 ;  /* 0x0000000400057d06 */ /* 0x000e220008209000 */
[----:B------:R-:W-:Y:S01]  /*04b0*/  ISETP.NE.U32.AND P2, PT, RZ, UR4, PT ;  /* 0x00000004ff007c0c */ /* 0x000fe2000bf45070 */
[----:B------:R-:W-:-:S06]  /*04c0*/  IMAD.MOV.U32 R13, RZ, RZ, RZ ;  /* 0x000000ffff0d7224 */ /* 0x000fcc00078e00ff */
[----:B0-----:R-:W0:Y:S02]  /*04d0*/  MUFU.RCP R5, R5 ;  /* 0x0000000500057308 */ /* 0x001e240000001000 */
[----:B0-----:R-:W-:-:S06]  /*04e0*/  VIADD R8, R5, 0xffffffe ;  /* 0x0ffffffe05087836 */ /* 0x001fcc0000000000 */
[----:B------:R0:W1:Y:S02]  /*04f0*/  F2I.FTZ.U32.TRUNC.NTZ R9, R8 ;  /* 0x0000000800097305 */ /* 0x000064000021f000 */
[----:B0-----:R-:W-:Y:S01]  /*0500*/  IMAD.MOV.U32 R8, RZ, RZ, RZ ;  /* 0x000000ffff087224 */ /* 0x001fe200078e00ff */
[----:B-1----:R-:W-:-:S05]  /*0510*/  IADD3 R11, PT, PT, RZ, -R9, RZ ;  /* 0x80000009ff0b7210 */ /* 0x002fca0007ffe0ff */
[----:B------:R-:W-:-:S04]  /*0520*/  IMAD R11, R11, UR4, RZ ;  /* 0x000000040b0b7c24 */ /* 0x000fc8000f8e02ff */
[----:B------:R-:W-:-:S06]  /*0530*/  IMAD.HI.U32 R9, R9, R11, R8 ;  /* 0x0000000b09097227 */ /* 0x000fcc00078e0008 */
        /* <DEDUP_REMOVED lines=10> */
[----:B------:R-:W-:Y:S01]  /*05e0*/  IMAD R12, R5, UR4, R4 ;  /* 0x00000004050c7c24 */ /* 0x000fe2000f8e0204 */
[----:B------:R-:W-:Y:S01]  /*05f0*/  MOV R4, R9 ;  /* 0x0000000900047202 */ /* 0x000fe20000000f00 */
[----:B------:R-:W-:Y:S01]  /*0600*/  IMAD.MOV.U32 R5, RZ, RZ, RZ ;  /* 0x000000ffff057224 */ /* 0x000fe200078e00ff */
[----:B------:R-:W-:Y:S06]  /*0610*/  BRA `(.L_x_270) ;  /* 0x0000000000407947 */ /* 0x000fec0003800000 */
.L_x_269:
[----:B------:R-:W-:Y:S01]  /*0620*/  IMAD.U32 R11, RZ, RZ, UR5 ;  /* 0x00000005ff0b7e24 */ /* 0x000fe2000f8e00ff */
[----:B------:R-:W-:Y:S01]  /*0630*/  MOV R10, UR4 ;  /* 0x00000004000a7c02 */ /* 0x000fe20008000f00 */
[----:B------:R-:W-:Y:S01]  /*0640*/  IMAD.MOV.U32 R13, RZ, RZ, R5 ;  /* 0x000000ffff0d7224 */ /* 0x000fe200078e0005 */
[----:B------:R-:W-:Y:S02]  /*0650*/  MOV R12, R4 ;  /* 0x00000004000c7202 */ /* 0x000fe40000000f00 */
[----:B------:R-:W-:Y:S02]  /*0660*/  MOV R11, UR6 ;  /* 0x00000006000b7c02 */ /* 0x000fe40008000f00 */
[----:B------:R-:W-:-:S07]  /*0670*/  MOV R6, 0x690 ;  /* 0x0000069000067802 */ /* 0x000fce0000000f00 */
[----:B------:R-:W-:Y:S05]  /*0680*/  CALL.REL.NOINC `($__internal_10_$__cuda_sm20_div_u64) ;  /* 0x0000000000f47944 */ /* 0x000fea0003c00000 */
[----:B------:R-:W-:-:S05]  /*0690*/  IADD3 R13, P0, PT, RZ, -R8, RZ ;  /* 0x80000008ff0d7210 */ /* 0x000fca0007f1e0ff */
[----:B------:R-:W-:Y:S02]  /*06a0*/  IMAD.X R6, RZ, RZ, ~R9, P0 ;  /* 0x000000ffff067224 */ /* 0x000fe400000e0e09 */
[----:B------:R-:W-:-:S04]  /*06b0*/  IMAD.WIDE.U32 R4, R13, UR4, R4 ;  /* 0x000000040d047c25 */ /* 0x000fc8000f8e0004 */
[----:B------:R-:W-:Y:S01]  /*06c0*/  IMAD R6, R6, UR4, RZ ;  /* 0x0000000406067c24 */ /* 0x000fe2000f8e02ff */
[----:B------:R-:W-:Y:S02]  /*06d0*/  MOV R12, R4 ;  /* 0x00000004000c7202 */ /* 0x000fe40000000f00 */
[----:B------:R-:W-:Y:S01]  /*06e0*/  MOV R4, R8 ;  /* 0x0000000800047202 */ /* 0x000fe20000000f00 */
[----:B------:R-:W-:-:S04]  /*06f0*/  IMAD R13, R13, UR6, R6 ;  /* 0x000000060d0d7c24 */ /* 0x000fc8000f8e0206 */
[----:B------:R-:W-:Y:S02]  /*0700*/  IMAD.IADD R13, R5, 0x1, R13 ;  /* 0x00000001050d7824 */ /* 0x000fe400078e020d */
[----:B------:R-:W-:-:S07]  /*0710*/  IMAD.MOV.U32 R5, RZ, RZ, R9 ;  /* 0x000000ffff057224 */ /* 0x000fce00078e0009 */
.L_x_270:
[----:B------:R-:W0:Y:S01]  /*0720*/  LDCU UR6, c[0x0][0x3ac] ;  /* 0x00007580ff0677ac */ /* 0x000e220008000800 */
[----:B------:R-:W-:Y:S01]  /*0730*/  BSSY.RECONVERGENT B0, `(.L_x_271) ;  /* 0x000001f000007945 */ /* 0x000fe20003800200 */
[----:B------:R-:W1:Y:S01]  /*0740*/  LDCU.64 UR4, c[0x0][0x358] ;  /* 0x00006b00ff0477ac */ /* 0x000e620008000a00 */
[----:B0-----:R-:W-:-:S04]  /*0750*/  LOP3.LUT R6, R13, UR6, RZ, 0xfc, !PT ;  /* 0x000000060d067c12 */ /* 0x001fc8000f8efcff */
[----:B------:R-:W-:-:S13]  /*0760*/  ISETP.NE.U32.AND P0, PT, R6, RZ, PT ;  /* 0x000000ff0600720c */ /* 0x000fda0003f05070 */
[----:B-1----:R-:W-:Y:S05]  /*0770*/  @P0 BRA `(.L_x_272) ;  /* 0x0000000000540947 */ /* 0x002fea0003800000 */
[----:B------:R-:W0:Y:S02]  /*0780*/  LDCU UR6, c[0x0][0x3a8] ;  /* 0x00007500ff0677ac */ /* 0x000e240008000800 */
        /* <DEDUP_REMOVED lines=16> */
[----:B------:R-:W-:-:S12]  /*0890*/  IMAD.MOV.U32 R9, RZ, RZ, RZ ;  /* 0x000000ffff097224 */ /* 0x000fd800078e00ff */
[----:B------:R-:W-:Y:S02]  /*08a0*/  @P1 IADD3 R8, PT, PT, R8, 0x1, RZ ;  /* 0x0000000108081810 */ /* 0x000fe40007ffe0ff */
[----:B------:R-:W-:Y:S01]  /*08b0*/  @!P2 LOP3.LUT R8, RZ, UR6, RZ, 0x33, !PT ;  /* 0x00000006ff08ac12 */ /* 0x000fe2000f8e33ff */
[----:B------:R-:W-:Y:S06]  /*08c0*/  BRA `(.L_x_273) ;  /* 0x0000000000147947 */ /* 0x000fec0003800000 */
.L_x_272:
[----:B------:R-:W0:Y:S01]  /*08d0*/  LDCU.64 UR6, c[0x0][0x3a8] ;  /* 0x00007500ff0677ac */ /* 0x000e220008000a00 */
[----:B------:R-:W-:Y:S02]  /*08e0*/  MOV R6, 0x920 ;  /* 0x0000092000067802 */ /* 0x000fe40000000f00 */
[----:B0-----:R-:W-:Y:S01]  /*08f0*/  MOV R10, UR6 ;  /* 0x00000006000a7c02 */ /* 0x001fe20008000f00 */
[----:B------:R-:W-:-:S07]  /*0900*/  IMAD.U32 R11, RZ, RZ, UR7 ;  /* 0x00000007ff0b7e24 */ /* 0x000fce000f8e00ff */
[----:B------:R-:W-:Y:S05]  /*0910*/  CALL.REL.NOINC `($__internal_10_$__cuda_sm20_div_u64) ;  /* 0x0000000000507944 */ /* 0x000fea0003c00000 */
.L_x_273:
[----:B------:R-:W-:Y:S05]  /*0920*/  BSYNC.RECONVERGENT B0 ;  /* 0x0000000000007941 */ /* 0x000fea0003800200 */
.L_x_271:
[----:B------:R-:W0:Y:S01]  /*0930*/  LDCU.64 UR6, c[0x0][0x398] ;  /* 0x00007300ff0677ac */ /* 0x000e220008000a00 */
[----:B------:R-:W-:Y:S01]  /*0940*/  IMAD.MOV.U32 R6, RZ, RZ, R0 ;  /* 0x000000ffff067224 */ /* 0x000fe200078e0000 */
[----:B------:R-:W1:Y:S01]  /*0950*/  LDCU.64 UR12, c[0x0][0x3a0] ;  /* 0x00007400ff0c77ac */ /* 0x000e620008000a00 */
[----:B------:R-:W2:Y:S01]  /*0960*/  LDCU.128 UR8, c[0x0][0x380] ;  /* 0x00007000ff0877ac */ /* 0x000ea20008000c00 */
[----:B0-----:R-:W-:Y:S02]  /*0970*/  IMAD R3, R5, UR6, RZ ;  /* 0x0000000605037c24 */ /* 0x001fe4000f8e02ff */
[----:B------:R-:W-:-:S04]  /*0980*/  IMAD.WIDE.U32 R8, R4, UR6, R8 ;  /* 0x0000000604087c25 */ /* 0x000fc8000f8e0008 */
[----:B------:R-:W-:Y:S02]  /*0990*/  IMAD R3, R4, UR7, R3 ;  /* 0x0000000704037c24 */ /* 0x000fe4000f8e0203 */
[----:B-1----:R-:W-:-:S03]  /*09a0*/  IMAD.WIDE.U32 R4, R8, UR12, R6 ;  /* 0x0000000c08047c25 */ /* 0x002fc6000f8e0006 */
[----:B------:R-:W-:Y:S02]  /*09b0*/  IADD3 R3, PT, PT, R9, R3, RZ ;  /* 0x0000000309037210 */ /* 0x000fe40007ffe0ff */
[----:B--2---:R-:W-:-:S03]  /*09c0*/  LEA R6, P0, R4, UR8, 0x1 ;  /* 0x0000000804067c11 */ /* 0x004fc6000f8008ff */
[----:B------:R-:W-:-:S04]  /*09d0*/  IMAD R3, R3, UR12, RZ ;  /* 0x0000000c03037c24 */ /* 0x000fc8000f8e02ff */
[----:B------:R-:W-:-:S05]  /*09e0*/  IMAD R3, R8, UR13, R3 ;  /* 0x0000000d08037c24 */ /* 0x000fca000f8e0203 */
[----:B------:R-:W-:-:S04]  /*09f0*/  IADD3 R3, PT, PT, R5, R3, RZ ;  /* 0x0000000305037210 */ /* 0x000fc80007ffe0ff */
[----:B------:R-:W-:-:S06]  /*0a00*/  LEA.HI.X R7, R4, UR9, R3, 0x1, P0 ;  /* 0x0000000904077c11 */ /* 0x000fcc00080f0c03 */
[----:B------:R-:W2:Y:S01]  /*0a10*/  LDG.E.U16.CONSTANT R7, desc[UR4][R6.64] ;  /* 0x0000000406077981 */ /* 0x000ea2000c1e9500 */
[----:B------:R-:W-:-:S04]  /*0a20*/  LEA R4, P0, R2, UR10, 0x1 ;  /* 0x0000000a02047c11 */ /* 0x000fc8000f8008ff */
[----:B------:R-:W-:-:S05]  /*0a30*/  LEA.HI.X R5, R2, UR11, RZ, 0x1, P0 ;  /* 0x0000000b02057c11 */ /* 0x000fca00080f0cff */
[----:B--2---:R-:W-:Y:S01]  /*0a40*/  STG.E.U16 desc[UR4][R4.64], R7 ;  /* 0x0000000704007986 */ /* 0x004fe2000c101504 */
[----:B------:R-:W-:Y:S05]  /*0a50*/  EXIT ;  /* 0x000000000000794d */ /* 0x000fea0003800000 */
        .weak           $__internal_10_$__cuda_sm20_div_u64
        .type           $__internal_10_$__cuda_sm20_div_u64,@function
        .size           $__internal_10_$__cuda_sm20_div_u64,(.L_x_740 - $__internal_10_$__cuda_sm20_div_u64)
$__internal_10_$__cuda_sm20_div_u64:
[----:B------:R-:W0:Y:S08]  /*0a60*/  I2F.U64.RP R16, R10 ;  /* 0x0000000a00107312 */ /* 0x000e300000309000 */
[----:B0-----:R-:W0:Y:S02]  /*0a70*/  MUFU.RCP R16, R16 ;  /* 0x0000001000107308 */ /* 0x001e240000001000 */
[----:B0-----:R-:W-:-:S06]  /*0a80*/  VIADD R8, R16, 0x1ffffffe ;  /* 0x1ffffffe10087836 */ /* 0x001fcc0000000000 */
[----:B------:R-:W0:Y:S02]  /*0a90*/  F2I.U64.TRUNC R8, R8 ;  /* 0x0000000800087311 */ /* 0x000e24000020d800 */
[----:B0-----:R-:W-:-:S04]  /*0aa0*/  IMAD.WIDE.U32 R14, R8, R10, RZ ;  /* 0x0000000a080e7225 */ /* 0x001fc800078e00ff */
[----:B------:R-:W-:Y:S01]  /*0ab0*/  IMAD R15, R8, R11, R15 ;  /* 0x0000000b080f7224 */ /* 0x000fe200078e020f */
[----:B------:R-:W-:-:S03]  /*0ac0*/  IADD3 R17, P0, PT, RZ, -R14, RZ ;  /* 0x8000000eff117210 */ /* 0x000fc60007f1e0ff */
[----:B------:R-:W-:Y:S02]  /*0ad0*/  IMAD R15, R9, R10, R15 ;  /* 0x0000000a090f7224 */ /* 0x000fe400078e020f */
[----:B------:R-:W-:-:S03]  /*0ae0*/  IMAD.HI.U32 R14, R8, R17, RZ ;  /* 0x00000011080e7227 */ /* 0x000fc600078e00ff */
[----:B------:R-:W-:Y:S01]  /*0af0*/  IADD3.X R19, PT, PT, RZ, ~R15, RZ, P0, !PT ;  /* 0x8000000fff137210 */ /* 0x000fe200007fe4ff */
[----:B------:R-:W-:-:S04]  /*0b00*/  IMAD.MOV.U32 R15, RZ, RZ, R8 ;  /* 0x000000ffff0f7224 */ /* 0x000fc800078e0008 */
[----:B------:R-:W-:-:S04]  /*0b10*/  IMAD.WIDE.U32 R14, P0, R8, R19, R14 ;  /* 0x00000013080e7225 */ /* 0x000fc8000780000e */
[C---:B------:R-:W-:Y:S02]  /*0b20*/  IMAD R21, R9.reuse, R19, RZ ;  /* 0x0000001309157224 */ /* 0x040fe400078e02ff */
[----:B------:R-:W-:-:S04]  /*0b30*/  IMAD.HI.U32 R14, P1, R9, R17, R14 ;  /* 0x00000011090e7227 */ /* 0x000fc8000782000e */
[----:B------:R-:W-:Y:S01]  /*0b40*/  IMAD.HI.U32 R19, R9, R19, RZ ;  /* 0x0000001309137227 */ /* 0x000fe200078e00ff */
[----:B------:R-:W-:-:S04]  /*0b50*/  IADD3 R15, P2, PT, R21, R14, RZ ;  /* 0x0000000e150f7210 */ /* 0x000fc80007f5e0ff */
[----:B------:R-:W-:Y:S01]  /*0b60*/  IADD3.X R14, PT, PT, R19, R9, RZ, P0, !PT ;  /* 0x00000009130e7210 */ /* 0x000fe200007fe4ff */
[----:B------:R-:W-:-:S03]  /*0b70*/  IMAD.WIDE.U32 R8, R15, R10, RZ ;  /* 0x0000000a0f087225 */ /* 0x000fc600078e00ff */
[----:B------:R-:W-:Y:S01]  /*0b80*/  IADD3.X R17, PT, PT, RZ, RZ, R14, P2, P1 ;  /* 0x000000ffff117210 */ /* 0x000fe200017e240e */
[----:B------:R-:W-:Y:S01]  /*0b90*/  IMAD R9, R15, R11, R9 ;  /* 0x0000000b0f097224 */ /* 0x000fe200078e0209 */
[----:B------:R-:W-:-:S03]  /*0ba0*/  IADD3 R19, P0, PT, RZ, -R8, RZ ;  /* 0x80000008ff137210 */ /* 0x000fc60007f1e0ff */
[----:B------:R-:W-:Y:S02]  /*0bb0*/  IMAD R9, R17, R10, R9 ;  /* 0x0000000a11097224 */ /* 0x000fe400078e0209 */
[----:B------:R-:W-:-:S04]  /*0bc0*/  IMAD.HI.U32 R14, R15, R19, RZ ;  /* 0x000000130f0e7227 */ /* 0x000fc800078e00ff */
[----:B------:R-:W-:Y:S02]  /*0bd0*/  IMAD.X R8, RZ, RZ, ~R9, P0 ;  /* 0x000000ffff087224 */ /* 0x000fe400000e0e09 */
[----:B------:R-:W-:Y:S02]  /*0be0*/  IMAD.MOV.U32 R9, RZ, RZ, RZ ;  /* 0x000000ffff097224 */ /* 0x000fe400078e00ff */
[----:B------:R-:W-:-:S04]  /*0bf0*/  IMAD.WIDE.U32 R14, P0, R15, R8, R14 ;  /* 0x000000080f0e7225 */ /* 0x000fc8000780000e */
[C---:B------:R-:W-:Y:S02]  /*0c00*/  IMAD R16, R17.reuse, R8, RZ ;  /* 0x0000000811107224 */ /* 0x040fe400078e02ff */
[----:B------:R-:W-:-:S04]  /*0c10*/  IMAD.HI.U32 R15, P1, R17, R19, R14 ;  /* 0x00000013110f7227 */ /* 0x000fc8000782000e */
[----:B------:R-:W-:Y:S01]  /*0c20*/  IMAD.HI.U32 R8, R17, R8, RZ ;  /* 0x0000000811087227 */ /* 0x000fe200078e00ff */
[----:B------:R-:W-:-:S04]  /*0c30*/  IADD3 R15, P2, PT, R16, R15, RZ ;  /* 0x0000000f100f7210 */ /* 0x000fc80007f5e0ff */
[----:B------:R-:W-:Y:S01]  /*0c40*/  IADD3.X R17, PT, PT, R8, R17, RZ, P0, !PT ;  /* 0x0000001108117210 */ /* 0x000fe200007fe4ff */
[----:B------:R-:W-:-:S03]  /*0c50*/  IMAD.HI.U32 R8, R15, R12, RZ ;  /* 0x0000000c0f087227 */ /* 0x000fc600078e00ff */
[----:B------:R-:W-:Y:S01]  /*0c60*/  IADD3.X R17, PT, PT, RZ, RZ, R17, P2, P1 ;  /* 0x000000ffff117210 */ /* 0x000fe200017e2411 */
[----:B------:R-:W-:-:S04]  /*0c70*/  IMAD.WIDE.U32 R8, R15, R13, R8 ;  /* 0x0000000d0f087225 */ /* 0x000fc800078e0008 */
[C---:B------:R-:W-:Y:S02]  /*0c80*/  IMAD R15, R17.reuse, R13, RZ ;  /* 0x0000000d110f7224 */ /* 0x040fe400078e02ff */
[----:B------:R-:W-:-:S04]  /*0c90*/  IMAD.HI.U32 R8, P0, R17, R12, R8 ;  /* 0x0000000c11087227 */ /* 0x000fc80007800008 */
[----:B------:R-:W-:Y:S01]  /*0ca0*/  IMAD.HI.U32 R14, R17, R13, RZ ;  /* 0x0000000d110e7227 */ /* 0x000fe200078e00ff */
[----:B------:R-:W-:-:S04]  /*0cb0*/  IADD3 R15, P1, PT, R15, R8, RZ ;  /* 0x000000080f0f7210 */ /* 0x000fc80007f3e0ff */
[----:B------:R-:W-:Y:S01]  /*0cc0*/  IADD3.X R14, PT, PT, R14, RZ, RZ, P0, !PT ;  /* 0x000000ff0e0e7210 */ /* 0x000fe200007fe4ff */
[----:B------:R-:W-:-:S04]  /*0cd0*/  IMAD.WIDE.U32 R8, R15, R10, RZ ;  /* 0x0000000a0f087225 */ /* 0x000fc800078e00ff */
[----:B------:R-:W-:Y:S01]  /*0ce0*/  IMAD.X R17, RZ, RZ, R14, P1 ;  /* 0x000000ffff117224 */ /* 0x000fe200008e060e */
[----:B------:R-:W-:Y:S01]  /*0cf0*/  IADD3 R19, P1, PT, -R8, R12, RZ ;  /* 0x0000000c08137210 */ /* 0x000fe20007f3e1ff */
[----:B------:R-:W-:-:S03]  /*0d00*/  IMAD R9, R15, R11, R9 ;  /* 0x0000000b0f097224 */ /* 0x000fc600078e0209 */
[-C--:B------:R-:W-:Y:S01]  /*0d10*/  ISETP.GE.U32.AND P0, PT, R19, R10.reuse, PT ;  /* 0x0000000a1300720c */ /* 0x080fe20003f06070 */
[----:B------:R-:W-:Y:S01]  /*0d20*/  IMAD R8, R17, R10, R9 ;  /* 0x0000000a11087224 */ /* 0x000fe200078e0209 */
[----:B------:R-:W-:-:S04]  /*0d30*/  IADD3 R9, P2, PT, -R10, R19, RZ ;  /* 0x000000130a097210 */ /* 0x000fc80007f5e1ff */
[----:B------:R-:W-:Y:S02]  /*0d40*/  IADD3.X R16, PT, PT, ~R8, R13, RZ, P1, !PT ;  /* 0x0000000d08107210 */ /* 0x000fe40000ffe5ff */
[----:B------:R-:W-:Y:S02]  /*0d50*/  IADD3 R8, P1, PT, R15, 0x1, RZ ;  /* 0x000000010f087810 */ /* 0x000fe40007f3e0ff */
[C---:B------:R-:W-:Y:S01]  /*0d60*/  ISETP.GE.U32.AND.EX P0, PT, R16.reuse, R11, PT, P0 ;  /* 0x0000000b1000720c */ /* 0x040fe20003f06100 */
[----:B------:R-:W-:Y:S01]  /*0d70*/  IMAD.X R14, R16, 0x1, ~R11, P2 ;  /* 0x00000001100e7824 */ /* 0x000fe200010e0e0b */
[----:B------:R-:W-:Y:S02]  /*0d80*/  IADD3.X R12, PT, PT, RZ, R17, RZ, P1, !PT ;  /* 0x00000011ff0c7210 */ /* 0x000fe40000ffe4ff */
[----:B------:R-:W-:Y:S02]  /*0d90*/  SEL R15, R8, R15, P0 ;  /* 0x0000000f080f7207 */ /* 0x000fe40000000000 */
[----:B------:R-:W-:-:S02]  /*0da0*/  SEL R9, R9, R19, P0 ;  /* 0x0000001309097207 */ /* 0x000fc40000000000 */
[----:B------:R-:W-:Y:S02]  /*0db0*/  SEL R14, R14, R16, P0 ;  /* 0x000000100e0e7207 */ /* 0x000fe40000000000 */
[----:B------:R-:W-:Y:S02]  /*0dc0*/  SEL R12, R12, R17, P0 ;  /* 0x000000110c0c7207 */ /* 0x000fe40000000000 */
[----:B------:R-:W-:Y:S02]  /*0dd0*/  IADD3 R8, P2, PT, R15, 0x1, RZ ;  /* 0x000000010f087810 */ /* 0x000fe40007f5e0ff */
[----:B------:R-:W-:Y:S02]  /*0de0*/  ISETP.GE.U32.AND P0, PT, R9, R10, PT ;  /* 0x0000000a0900720c */ /* 0x000fe40003f06070 */
[----:B------:R-:W-:Y:S01]  /*0df0*/  ISETP.NE.U32.AND P1, PT, R10, RZ, PT ;  /* 0x000000ff0a00720c */ /* 0x000fe20003f25070 */
[----:B------:R-:W-:Y:S01]  /*0e00*/  IMAD.X R9, RZ, RZ, R12, P2 ;  /* 0x000000ffff097224 */ /* 0x000fe200010e060c */
[----:B------:R-:W-:-:S02]  /*0e10*/  ISETP.GE.U32.AND.EX P0, PT, R14, R11, PT, P0 ;  /* 0x0000000b0e00720c */ /* 0x000fc40003f06100 */
[----:B------:R-:W-:Y:S01]  /*0e20*/  ISETP.NE.AND.EX P1, PT, R11, RZ, PT, P1 ;  /* 0x000000ff0b00720c */ /* 0x000fe20003f25310 */
[----:B------:R-:W-:Y:S01]  /*0e30*/  HFMA2 R11, -RZ, RZ, 0, 0 ;  /* 0x00000000ff0b7431 */ /* 0x000fe200000001ff */
[----:B------:R-:W-:Y:S02]  /*0e40*/  MOV R10, R6 ;  /* 0x00000006000a7202 */ /* 0x000fe40000000f00 */
[----:B------:R-:W-:Y:S02]  /*0e50*/  SEL R8, R8, R15, P0 ;  /* 0x0000000f08087207 */ /* 0x000fe40000000000 */
[----:B------:R-:W-:Y:S02]  /*0e60*/  SEL R9, R9, R12, P0 ;  /* 0x0000000c09097207 */ /* 0x000fe40000000000 */
[----:B------:R-:W-:Y:S02]  /*0e70*/  SEL R8, R8, 0xffffffff, P1 ;  /* 0xffffffff08087807 */ /* 0x000fe40000800000 */
[----:B------:R-:W-:Y:S01]  /*0e80*/  SEL R9, R9, 0xffffffff, P1 ;  /* 0xffffffff09097807 */ /* 0x000fe20000800000 */
[----:B------:R-:W-:Y:S06]  /*0e90*/  RET.REL.NODEC R10 `(_ZN8pygpukit3ops2nn35repeat_interleave_axis1_bf16_kernelEPK13__nv_bfloat16PS2_mmmm) ;  /* 0xfffffff00a587950 */ /* 0x000fec0003c3ffff */
.L_x_274:
        /* <DEDUP_REMOVED lines=14> */
.L_x_740:


//--------------------- .text._ZN8pygpukit3ops2nn34repeat_interleave_axis1_f16_kernelEPK6__halfPS2_mmmm --------------------------
	.section	.text._ZN8pygpukit3ops2nn34repeat_interleave_axis1_f16_kernelEPK6__halfPS2_mmmm,"ax",@progbits
	.align	128
        .global         _ZN8pygpukit3ops2nn34repeat_interleave_axis1_f16_kernelEPK6__halfPS2_mmmm
        .type           _ZN8pygpukit3ops2nn34repeat_interleave_axis1_f16_kernelEPK6__halfPS2_mmmm,@function
        .size           _ZN8pygpukit3ops2nn34repeat_interleave_axis1_f16_kernelEPK6__halfPS2_mmmm,(.L_x_741 - _ZN8pygpukit3ops2nn34repeat_interleave_axis1_f16_kernelEPK6__halfPS2_mmmm)
        .other          _ZN8pygpukit3ops2nn34repeat_interleave_axis1_f16_kernelEPK6__halfPS2_mmmm,@"STO_CUDA_ENTRY STV_DEFAULT"
_ZN8pygpukit3ops2nn34repeat_interleave_axis1_f16_kernelEPK6__halfPS2_mmmm:
.text._ZN8pygpukit3ops2nn34repeat_interleave_axis1_f16_kernelEPK6__halfPS2_mmmm:
        /* <DEDUP_REMOVED lines=48> */
.L_x_275:
[----:B------:R-:W0:Y:S01]  /*0300*/  LDCU.64 UR4, c[0x0][0x3a0] ;  /* 0x00007400ff0477ac */ /* 0x000e220008000a00 */
[----:B------:R-:W-:Y:S01]  /*0310*/  IMAD.MOV.U32 R12, RZ, RZ, R2 ;  /* 0x000000ffff0c7224 */ /* 0x000fe200078e0002 */
[----:B------:R-:W-:Y:S02]  /*0320*/  MOV R13, RZ ;  /* 0x000000ff000d7202 */ /* 0x000fe40000000f00 */
[----:B------:R-:W-:Y:S02]  /*0330*/  MOV R6, 0x370 ;  /* 0x0000037000067802 */ /* 0x000fe40000000f00 */
[----:B0-----:R-:W-:Y:S01]  /*0340*/  MOV R10, UR4 ;  /* 0x00000004000a7c02 */ /* 0x001fe20008000f00 */
[----:B------:R-:W-:-:S07]  /*0350*/  IMAD.U32 R11, RZ, RZ, UR5 ;  /* 0x00000005ff0b7e24 */ /* 0x000fce000f8e00ff */
[----:B------:R-:W-:Y:S05]  /*0360*/  CALL.REL.NOINC `($__internal_11_$__cuda_sm20_div_u64) ;  /* 0x0000000400bc7944 */ /* 0x000fea0003c00000 */
        /* <DEDUP_REMOVED lines=11> */
.L_x_276:
        /* <DEDUP_REMOVED lines=32> */
.L_x_277:
[----:B------:R-:W-:Y:S01]  /*0620*/  IMAD.U32 R11, RZ, RZ, UR5 ;  /* 0x00000005ff0b7e24 */ /* 0x000fe2000f8e00ff */
[----:B------:R-:W-:Y:S01]  /*0630*/  MOV R10, UR4 ;  /* 0x00000004000a7c02 */ /* 0x000fe20008000f00 */
[----:B------:R-:W-:Y:S01]  /*0640*/  IMAD.MOV.U32 R13, RZ, RZ, R5 ;  /* 0x000000ffff0d7224 */ /* 0x000fe200078e0005 */
[----:B------:R-:W-:Y:S02]  /*0650*/  MOV R12, R4 ;  /* 0x00000004000c7202 */ /* 0x000fe40000000f00 */
[----:B------:R-:W-:Y:S02]  /*0660*/  MOV R11, UR6 ;  /* 0x00000006000b7c02 */ /* 0x000fe40008000f00 */
[----:B------:R-:W-:-:S07]  /*0670*/  MOV R6, 0x690 ;  /* 0x0000069000067802 */ /* 0x000fce0000000f00 */
[----:B------:R-:W-:Y:S05]  /*0680*/  CALL.REL.NOINC `($__internal_11_$__cuda_sm20_div_u64) ;  /* 0x0000000000f47944 */ /* 0x000fea0003c00000 */
        /* <DEDUP_REMOVED lines=9> */
.L_x_278:
        /* <DEDUP_REMOVED lines=27> */
.L_x_280:
[----:B------:R-:W0:Y:S01]  /*08d0*/  LDCU.64 UR6, c[0x0][0x3a8] ;  /* 0x00007500ff0677ac */ /* 0x000e220008000a00 */
[----:B------:R-:W-:Y:S02]  /*08e0*/  MOV R6, 0x920 ;  /* 0x0000092000067802 */ /* 0x000fe40000000f00 */
[----:B0-----:R-:W-:Y:S01]  /*08f0*/  MOV R10, UR6 ;  /* 0x00000006000a7c02 */ /* 0x001fe20008000f00 */
[----:B------:R-:W-:-:S07]  /*0900*/  IMAD.U32 R11, RZ, RZ, UR7 ;  /* 0x00000007ff0b7e24 */ /* 0x000fce000f8e00ff */
[----:B------:R-:W-:Y:S05]  /*0910*/  CALL.REL.NOINC `($__internal_11_$__cuda_sm20_div_u64) ;  /* 0x0000000000507944 */ /* 0x000fea0003c00000 */
.L_x_281:
[----:B------:R-:W-:Y:S05]  /*0920*/  BSYNC.RECONVERGENT B0 ;  /* 0x0000000000007941 */ /* 0x000fea0003800200 */
.L_x_279:
        /* <DEDUP_REMOVED lines=19> */
        .weak           $__internal_11_$__cuda_sm20_div_u64
        .type           $__internal_11_$__cuda_sm20_div_u64,@function
        .size           $__internal_11_$__cuda_sm20_div_u64,(.L_x_741 - $__internal_11_$__cuda_sm20_div_u64)
$__internal_11_$__cuda_sm20_div_u64:
        /* <DEDUP_REMOVED lines=67> */
[----:B------:R-:W-:Y:S06]  /*0e90*/  RET.REL.NODEC R10 `(_ZN8pygpukit3ops2nn34repeat_interleave_axis1_f16_kernelEPK6__halfPS2_mmmm) ;  /* 0xfffffff00a587950 */ /* 0x000fec0003c3ffff */
.L_x_282:
        /* <DEDUP_REMOVED lines=14> */
.L_x_741:


//--------------------- .text._ZN8pygpukit3ops2nn34repeat_interleave_axis1_f32_kernelEPKfPfmmmm --------------------------
	.section	.text._ZN8pygpukit3ops2nn34repeat_interleave_axis1_f32_kernelEPKfPfmmmm,"ax",@progbits
	.align	128
        .global         _ZN8pygpukit3ops2nn34repeat_interleave_axis1_f32_kernelEPKfPfmmmm
        .type           _ZN8pygpukit3ops2nn34repeat_interleave_axis1_f32_kernelEPKfPfmmmm,@function
        .size           _ZN8pygpukit3ops2nn34repeat_interleave_axis1_f32_kernelEPKfPfmmmm,(.L_x_742 - _ZN8pygpukit3ops2nn34repeat_interleave_axis1_f32_kernelEPKfPfmmmm)
        .other          _ZN8pygpukit3ops2nn34repeat_interleave_axis1_f32_kernelEPKfPfmmmm,@"STO_CUDA_ENTRY STV_DEFAULT"
_ZN8pygpukit3ops2nn34repeat_interleave_axis1_f32_kernelEPKfPfmmmm:
.text._ZN8pygpukit3ops2nn34repeat_interleave_axis1_f32_kernelEPKfPfmmmm:
        /* <DEDUP_REMOVED lines=48> */
.L_x_283:
[----:B------:R-:W0:Y:S01]  /*0300*/  LDCU.64 UR4, c[0x0][0x3a0] ;  /* 0x00007400ff0477ac */ /* 0x000e220008000a00 */
[----:B------:R-:W-:Y:S01]  /*0310*/  IMAD.MOV.U32 R12, RZ, RZ, R2 ;  /* 0x000000ffff0c7224 */ /* 0x000fe200078e0002 */
[----:B------:R-:W-:Y:S02]  /*0320*/  MOV R13, RZ ;  /* 0x000000ff000d7202 */ /* 0x000fe40000000f00 */
[----:B------:R-:W-:Y:S02]  /*0330*/  MOV R6, 0x370 ;  /* 0x0000037000067802 */ /* 0x000fe40000000f00 */
[----:B0-----:R-:W-:Y:S01]  /*0340*/  MOV R10, UR4 ;  /* 0x00000004000a7c02 */ /* 0x001fe20008000f00 */
[----:B------:R-:W-:-:S07]  /*0350*/  IMAD.U32 R11, RZ, RZ, UR5 ;  /* 0x00000005ff0b7e24 */ /* 0x000fce000f8e00ff */
[----:B------:R-:W-:Y:S05]  /*0360*/  CALL.REL.NOINC `($__internal_12_$__cuda_sm20_div_u64) ;  /* 0x0000000400bc7944 */ /* 0x000fea0003c00000 */
        /* <DEDUP_REMOVED lines=11> */
.L_x_284:
        /* <DEDUP_REMOVED lines=32> */
.L_x_285:
[----:B------:R-:W-:Y:S01]  /*0620*/  IMAD.U32 R11, RZ, RZ, UR5 ;  /* 0x00000005ff0b7e24 */ /* 0x000fe2000f8e00ff */
[----:B------:R-:W-:Y:S01]  /*0630*/  MOV R10, UR4 ;  /* 0x00000004000a7c02 */ /* 0x000fe20008000f00 */
[----:B------:R-:W-:Y:S01]  /*0640*/  IMAD.MOV.U32 R13, RZ, RZ, R5 ;  /* 0x000000ffff0d7224 */ /* 0x000fe200078e0005 */
[----:B------:R-:W-:Y:S02]  /*0650*/  MOV R12, R4 ;  /* 0x00000004000c7202 */ /* 0x000fe40000000f00 */
[----:B------:R-:W-:Y:S02]  /*0660*/  MOV R11, UR6 ;  /* 0x00000006000b7c02 */ /* 0x000fe40008000f00 */
[----:B------:R-:W-:-:S07]  /*0670*/  MOV R6, 0x690 ;  /* 0x0000069000067802 */ /* 0x000fce0000000f00 */
[----:B------:R-:W-:Y:S05]  /*0680*/  CALL.REL.NOINC `($__internal_12_$__cuda_sm20_div_u64) ;  /* 0x0000000000f47944 */ /* 0x000fea0003c00000 */
        /* <DEDUP_REMOVED lines=9> */
.L_x_286:
        /* <DEDUP_REMOVED lines=27> */
.L_x_288:
[----:B------:R-:W0:Y:S01]  /*08d0*/  LDCU.64 UR6, c[0x0][0x3a8] ;  /* 0x00007500ff0677ac */ /* 0x000e220008000a00 */
[----:B------:R-:W-:Y:S02]  /*08e0*/  MOV R6, 0x920 ;  /* 0x0000092000067802 */ /* 0x000fe40000000f00 */
[----:B0-----:R-:W-:Y:S01]  /*08f0*/  MOV R10, UR6 ;  /* 0x00000006000a7c02 */ /* 0x001fe20008000f00 */
[----:B------:R-:W-:-:S07]  /*0900*/  IMAD.U32 R11, RZ, RZ, UR7 ;  /* 0x00000007ff0b7e24 */ /* 0x000fce000f8e00ff */
[----:B------:R-:W-:Y:S05]  /*0910*/  CALL.REL.NOINC `($__internal_12_$__cuda_sm20_div_u64) ;  /* 0x0000000000507944 */ /* 0x000fea0003c00000 */
.L_x_289:
[----:B------:R-:W-:Y:S05]  /*0920*/  BSYNC.RECONVERGENT B0 ;  /* 0x0000000000007941 */ /* 0x000fea0003800200 */
.L_x_287:
        /* <DEDUP_REMOVED lines=14> */
[----:B------:R-:W2:Y:S01]  /*0a10*/  LDG.E.CONSTANT R7, desc[UR4][R6.64] ;  /* 0x0000000406077981 */ /* 0x000ea2000c1e9900 */
[----:B------:R-:W-:-:S04]  /*0a20*/  LEA R4, P0, R2, UR10, 0x2 ;  /* 0x0000000a02047c11 */ /* 0x000fc8000f8010ff */
[----:B------:R-:W-:-:S05]  /*0a30*/  LEA.HI.X R5, R2, UR11, RZ, 0x2, P0 ;  /* 0x0000000b02057c11 */ /* 0x000fca00080f14ff */
[----:B--2---:R-:W-:Y:S01]  /*0a40*/  STG.E desc[UR4][R4.64], R7 ;  /* 0x0000000704007986 */ /* 0x004fe2000c101904 */
[----:B------:R-:W-:Y:S05]  /*0a50*/  EXIT ;  /* 0x000000000000794d */ /* 0x000fea0003800000 */
        .weak           $__internal_12_$__cuda_sm20_div_u64
        .type           $__internal_12_$__cuda_sm20_div_u64,@function
        .size           $__internal_12_$__cuda_sm20_div_u64,(.L_x_742 - $__internal_12_$__cuda_sm20_div_u64)
$__internal_12_$__cuda_sm20_div_u64:
        /* <DEDUP_REMOVED lines=67> */
[----:B------:R-:W-:Y:S06]  /*0e90*/  RET.REL.NODEC R10 `(_ZN8pygpukit3ops2nn34repeat_interleave_axis1_f32_kernelEPKfPfmmmm) ;  /* 0xfffffff00a587950 */ /* 0x000fec0003c3ffff */
.L_x_290:
        /* <DEDUP_REMOVED lines=14> */
.L_x_742:


//--------------------- .text._ZN8pygpukit3ops2nn24concat_axis0_bf16_kernelEPK13__nv_bfloat16S4_PS2_mmm --------------------------
	.section	.text._ZN8pygpukit3ops2nn24concat_axis0_bf16_kernelEPK13__nv_bfloat16S4_PS2_mmm,"ax",@progbits
	.align	128
        .global         _ZN8pygpukit3ops2nn24concat_axis0_bf16_kernelEPK13__nv_bfloat16S4_PS2_mmm
        .type           _ZN8pygpukit3ops2nn24concat_axis0_bf16_kernelEPK13__nv_bfloat16S4_PS2_mmm,@function
        .size           _ZN8pygpukit3ops2nn24concat_axis0_bf16_kernelEPK13__nv_bfloat16S4_PS2_mmm,(.L_x_810 - _ZN8pygpukit3ops2nn24concat_axis0_bf16_kernelEPK13__nv_bfloat16S4_PS2_mmm)
        .other          _ZN8pygpukit3ops2nn24concat_axis0_bf16_kernelEPK13__nv_bfloat16S4_PS2_mmm,@"STO_CUDA_ENTRY STV_DEFAULT"
_ZN8pygpukit3ops2nn24concat_axis0_bf16_kernelEPK13__nv_bfloat16S4_PS2_mmm:
.text._ZN8pygpukit3ops2nn24concat_axis0_bf16_kernelEPK13__nv_bfloat16S4_PS2_mmm:
[----:B------:R-:W-:Y:S01]  /*0000*/  LDC R1, c[0x0][0x37c] ;  /* 0x0000df00ff017b82 */ /* 0x000fe20000000800 */
[----:B------:R-:W0:Y:S01]  /*0010*/  LDCU.64 UR8, c[0x0][0x398] ;  /* 0x00007300ff0877ac */ /* 0x000e220008000a00 */
[----:B------:R-:W1:Y:S06]  /*0020*/  S2R R3, SR_TID.X ;  /* 0x0000000000037919 */ /* 0x000e6c0000002100 */
[----:B------:R-:W1:Y:S01]  /*0030*/  S2UR UR6, SR_CTAID.X ;  /* 0x00000000000679c3 */ /* 0x000e620000002500 */
[----:B------:R-:W0:Y:S07]  /*0040*/  LDCU.128 UR12, c[0x0][0x3a0] ;  /* 0x00007400ff0c77ac */ /* 0x000e2e0008000c00 */
[----:B------:R-:W1:Y:S01]  /*0050*/  LDC R0, c[0x0][0x360] ;  /* 0x0000d800ff007b82 */ /* 0x000e620000000800 */
[----:B0-----:R-:W-:-:S04]  /*0060*/  UIADD3 UR4, UP0, UPT, UR8, UR12, URZ ;  /* 0x0000000c08047290 */ /* 0x001fc8000ff1e0ff */
[----:B------:R-:W-:Y:S02]  /*0070*/  UIADD3.X UR5, UPT, UPT, UR9, UR13, URZ, UP0, !UPT ;  /* 0x0000000d09057290 */ /* 0x000fe400087fe4ff */
[----:B------:R-:W-:Y:S02]  /*0080*/  UIMAD.WIDE.U32 UR10, UR4, UR14, URZ ;  /* 0x0000000e040a72a5 */ /* 0x000fe4000f8e00ff */
[----:B------:R-:W-:-:S04]  /*0090*/  UIMAD UR5, UR5, UR14, URZ ;  /* 0x0000000e050572a4 */ /* 0x000fc8000f8e02ff */
[----:B------:R-:W-:Y:S01]  /*00a0*/  UIMAD UR4, UR4, UR15, UR5 ;  /* 0x0000000f040472a4 */ /* 0x000fe2000f8e0205 */
[----:B-1----:R-:W-:Y:S01]  /*00b0*/  IMAD R0, R0, UR6, R3 ;  /* 0x0000000600007c24 */ /* 0x002fe2000f8e0203 */
[----:B------:R-:W-:Y:S02]  /*00c0*/  UIMAD UR6, UR15, UR8, URZ ;  /* 0x000000080f0672a4 */ /* 0x000fe4000f8e02ff */
[----:B------:R-:W-:Y:S02]  /*00d0*/  UIADD3 UR4, UPT, UPT, UR11, UR4, URZ ;  /* 0x000000040b047290 */ /* 0x000fe4000fffe0ff */
[----:B------:R-:W-:Y:S01]  /*00e0*/  ISETP.LT.U32.AND P0, PT, R0, UR10, PT ;  /* 0x0000000a00007c0c */ /* 0x000fe2000bf01070 */
[----:B------:R-:W-:-:S03]  /*00f0*/  UIMAD UR6, UR14, UR9, UR6 ;  /* 0x000000090e0672a4 */ /* 0x000fc6000f8e0206 */
[----:B------:R-:W-:Y:S01]  /*0100*/  IMAD.U32 R2, RZ, RZ, UR4 ;  /* 0x00000004ff027e24 */ /* 0x000fe2000f8e00ff */
[----:B------:R-:W-:-:S04]  /*0110*/  UIMAD.WIDE.U32 UR4, UR14, UR8, URZ ;  /* 0x000000080e0472a5 */ /* 0x000fc8000f8e00ff */
[----:B------:R-:W-:-:S13]  /*0120*/  ISETP.GT.U32.AND.EX P0, PT, R2, RZ, PT, P0 ;  /* 0x000000ff0200720c */ /* 0x000fda0003f04100 */
[----:B------:R-:W-:Y:S05]  /*0130*/  @!P0 EXIT ;  /* 0x000000000000894d */ /* 0x000fea0003800000 */
[----:B------:R-:W-:Y:S01]  /*0140*/  UIADD3 UR6, UPT, UPT, UR5, UR6, URZ ;  /* 0x0000000605067290 */ /* 0x000fe2000fffe0ff */
[----:B------:R-:W-:Y:S01]  /*0150*/  ISETP.GE.U32.AND P0, PT, R0, UR4, PT ;  /* 0x0000000400007c0c */ /* 0x000fe2000bf06070 */
[----:B------:R-:W0:Y:S04]  /*0160*/  LDCU.64 UR8, c[0x0][0x358] ;  /* 0x00006b00ff0877ac */ /* 0x000e280008000a00 */
[----:B------:R-:W-:-:S13]  /*0170*/  ISETP.GE.U32.AND.EX P0, PT, RZ, UR6, PT, P0 ;  /* 0x00000006ff007c0c */ /* 0x000fda000bf06100 */
[----:B------:R-:W-:Y:S05]  /*0180*/  @P0 BRA `(.L_x_291) ;  /* 0x00000000002c0947 */ /* 0x000fea0003800000 */
[----:B------:R-:W1:Y:S01]  /*0190*/  LDCU.64 UR10, c[0x0][0x380] ;  /* 0x00007000ff0a77ac */ /* 0x000e620008000a00 */
[----:B------:R-:W-:Y:S01]  /*01a0*/  IMAD.SHL.U32 R4, R0, 0x2, RZ ;  /* 0x0000000200047824 */ /* 0x000fe200078e00ff */
[----:B------:R-:W-:-:S04]  /*01b0*/  SHF.R.U32.HI R0, RZ, 0x1f, R0 ;  /* 0x0000001fff007819 */ /* 0x000fc80000011600 */
[----:B-1----:R-:W-:-:S04]  /*01c0*/  IADD3 R2, P0, PT, R4, UR10, RZ ;  /* 0x0000000a04027c10 */ /* 0x002fc8000ff1e0ff */
[----:B------:R-:W-:Y:S01]  /*01d0*/  IADD3.X R3, PT, PT, R0, UR11, RZ, P0, !PT ;  /* 0x0000000b00037c10 */ /* 0x000fe200087fe4ff */
[----:B------:R-:W1:Y:S05]  /*01e0*/  LDCU.64 UR10, c[0x0][0x390] ;  /* 0x00007200ff0a77ac */ /* 0x000e6a0008000a00 */
[----:B0-----:R-:W2:Y:S01]  /*01f0*/  LDG.E.U16.CONSTANT R3, desc[UR8][R2.64] ;  /* 0x0000000802037981 */ /* 0x001ea2000c1e9500 */
[----:B-1----:R-:W-:-:S04]  /*0200*/  IADD3 R4, P0, PT, R4, UR10, RZ ;  /* 0x0000000a04047c10 */ /* 0x002fc8000ff1e0ff */
[----:B------:R-:W-:-:S05]  /*0210*/  IADD3.X R5, PT, PT, R0, UR11, RZ, P0, !PT ;  /* 0x0000000b00057c10 */ /* 0x000fca00087fe4ff */
[----:B--2---:R-:W-:Y:S01]  /*0220*/  STG.E.U16 desc[UR8][R4.64], R3 ;  /* 0x0000000304007986 */ /* 0x004fe2000c101508 */
[----:B------:R-:W-:Y:S05]  /*0230*/  EXIT ;  /* 0x000000000000794d */ /* 0x000fea0003800000 */
.L_x_291:
[----:B------:R-:W1:Y:S01]  /*0240*/  LDCU.64 UR10, c[0x0][0x388] ;  /* 0x00007100ff0a77ac */ /* 0x000e620008000a00 */
[----:B------:R-:W-:-:S05]  /*0250*/  IADD3 R3, P0, PT, R0, -UR4, RZ ;  /* 0x8000000400037c10 */ /* 0x000fca000ff1e0ff */
[----:B------:R-:W-:Y:S01]  /*0260*/  IMAD.X R4, RZ, RZ, ~UR6, P0 ;  /* 0x80000006ff047e24 */ /* 0x000fe200080e06ff */
[----:B-1----:R-:W-:-:S04]  /*0270*/  LEA R2, P0, R3, UR10, 0x1 ;  /* 0x0000000a03027c11 */ /* 0x002fc8000f8008ff */
[----:B------:R-:W-:Y:S01]  /*0280*/  LEA.HI.X R3, R3, UR11, R4, 0x1, P0 ;  /* 0x0000000b03037c11 */ /* 0x000fe200080f0c04 */
[----:B------:R-:W1:Y:S05]  /*0290*/  LDCU.64 UR10, c[0x0][0x390] ;  /* 0x00007200ff0a77ac */ /* 0x000e6a0008000a00 */
[----:B0-----:R-:W2:Y:S01]  /*02a0*/  LDG.E.U16.CONSTANT R3, desc[UR8][R2.64] ;  /* 0x0000000802037981 */ /* 0x001ea2000c1e9500 */
[----:B-1----:R-:W-:-:S04]  /*02b0*/  LEA R4, P0, R0, UR10, 0x1 ;  /* 0x0000000a00047c11 */ /* 0x002fc8000f8008ff */
[----:B------:R-:W-:-:S05]  /*02c0*/  LEA.HI.X R5, R0, UR11, RZ, 0x1, P0 ;  /* 0x0000000b00057c11 */ /* 0x000fca00080f0cff */
[----:B--2---:R-:W-:Y:S01]  /*02d0*/  STG.E.U16 desc[UR8][R4.64], R3 ;  /* 0x0000000304007986 */ /* 0x004fe2000c101508 */
[----:B------:R-:W-:Y:S05]  /*02e0*/  EXIT ;  /* 0x000000000000794d */ /* 0x000fea0003800000 */
.L_x_292:
        /* <DEDUP_REMOVED lines=9> */
.L_x_810:


//--------------------- .text._ZN8pygpukit3ops2nn23concat_axis0_f16_kernelEPK6__halfS4_PS2_mmm --------------------------
	.section	.text._ZN8pygpukit3ops2nn23concat_axis0_f16_kernelEPK6__halfS4_PS2_mmm,"ax",@progbits
	.align	128
        .global         _ZN8pygpukit3ops2nn23concat_axis0_f16_kernelEPK6__halfS4_PS2_mmm
        .type           _ZN8pygpukit3ops2nn23concat_axis0_f16_kernelEPK6__halfS4_PS2_mmm,@function
        .size           _ZN8pygpukit3ops2nn23concat_axis0_f16_kernelEPK6__halfS4_PS2_mmm,(.L_x_811 - _ZN8pygpukit3ops2nn23concat_axis0_f16_kernelEPK6__halfS4_PS2_mmm)
        .other          _ZN8pygpukit3ops2nn23concat_axis0_f16_kernelEPK6__halfS4_PS2_mmm,@"STO_CUDA_ENTRY STV_DEFAULT"
_ZN8pygpukit3ops2nn23concat_axis0_f16_kernelEPK6__halfS4_PS2_mmm:
.text._ZN8pygpukit3ops2nn23concat_axis0_f16_kernelEPK6__halfS4_PS2_mmm:
        /* <DEDUP_REMOVED lines=36> */
.L_x_293:
        /* <DEDUP_REMOVED lines=11> */
.L_x_294:
        /* <DEDUP_REMOVED lines=9> */
.L_x_811:


//--------------------- .text._ZN8pygpukit3ops2nn23concat_axis0_f32_kernelEPKfS3_Pfmmm --------------------------
	.section	.text._ZN8pygpukit3ops2nn23concat_axis0_f32_kernelEPKfS3_Pfmmm,"ax",@progbits
	.align	128
        .global         _ZN8pygpukit3ops2nn23concat_axis0_f32_kernelEPKfS3_Pfmmm
        .type           _ZN8pygpukit3ops2nn23concat_axis0_f32_kernelEPKfS3_Pfmmm,@function
        .size           _ZN8pygpukit3ops2nn23concat_axis0_f32_kernelEPKfS3_Pfmmm,(.L_x_812 - _ZN8pygpukit3ops2nn23concat_axis0_f32_kernelEPKfS3_Pfmmm)
        .other          _ZN8pygpukit3ops2nn23concat_axis0_f32_kernelEPKfS3_Pfmmm,@"STO_CUDA_ENTRY STV_DEFAULT"
_ZN8pygpukit3ops2nn23concat_axis0_f32_kernelEPKfS3_Pfmmm:
.text._ZN8pygpukit3ops2nn23concat_axis0_f32_kernelEPKfS3_Pfmmm:
        /* <DEDUP_REMOVED lines=31> */
[----:B0-----:R-:W2:Y:S01]  /*01f0*/  LDG.E.CONSTANT R3, desc[UR8][R2.64] ;  /* 0x0000000802037981 */ /* 0x001ea2000c1e9900 */
[----:B-1----:R-:W-:-:S04]  /*0200*/  IADD3 R4, P0, PT, R4, UR10, RZ ;  /* 0x0000000a04047c10 */ /* 0x002fc8000ff1e0ff */
[----:B------:R-:W-:-:S05]  /*0210*/  IADD3.X R5, PT, PT, R0, UR11, RZ, P0, !PT ;  /* 0x0000000b00057c10 */ /* 0x000fca00087fe4ff */
[----:B--2---:R-:W-:Y:S01]  /*0220*/  STG.E desc[UR8][R4.64], R3 ;  /* 0x0000000304007986 */ /* 0x004fe2000c101908 */
[----:B------:R-:W-:Y:S05]  /*0230*/  EXIT ;  /* 0x000000000000794d */ /* 0x000fea0003800000 */
.L_x_295:
[----:B------:R-:W1:Y:S01]  /*0240*/  LDCU.64 UR10, c[0x0][0x388] ;  /* 0x00007100ff0a77ac */ /* 0x000e620008000a00 */
[----:B------:R-:W-:-:S05]  /*0250*/  IADD3 R3, P0, PT, R0, -UR4, RZ ;  /* 0x8000000400037c10 */ /* 0x000fca000ff1e0ff */
[----:B------:R-:W-:Y:S01]  /*0260*/  IMAD.X R4, RZ, RZ, ~UR6, P0 ;  /* 0x80000006ff047e24 */ /* 0x000fe200080e06ff */
[----:B-1----:R-:W-:-:S04]  /*0270*/  LEA R2, P0, R3, UR10, 0x2 ;  /* 0x0000000a03027c11 */ /* 0x002fc8000f8010ff */
[----:B------:R-:W-:Y:S01]  /*0280*/  LEA.HI.X R3, R3, UR11, R4, 0x2, P0 ;  /* 0x0000000b03037c11 */ /* 0x000fe200080f1404 */
[----:B------:R-:W1:Y:S05]  /*0290*/  LDCU.64 UR10, c[0x0][0x390] ;  /* 0x00007200ff0a77ac */ /* 0x000e6a0008000a00 */
[----:B0-----:R-:W2:Y:S01]  /*02a0*/  LDG.E.CONSTANT R3, desc[UR8][R2.64] ;  /* 0x0000000802037981 */ /* 0x001ea2000c1e9900 */
[----:B-1----:R-:W-:-:S04]  /*02b0*/  LEA R4, P0, R0, UR10, 0x2 ;  /* 0x0000000a00047c11 */ /* 0x002fc8000f8010ff */
[----:B------:R-:W-:-:S05]  /*02c0*/  LEA.HI.X R5, R0, UR11, RZ, 0x2, P0 ;  /* 0x0000000b00057c11 */ /* 0x000fca00080f14ff */
[----:B--2---:R-:W-:Y:S01]  /*02d0*/  STG.E desc[UR8][R4.64], R3 ;  /* 0x0000000304007986 */ /* 0x004fe2000c101908 */
[----:B------:R-:W-:Y:S05]  /*02e0*/  EXIT ;  /* 0x000000000000794d */ /* 0x000fea0003800000 */
.L_x_296:
        /* <DEDUP_REMOVED lines=9> */
.L_x_812:


//--------------------- .text._ZN8pygpukit3ops2nn21transpose_bf16_kernelEPK13__nv_bfloat16PS2_ii --------------------------
	.section	.text._ZN8pygpukit3ops2nn21transpose_bf16_kernelEPK13__nv_bfloat16PS2_ii,"ax",@progbits
	.align	128
        .global         _ZN8pygpukit3ops2nn21transpose_bf16_kernelEPK13__nv_bfloat16PS2_ii
        .type           _ZN8pygpukit3ops2nn21transpose_bf16_kernelEPK13__nv_bfloat16PS2_ii,@function
        .size           _ZN8pygpukit3ops2nn21transpose_bf16_kernelEPK13__nv_bfloat16PS2_ii,(.L_x_813 - _ZN8pygpukit3ops2nn21transpose_bf16_kernelEPK13__nv_bfloat16PS2_ii)
        .other          _ZN8pygpukit3ops2nn21transpose_bf16_kernelEPK13__nv_bfloat16PS2_ii,@"STO_CUDA_ENTRY STV_DEFAULT"
_ZN8pygpukit3ops2nn21transpose_bf16_kernelEPK13__nv_bfloat16PS2_ii:
.text._ZN8pygpukit3ops2nn21transpose_bf16_kernelEPK13__nv_bfloat16PS2_ii:
[----:B------:R-:W-:Y:S01]  /*0000*/  LDC R1, c[0x0][0x37c] ;  /* 0x0000df00ff017b82 */ /* 0x000fe20000000800 */
[----:B------:R-:W0:Y:S01]  /*0010*/  S2R R0, SR_TID.Y ;  /* 0x0000000000007919 */ /* 0x000e220000002200 */
[----:B------:R-:W1:Y:S01]  /*0020*/  LDCU.64 UR8, c[0x0][0x390] ;  /* 0x00007200ff0877ac */ /* 0x000e620008000a00 */
[----:B------:R-:W0:Y:S01]  /*0030*/  S2R R11, SR_CTAID.Y ;  /* 0x00000000000b7919 */ /* 0x000e220000002600 */
[----:B------:R-:W2:Y:S01]  /*0040*/  LDCU.64 UR6, c[0x0][0x358] ;  /* 0x00006b00ff0677ac */ /* 0x000ea20008000a00 */
[----:B------:R-:W3:Y:S01]  /*0050*/  S2R R9, SR_CTAID.X ;  /* 0x0000000000097919 */ /* 0x000ee20000002500 */
[----:B------:R-:W3:Y:S01]  /*0060*/  S2R R8, SR_TID.X ;  /* 0x0000000000087919 */ /* 0x000ee20000002100 */
[----:B0-----:R-:W-:-:S04]  /*0070*/  LEA R15, R11, R0, 0x5 ;  /* 0x000000000b0f7211 */ /* 0x001fc800078e28ff */
[C---:B------:R-:W-:Y:S01]  /*0080*/  IADD3 R19, PT, PT, R15.reuse, 0x10, RZ ;  /* 0x000000100f137810 */ /* 0x040fe20007ffe0ff */
[C---:B------:R-:W-:Y:S01]  /*0090*/  VIADD R17, R15.reuse, 0x8 ;  /* 0x000000080f117836 */ /* 0x040fe20000000000 */
[C---:B-1----:R-:W-:Y:S01]  /*00a0*/  ISETP.GE.AND P0, PT, R15.reuse, UR8, PT ;  /* 0x000000080f007c0c */ /* 0x042fe2000bf06270 */
[----:B------:R-:W-:Y:S01]  /*00b0*/  VIADD R21, R15, 0x18 ;  /* 0x000000180f157836 */ /* 0x000fe20000000000 */
[----:B---3--:R-:W-:Y:S02]  /*00c0*/  LEA R14, R9, R8, 0x5 ;  /* 0x00000008090e7211 */ /* 0x008fe400078e28ff */
[----:B------:R-:W-:Y:S02]  /*00d0*/  ISETP.GE.AND P1, PT, R17, UR8, PT ;  /* 0x0000000811007c0c */ /* 0x000fe4000bf26270 */
[----:B------:R-:W-:Y:S02]  /*00e0*/  ISETP.GE.AND P2, PT, R19, UR8, PT ;  /* 0x0000000813007c0c */ /* 0x000fe4000bf46270 */
[----:B------:R-:W-:-:S02]  /*00f0*/  ISETP.GE.AND P4, PT, R21, UR8, PT ;  /* 0x0000000815007c0c */ /* 0x000fc4000bf86270 */
[C---:B------:R-:W-:Y:S02]  /*0100*/  ISETP.GE.OR P0, PT, R14.reuse, UR9, P0 ;  /* 0x000000090e007c0c */ /* 0x040fe40008706670 */
[C---:B------:R-:W-:Y:S02]  /*0110*/  ISETP.GE.OR P1, PT, R14.reuse, UR9, P1 ;  /* 0x000000090e007c0c */ /* 0x040fe40008f26670 */
[C---:B------:R-:W-:Y:S02]  /*0120*/  ISETP.GE.OR P2, PT, R14.reuse, UR9, P2 ;  /* 0x000000090e007c0c */ /* 0x040fe40009746670 */
[----:B------:R-:W-:-:S07]  /*0130*/  ISETP.GE.OR P4, PT, R14, UR9, P4 ;  /* 0x000000090e007c0c */ /* 0x000fce000a786670 */
[----:B------:R-:W0:Y:S01]  /*0140*/  @!P0 LDC.64 R12, c[0x0][0x380] ;  /* 0x0000e000ff0c8b82 */ /* 0x000e220000000a00 */
[----:B------:R-:W-:-:S07]  /*0150*/  @!P0 IMAD R15, R15, UR9, R14 ;  /* 0x000000090f0f8c24 */ /* 0x000fce000f8e020e */
[----:B------:R-:W1:Y:S08]  /*0160*/  @!P1 LDC.64 R6, c[0x0][0x380] ;  /* 0x0000e000ff069b82 */ /* 0x000e700000000a00 */
[----:B------:R-:W3:Y:S08]  /*0170*/  @!P2 LDC.64 R4, c[0x0][0x380] ;  /* 0x0000e000ff04ab82 */ /* 0x000ef00000000a00 */
[----:B------:R-:W4:Y:S01]  /*0180*/  @!P4 LDC.64 R2, c[0x0][0x380] ;  /* 0x0000e000ff02cb82 */ /* 0x000f220000000a00 */
[----:B------:R-:W-:-:S02]  /*0190*/  @!P1 IMAD R17, R17, UR9, R14 ;  /* 0x0000000911119c24 */ /* 0x000fc4000f8e020e */
[--C-:B------:R-:W-:Y:S02]  /*01a0*/  @!P2 IMAD R19, R19, UR9, R14.reuse ;  /* 0x000000091313ac24 */ /* 0x100fe4000f8e020e */
[----:B------:R-:W-:Y:S02]  /*01b0*/  @!P4 IMAD R21, R21, UR9, R14 ;  /* 0x000000091515cc24 */ /* 0x000fe4000f8e020e */
[----:B0-----:R-:W-:-:S04]  /*01c0*/  @!P0 IMAD.WIDE R12, R15, 0x2, R12 ;  /* 0x000000020f0c8825 */ /* 0x001fc800078e020c */
[----:B-1----:R-:W-:Y:S01]  /*01d0*/  @!P1 IMAD.WIDE R6, R17, 0x2, R6 ;  /* 0x0000000211069825 */ /* 0x002fe200078e0206 */
[----:B--2---:R0:W2:Y:S03]  /*01e0*/  @!P0 LDG.E.U16.CONSTANT R10, desc[UR6][R12.64] ;  /* 0x000000060c0a8981 */ /* 0x0040a6000c1e9500 */
[----:B---3--:R-:W-:Y:S01]  /*01f0*/  @!P2 IMAD.WIDE R4, R19, 0x2, R4 ;  /* 0x000000021304a825 */ /* 0x008fe200078e0204 */
[----:B------:R1:W3:Y:S04]  /*0200*/  @!P1 LDG.E.U16.CONSTANT R14, desc[UR6][R6.64] ;  /* 0x00000006060e9981 */ /* 0x0002e8000c1e9500 */
[----:B------:R5:W3:Y:S01]  /*0210*/  @!P2 LDG.E.U16.CONSTANT R16, desc[UR6][R4.64] ;  /* 0x000000060410a981 */ /* 0x000ae2000c1e9500 */
[----:B----4-:R-:W-:-:S05]  /*0220*/  @!P4 IMAD.WIDE R2, R21, 0x2, R2 ;  /* 0x000000021502c825 */ /* 0x010fca00078e0202 */
[----:B------:R-:W4:Y:S01]  /*0230*/  @!P4 LDG.E.U16.CONSTANT R18, desc[UR6][R2.64] ;  /* 0x000000060212c981 */ /* 0x000f22000c1e9500 */
[----:B------:R-:W1:Y:S01]  /*0240*/  S2UR UR5, SR_CgaCtaId ;  /* 0x00000000000579c3 */ /* 0x000e620000008800 */
[----:B------:R-:W-:Y:S01]  /*0250*/  UMOV UR4, 0x400 ;  /* 0x0000040000047882 */ /* 0x000fe20000000000 */
[----:B0-----:R-:W-:Y:S01]  /*0260*/  IMAD R12, R9, 0x20, R0 ;  /* 0x00000020090c7824 */ /* 0x001fe200078e0200 */
[----:B------:R-:W-:Y:S01]  /*0270*/  LEA R11, R11, R8, 0x5 ;  /* 0x000000080b0b7211 */ /* 0x000fe200078e28ff */
[----:B-1----:R-:W-:-:S06]  /*0280*/  ULEA UR4, UR5, UR4, 0x18 ;  /* 0x0000000405047291 */ /* 0x002fcc000f8ec0ff */
[----:B------:R-:W-:-:S05]  /*0290*/  LEA R13, R8, UR4, 0x1 ;  /* 0x00000004080d7c11 */ /* 0x000fca000f8e08ff */
[--C-:B------:R-:W-:Y:S01]  /*02a0*/  IMAD R9, R0, 0x42, R13.reuse ;  /* 0x0000004200097824 */ /* 0x100fe200078e020d */
[----:B------:R-:W-:Y:S02]  /*02b0*/  ISETP.GE.AND P3, PT, R11, UR8, PT ;  /* 0x000000080b007c0c */ /* 0x000fe4000bf66270 */
[C---:B------:R-:W-:Y:S02]  /*02c0*/  IADD3 R20, PT, PT, R12.reuse, 0x8, RZ ;  /* 0x000000080c147810 */ /* 0x040fe40007ffe0ff */
[C---:B------:R-:W-:Y:S02]  /*02d0*/  IADD3 R22, PT, PT, R12.reuse, 0x10, RZ ;  /* 0x000000100c167810 */ /* 0x040fe40007ffe0ff */
[----:B------:R-:W-:Y:S02]  /*02e0*/  ISETP.GE.OR P6, PT, R12, UR9, P3 ;  /* 0x000000090c007c0c */ /* 0x000fe40009fc6670 */
[----:B------:R-:W-:Y:S01]  /*02f0*/  ISETP.GE.OR P5, PT, R20, UR9, P3 ;  /* 0x0000000914007c0c */ /* 0x000fe20009fa6670 */
[----:B------:R-:W-:-:S05]  /*0300*/  IMAD R13, R8, 0x40, R13 ;  /* 0x00000040080d7824 */ /* 0x000fca00078e020d */
[----:B------:R-:W-:-:S05]  /*0310*/  LEA R13, R0, R13, 0x1 ;  /* 0x0000000d000d7211 */ /* 0x000fca00078e08ff */
[----:B------:R-:W0:Y:S08]  /*0320*/  @!P6 LDC.64 R6, c[0x0][0x388] ;  /* 0x0000e200ff06eb82 */ /* 0x000e300000000a00 */
[----:B-----5:R-:W1:Y:S01]  /*0330*/  @!P5 LDC.64 R4, c[0x0][0x388] ;  /* 0x0000e200ff04db82 */ /* 0x020e620000000a00 */
[C---:B------:R-:W-:Y:S01]  /*0340*/  IADD3 R0, PT, PT, R12.reuse, 0x18, RZ ;  /* 0x000000180c007810 */ /* 0x040fe20007ffe0ff */
[----:B------:R-:W-:-:S02]  /*0350*/  @!P6 IMAD R15, R12, UR8, R11 ;  /* 0x000000080c0fec24 */ /* 0x000fc4000f8e020b */
[----:B------:R-:W-:Y:S02]  /*0360*/  @!P5 IMAD R19, R20, UR8, R11 ;  /* 0x000000081413dc24 */ /* 0x000fe4000f8e020b */
[----:B0-----:R-:W-:-:S04]  /*0370*/  @!P6 IMAD.WIDE R6, R15, 0x2, R6 ;  /* 0x000000020f06e825 */ /* 0x001fc800078e0206 */
[----:B-1----:R-:W-:Y:S01]  /*0380*/  @!P5 IMAD.WIDE R4, R19, 0x2, R4 ;  /* 0x000000021304d825 */ /* 0x002fe200078e0204 */
[----:B--2---:R-:W-:Y:S04]  /*0390*/  @!P0 STS.U16 [R9], R10 ;  /* 0x0000000a09008388 */ /* 0x004fe80000000400 */
[----:B---3--:R-:W-:Y:S04]  /*03a0*/  @!P1 STS.U16 [R9+0x210], R14 ;  /* 0x0002100e09009388 */ /* 0x008fe80000000400 */
[----:B------:R-:W-:Y:S04]  /*03b0*/  @!P2 STS.U16 [R9+0x420], R16 ;  /* 0x000420100900a388 */ /* 0x000fe80000000400 */
[----:B----4-:R0:W-:Y:S01]  /*03c0*/  @!P4 STS.U16 [R9+0x630], R18 ;  /* 0x000630120900c388 */ /* 0x0101e20000000400 */
[----:B------:R-:W-:Y:S01]  /*03d0*/  BAR.SYNC.DEFER_BLOCKING 0x0 ;  /* 0x0000000000007b1d */ /* 0x000fe20000010000 */
[----:B------:R-:W-:-:S13]  /*03e0*/  ISETP.GE.OR P0, PT, R22, UR9, P3 ;  /* 0x0000000916007c0c */ /* 0x000fda0009f06670 */
[----:B------:R-:W1:Y:S01]  /*03f0*/  @!P0 LDC.64 R2, c[0x0][0x388] ;  /* 0x0000e200ff028b82 */ /* 0x000e620000000a00 */
[----:B------:R-:W2:Y:S04]  /*0400*/  @!P6 LDS.U16 R17, [R13] ;  /* 0x000000000d11e984 */ /* 0x000ea80000000400 */
[----:B------:R-:W3:Y:S04]  /*0410*/  @!P5 LDS.U16 R21, [R13+0x10] ;  /* 0x000010000d15d984 */ /* 0x000ee80000000400 */
[----:B------:R-:W4:Y:S01]  /*0420*/  @!P0 LDS.U16 R23, [R13+0x20] ;  /* 0x000020000d178984 */ /* 0x000f220000000400 */
[----:B------:R-:W-:Y:S01]  /*0430*/  ISETP.GE.OR P3, PT, R0, UR9, P3 ;  /* 0x0000000900007c0c */ /* 0x000fe20009f66670 */
[----:B0-----:R-:W-:-:S04]  /*0440*/  @!P0 IMAD R9, R22, UR8, R11 ;  /* 0x0000000816098c24 */ /* 0x001fc8000f8e020b */
[----:B-1----:R-:W-:Y:S01]  /*0450*/  @!P0 IMAD.WIDE R2, R9, 0x2, R2 ;  /* 0x0000000209028825 */ /* 0x002fe200078e0202 */
[----:B--2---:R0:W-:Y:S04]  /*0460*/  @!P6 STG.E.U16 desc[UR6][R6.64], R17 ;  /* 0x000000110600e986 */ /* 0x0041e8000c101506 */
[----:B---3--:R0:W-:Y:S04]  /*0470*/  @!P5 STG.E.U16 desc[UR6][R4.64], R21 ;  /* 0x000000150400d986 */ /* 0x0081e8000c101506 */
[----:B----4-:R0:W-:Y:S01]  /*0480*/  @!P0 STG.E.U16 desc[UR6][R2.64], R23 ;  /* 0x0000001702008986 */ /* 0x0101e2000c101506 */
[----:B------:R-:W-:Y:S05]  /*0490*/  @P3 EXIT ;  /* 0x000000000000394d */ /* 0x000fea0003800000 */
[----:B------:R-:W1:Y:S01]  /*04a0*/  LDS.U16 R13, [R13+0x30] ;  /* 0x000030000d0d7984 */ /* 0x000e620000000400 */
[----:B0-----:R-:W0:Y:S01]  /*04b0*/  LDC.64 R2, c[0x0][0x388] ;  /* 0x0000e200ff027b82 */ /* 0x001e220000000a00 */
[----:B------:R-:W-:-:S04]  /*04c0*/  IMAD R11, R0, UR8, R11 ;  /* 0x00000008000b7c24 */ /* 0x000fc8000f8e020b */
[----:B0-----:R-:W-:-:S05]  /*04d0*/  IMAD.WIDE R2, R11, 0x2, R2 ;  /* 0x000000020b027825 */ /* 0x001fca00078e0202 */
[----:B-1----:R-:W-:Y:S01]  /*04e0*/  STG.E.U16 desc[UR6][R2.64], R13 ;  /* 0x0000000d02007986 */ /* 0x002fe2000c101506 */
[----:B------:R-:W-:Y:S05]  /*04f0*/  EXIT ;  /* 0x000000000000794d */ /* 0x000fea0003800000 */
.L_x_297:
        /* <DEDUP_REMOVED lines=16> */
.L_x_813:


//--------------------- .text._ZN8pygpukit3ops2nn20transpose_f16_kernelEPK6__halfPS2_ii --------------------------
	.section	.text._ZN8pygpukit3ops2nn20transpose_f16_kernelEPK6__halfPS2_ii,"ax",@progbits
	.align	128
        .global         _ZN8pygpukit3ops2nn20transpose_f16_kernelEPK6__halfPS2_ii
        .type           _ZN8pygpukit3ops2nn20transpose_f16_kernelEPK6__halfPS2_ii,@function
        .size           _ZN8pygpukit3ops2nn20transpose_f16_kernelEPK6__halfPS2_ii,(.L_x_814 - _ZN8pygpukit3ops2nn20transpose_f16_kernelEPK6__halfPS2_ii)
        .other          _ZN8pygpukit3ops2nn20transpose_f16_kernelEPK6__halfPS2_ii,@"STO_CUDA_ENTRY STV_DEFAULT"
_ZN8pygpukit3ops2nn20transpose_f16_kernelEPK6__halfPS2_ii:
.text._ZN8pygpukit3ops2nn20transpose_f16_kernelEPK6__halfPS2_ii:
        /* <DEDUP_REMOVED lines=80> */
.L_x_298:
        /* <DEDUP_REMOVED lines=16> */
.L_x_814:


//--------------------- .text._ZN8pygpukit3ops2nn20transpose_f64_kernelEPKdPdii --------------------------
	.section	.text._ZN8pygpukit3ops2nn20transpose_f64_kernelEPKdPdii,"ax",@progbits
	.align	128
        .global         _ZN8pygpukit3ops2nn20transpose_f64_kernelEPKdPdii
        .type           _ZN8pygpukit3ops2nn20transpose_f64_kernelEPKdPdii,@function
        .size           _ZN8pygpukit3ops2nn20transpose_f64_kernelEPKdPdii,(.L_x_815 - _ZN8pygpukit3ops2nn20transpose_f64_kernelEPKdPdii)
        .other          _ZN8pygpukit3ops2nn20transpose_f64_kernelEPKdPdii,@"STO_CUDA_ENTRY STV_DEFAULT"
_ZN8pygpukit3ops2nn20transpose_f64_kernelEPKdPdii:
.text._ZN8pygpukit3ops2nn20transpose_f64_kernelEPKdPdii:
        /* <DEDUP_REMOVED lines=29> */
[----:B-1----:R-:W-:Y:S02]  /*01d0*/  @!P4 IMAD.WIDE R16, R17, 0x8, R6 ;  /* 0x000000081110c825 */ /* 0x002fe400078e0206 */
[----:B--2---:R-:W2:Y:S02]  /*01e0*/  @!P0 LDG.E.64.CONSTANT R2, desc[UR6][R2.64] ;  /* 0x0000000602028981 */ /* 0x004ea4000c1e9b00 */
[----:B---3--:R-:W-:Y:S02]  /*01f0*/  @!P1 IMAD.WIDE R18, R19, 0x8, R12 ;  /* 0x0000000813129825 */ /* 0x008fe400078e020c */
[----:B------:R-:W3:Y:S04]  /*0200*/  @!P4 LDG.E.64.CONSTANT R16, desc[UR6][R16.64] ;  /* 0x000000061010c981 */ /* 0x000ee8000c1e9b00 */
[----:B------:R0:W5:Y:S01]  /*0210*/  @!P1 LDG.E.64.CONSTANT R6, desc[UR6][R18.64] ;  /* 0x0000000612069981 */ /* 0x000162000c1e9b00 */
[----:B----4-:R-:W-:-:S05]  /*0220*/  @!P2 IMAD.WIDE R10, R21, 0x8, R10 ;  /* 0x00000008150aa825 */ /* 0x010fca00078e020a */
[----:B------:R-:W4:Y:S01]  /*0230*/  @!P2 LDG.E.64.CONSTANT R12, desc[UR6][R10.64] ;  /* 0x000000060a0ca981 */ /* 0x000f22000c1e9b00 */
[----:B------:R-:W1:Y:S01]  /*0240*/  S2UR UR5, SR_CgaCtaId ;  /* 0x00000000000579c3 */ /* 0x000e620000008800 */
[----:B------:R-:W-:Y:S01]  /*0250*/  UMOV UR4, 0x400 ;  /* 0x0000040000047882 */ /* 0x000fe20000000000 */
[----:B------:R-:W-:Y:S01]  /*0260*/  LEA R5, R5, R4, 0x5 ;  /* 0x0000000405057211 */ /* 0x000fe200078e28ff */
[----:B------:R-:W-:Y:S01]  /*0270*/  IMAD R14, R9, 0x20, R0 ;  /* 0x00000020090e7824 */ /* 0x000fe200078e0200 */
[----:B-1----:R-:W-:-:S06]  /*0280*/  ULEA UR4, UR5, UR4, 0x18 ;  /* 0x0000000405047291 */ /* 0x002fcc000f8ec0ff */
[----:B------:R-:W-:-:S05]  /*0290*/  LEA R15, R4, UR4, 0x3 ;  /* 0x00000004040f7c11 */ /* 0x000fca000f8e18ff */
[--C-:B------:R-:W-:Y:S01]  /*02a0*/  IMAD R21, R0, 0x108, R15.reuse ;  /* 0x0000010800157824 */ /* 0x100fe200078e020f */
[----:B------:R-:W-:Y:S02]  /*02b0*/  ISETP.GE.AND P3, PT, R5, UR8, PT ;  /* 0x0000000805007c0c */ /* 0x000fe4000bf66270 */
[C---:B0-----:R-:W-:Y:S02]  /*02c0*/  IADD3 R18, PT, PT, R14.reuse, 0x8, RZ ;  /* 0x000000080e127810 */ /* 0x041fe40007ffe0ff */
[C---:B------:R-:W-:Y:S02]  /*02d0*/  IADD3 R20, PT, PT, R14.reuse, 0x10, RZ ;  /* 0x000000100e147810 */ /* 0x040fe40007ffe0ff */
[----:B------:R-:W-:Y:S02]  /*02e0*/  ISETP.GE.OR P6, PT, R14, UR9, P3 ;  /* 0x000000090e007c0c */ /* 0x000fe40009fc6670 */
[----:B------:R-:W-:Y:S01]  /*02f0*/  ISETP.GE.OR P5, PT, R18, UR9, P3 ;  /* 0x0000000912007c0c */ /* 0x000fe20009fa6670 */
[----:B------:R-:W-:-:S05]  /*0300*/  IMAD R15, R4, 0x100, R15 ;  /* 0x00000100040f7824 */ /* 0x000fca00078e020f */
[----:B------:R-:W-:-:S05]  /*0310*/  LEA R0, R0, R15, 0x3 ;  /* 0x0000000f00007211 */ /* 0x000fca00078e18ff */
[----:B------:R-:W0:Y:S08]  /*0320*/  @!P6 LDC.64 R26, c[0x0][0x388] ;  /* 0x0000e200ff1aeb82 */ /* 0x000e300000000a00 */
[----:B------:R-:W1:Y:S01]  /*0330*/  @!P5 LDC.64 R24, c[0x0][0x388] ;  /* 0x0000e200ff18db82 */ /* 0x000e620000000a00 */
[----:B------:R-:W-:Y:S01]  /*0340*/  IADD3 R4, PT, PT, R14, 0x18, RZ ;  /* 0x000000180e047810 */ /* 0x000fe20007ffe0ff */
[----:B--2---:R-:W-:Y:S04]  /*0350*/  @!P0 STS.64 [R21], R2 ;  /* 0x0000000215008388 */ /* 0x004fe80000000a00 */
[----:B---3--:R-:W-:Y:S04]  /*0360*/  @!P4 STS.64 [R21+0x18c0], R16 ;  /* 0x0018c0101500c388 */ /* 0x008fe80000000a00 */
[----:B-----5:R2:W-:Y:S04]  /*0370*/  @!P1 STS.64 [R21+0x840], R6 ;  /* 0x0008400615009388 */ /* 0x0205e80000000a00 */
[----:B----4-:R3:W-:Y:S01]  /*0380*/  @!P2 STS.64 [R21+0x1080], R12 ;  /* 0x0010800c1500a388 */ /* 0x0107e20000000a00 */
[----:B------:R-:W-:Y:S01]  /*0390*/  BAR.SYNC.DEFER_BLOCKING 0x0 ;  /* 0x0000000000007b1d */ /* 0x000fe20000010000 */
[----:B------:R-:W-:-:S13]  /*03a0*/  ISETP.GE.OR P0, PT, R20, UR9, P3 ;  /* 0x0000000914007c0c */ /* 0x000fda0009f06670 */
[----:B------:R-:W4:Y:S01]  /*03b0*/  @!P0 LDC.64 R22, c[0x0][0x388] ;  /* 0x0000e200ff168b82 */ /* 0x000f220000000a00 */
[----:B------:R-:W5:Y:S04]  /*03c0*/  @!P6 LDS.64 R10, [R0] ;  /* 0x00000000000ae984 */ /* 0x000f680000000a00 */
[----:B------:R-:W5:Y:S04]  /*03d0*/  @!P5 LDS.64 R8, [R0+0x40] ;  /* 0x000040000008d984 */ /* 0x000f680000000a00 */
[----:B------:R-:W5:Y:S01]  /*03e0*/  @!P0 LDS.64 R2, [R0+0x80] ;  /* 0x0000800000028984 */ /* 0x000f620000000a00 */
[----:B------:R-:W-:Y:S01]  /*03f0*/  ISETP.GE.OR P3, PT, R4, UR9, P3 ;  /* 0x0000000904007c0c */ /* 0x000fe20009f66670 */
[----:B--2---:R-:W-:-:S02]  /*0400*/  @!P6 IMAD R7, R14, UR8, R5 ;  /* 0x000000080e07ec24 */ /* 0x004fc4000f8e0205 */
[--C-:B---3--:R-:W-:Y:S02]  /*0410*/  @!P5 IMAD R13, R18, UR8, R5.reuse ;  /* 0x00000008120ddc24 */ /* 0x108fe4000f8e0205 */
[----:B------:R-:W-:Y:S02]  /*0420*/  @!P0 IMAD R15, R20, UR8, R5 ;  /* 0x00000008140f8c24 */ /* 0x000fe4000f8e0205 */
[----:B0-----:R-:W-:-:S04]  /*0430*/  @!P6 IMAD.WIDE R26, R7, 0x8, R26 ;  /* 0x00000008071ae825 */ /* 0x001fc800078e021a */
[----:B-1----:R-:W-:-:S04]  /*0440*/  @!P5 IMAD.WIDE R24, R13, 0x8, R24 ;  /* 0x000000080d18d825 */ /* 0x002fc800078e0218 */
[----:B----4-:R-:W-:Y:S01]  /*0450*/  @!P0 IMAD.WIDE R22, R15, 0x8, R22 ;  /* 0x000000080f168825 */ /* 0x010fe200078e0216 */
[----:B-----5:R0:W-:Y:S04]  /*0460*/  @!P6 STG.E.64 desc[UR6][R26.64], R10 ;  /* 0x0000000a1a00e986 */ /* 0x0201e8000c101b06 */
[----:B------:R0:W-:Y:S04]  /*0470*/  @!P5 STG.E.64 desc[UR6][R24.64], R8 ;  /* 0x000000081800d986 */ /* 0x0001e8000c101b06 */
[----:B------:R0:W-:Y:S01]  /*0480*/  @!P0 STG.E.64 desc[UR6][R22.64], R2 ;  /* 0x0000000216008986 */ /* 0x0001e2000c101b06 */
[----:B------:R-:W-:Y:S05]  /*0490*/  @P3 EXIT ;  /* 0x000000000000394d */ /* 0x000fea0003800000 */
[----:B0-----:R-:W0:Y:S01]  /*04a0*/  LDS.64 R2, [R0+0xc0] ;  /* 0x0000c00000027984 */ /* 0x001e220000000a00 */
[----:B------:R-:W1:Y:S01]  /*04b0*/  LDC.64 R6, c[0x0][0x388] ;  /* 0x0000e200ff067b82 */ /* 0x000e620000000a00 */
[----:B------:R-:W-:-:S04]  /*04c0*/  IMAD R5, R4, UR8, R5 ;  /* 0x0000000804057c24 */ /* 0x000fc8000f8e0205 */
[----:B-1----:R-:W-:-:S05]  /*04d0*/  IMAD.WIDE R4, R5, 0x8, R6 ;  /* 0x0000000805047825 */ /* 0x002fca00078e0206 */
[----:B0-----:R-:W-:Y:S01]  /*04e0*/  STG.E.64 desc[UR6][R4.64], R2 ;  /* 0x0000000204007986 */ /* 0x001fe2000c101b06 */
[----:B------:R-:W-:Y:S05]  /*04f0*/  EXIT ;  /* 0x000000000000794d */ /* 0x000fea0003800000 */
.L_x_299:
        /* <DEDUP_REMOVED lines=16> */
.L_x_815:


//--------------------- .text._ZN8pygpukit3ops2nn20transpose_f32_kernelEPKfPfii --------------------------
	.section	.text._ZN8pygpukit3ops2nn20transpose_f32_kernelEPKfPfii,"ax",@progbits
	.align	128
        .global         _ZN8pygpukit3ops2nn20transpose_f32_kernelEPKfPfii
        .type           _ZN8pygpukit3ops2nn20transpose_f32_kernelEPKfPfii,@function
        .size           _ZN8pygpukit3ops2nn20transpose_f32_kernelEPKfPfii,(.L_x_816 - _ZN8pygpukit3ops2nn20transpose_f32_kernelEPKfPfii)
        .other          _ZN8pygpukit3ops2nn20transpose_f32_kernelEPKfPfii,@"STO_CUDA_ENTRY STV_DEFAULT"
_ZN8pygpukit3ops2nn20transpose_f32_kernelEPKfPfii:
.text._ZN8pygpukit3ops2nn20transpose_f32_kernelEPKfPfii:
        /* <DEDUP_REMOVED lines=30> */
[----:B--2---:R0:W2:Y:S03]  /*01e0*/  @!P0 LDG.E.CONSTANT R10, desc[UR6][R12.64] ;  /* 0x000000060c0a8981 */ /* 0x0040a6000c1e9900 */
[----:B---3--:R-:W-:Y:S01]  /*01f0*/  @!P2 IMAD.WIDE R4, R19, 0x4, R4 ;  /* 0x000000041304a825 */ /* 0x008fe200078e0204 */
[----:B------:R1:W3:Y:S04]  /*0200*/  @!P1 LDG.E.CONSTANT R14, desc[UR6][R6.64] ;  /* 0x00000006060e9981 */ /* 0x0002e8000c1e9900 */
[----:B------:R5:W3:Y:S01]  /*0210*/  @!P2 LDG.E.CONSTANT R16, desc[UR6][R4.64] ;  /* 0x000000060410a981 */ /* 0x000ae2000c1e9900 */
[----:B----4-:R-:W-:-:S05]  /*0220*/  @!P4 IMAD.WIDE R2, R21, 0x4, R2 ;  /* 0x000000041502c825 */ /* 0x010fca00078e0202 */
[----:B------:R-:W4:Y:S01]  /*0230*/  @!P4 LDG.E.CONSTANT R18, desc[UR6][R2.64] ;  /* 0x000000060212c981 */ /* 0x000f22000c1e9900 */
        /* <DEDUP_REMOVED lines=21> */
[----:B--2---:R-:W-:Y:S04]  /*0390*/  @!P0 STS [R9], R10 ;  /* 0x0000000a09008388 */ /* 0x004fe80000000800 */
[----:B---3--:R-:W-:Y:S04]  /*03a0*/  @!P1 STS [R9+0x420], R14 ;  /* 0x0004200e09009388 */ /* 0x008fe80000000800 */
[----:B------:R-:W-:Y:S04]  /*03b0*/  @!P2 STS [R9+0x840], R16 ;  /* 0x000840100900a388 */ /* 0x000fe80000000800 */
[----:B----4-:R0:W-:Y:S01]  /*03c0*/  @!P4 STS [R9+0xc60], R18 ;  /* 0x000c60120900c388 */ /* 0x0101e20000000800 */
[----:B------:R-:W-:Y:S01]  /*03d0*/  BAR.SYNC.DEFER_BLOCKING 0x0 ;  /* 0x0000000000007b1d */ /* 0x000fe20000010000 */
[----:B------:R-:W-:-:S13]  /*03e0*/  ISETP.GE.OR P0, PT, R22, UR9, P3 ;  /* 0x0000000916007c0c */ /* 0x000fda0009f06670 */
[----:B------:R-:W1:Y:S01]  /*03f0*/  @!P0 LDC.64 R2, c[0x0][0x388] ;  /* 0x0000e200ff028b82 */ /* 0x000e620000000a00 */
[----:B------:R-:W2:Y:S04]  /*0400*/  @!P6 LDS R15, [R13] ;  /* 0x000000000d0fe984 */ /* 0x000ea80000000800 */
[----:B------:R-:W3:Y:S04]  /*0410*/  @!P5 LDS R19, [R13+0x20] ;  /* 0x000020000d13d984 */ /* 0x000ee80000000800 */
[----:B------:R-:W4:Y:S01]  /*0420*/  @!P0 LDS R23, [R13+0x40] ;  /* 0x000040000d178984 */ /* 0x000f220000000800 */
[----:B------:R-:W-:Y:S01]  /*0430*/  ISETP.GE.OR P3, PT, R0, UR9, P3 ;  /* 0x0000000900007c0c */ /* 0x000fe20009f66670 */
[----:B0-----:R-:W-:-:S04]  /*0440*/  @!P0 IMAD R9, R22, UR8, R11 ;  /* 0x0000000816098c24 */ /* 0x001fc8000f8e020b */
[----:B-1----:R-:W-:Y:S01]  /*0450*/  @!P0 IMAD.WIDE R2, R9, 0x4, R2 ;  /* 0x0000000409028825 */ /* 0x002fe200078e0202 */
[----:B--2---:R0:W-:Y:S04]  /*0460*/  @!P6 STG.E desc[UR6][R6.64], R15 ;  /* 0x0000000f0600e986 */ /* 0x0041e8000c101906 */
[----:B---3--:R0:W-:Y:S04]  /*0470*/  @!P5 STG.E desc[UR6][R4.64], R19 ;  /* 0x000000130400d986 */ /* 0x0081e8000c101906 */
[----:B----4-:R0:W-:Y:S01]  /*0480*/  @!P0 STG.E desc[UR6][R2.64], R23 ;  /* 0x0000001702008986 */ /* 0x0101e2000c101906 */
[----:B------:R-:W-:Y:S05]  /*0490*/  @P3 EXIT ;  /* 0x000000000000394d */ /* 0x000fea0003800000 */
[----:B------:R-:W1:Y:S01]  /*04a0*/  LDS R13, [R13+0x60] ;  /* 0x000060000d0d7984 */ /* 0x000e620000000800 */
[----:B0-----:R-:W0:Y:S01]  /*04b0*/  LDC.64 R2, c[0x0][0x388] ;  /* 0x0000e200ff027b82 */ /* 0x001e220000000a00 */
[----:B------:R-:W-:-:S04]  /*04c0*/  IMAD R11, R0, UR8, R11 ;  /* 0x00000008000b7c24 */ /* 0x000fc8000f8e020b */
[----:B0-----:R-:W-:-:S05]  /*04d0*/  IMAD.WIDE R2, R11, 0x4, R2 ;  /* 0x000000040b027825 */ /* 0x001fca00078e0202 */
[----:B-1----:R-:W-:Y:S01]  /*04e0*/  STG.E desc[UR6][R2.64], R13 ;  /* 0x0000000d02007986 */ /* 0x002fe2000c101906 */
[----:B------:R-:W-:Y:S05]  /*04f0*/  EXIT ;  /* 0x000000000000794d */ /* 0x000fea0003800000 */
.L_x_300:
        /* <DEDUP_REMOVED lines=16> */
.L_x_816:


//--------------------- .text._ZN8pygpukit3ops2nn19softmax_bf16_kernelEPK13__nv_bfloat16PS2_mm --------------------------
	.section	.text._ZN8pygpukit3ops2nn19softmax_bf16_kernelEPK13__nv_bfloat16PS2_mm,"ax",@progbits
	.align	128
        .global         _ZN8pygpukit3ops2nn19softmax_bf16_kernelEPK13__nv_bfloat16PS2_mm
        .type           _ZN8pygpukit3ops2nn19softmax_bf16_kernelEPK13__nv_bfloat16PS2_mm,@function
        .size           _ZN8pygpukit3ops2nn19softmax_bf16_kernelEPK13__nv_bfloat16PS2_mm,(.L_x_743 - _ZN8pygpukit3ops2nn19softmax_bf16_kernelEPK13__nv_bfloat16PS2_mm)
        .other          _ZN8pygpukit3ops2nn19softmax_bf16_kernelEPK13__nv_bfloat16PS2_mm,@"STO_CUDA_ENTRY STV_DEFAULT"
_ZN8pygpukit3ops2nn19softmax_bf16_kernelEPK13__nv_bfloat16PS2_mm:
.text._ZN8pygpukit3ops2nn19softmax_bf16_kernelEPK13__nv_bfloat16PS2_mm:
[----:B------:R-:W-:Y:S08]  /*0000*/  LDC R1, c[0x0][0x37c] ;  /* 0x0000df00ff017b82 */ /* 0x000ff00000000800 */
[----:B------:R-:W0:Y:S08]  /*0010*/  S2UR UR6, SR_CTAID.X ;  /* 0x00000000000679c3 */ /* 0x000e300000002500 */
[----:B------:R-:W0:Y:S02]  /*0020*/  LDC.64 R2, c[0x0][0x390] ;  /* 0x0000e400ff027b82 */ /* 0x000e240000000a00 */
[----:B0-----:R-:W-:-:S04]  /*0030*/  ISETP.LE.U32.AND P0, PT, R2, UR6, PT ;  /* 0x0000000602007c0c */ /* 0x001fc8000bf03070 */
[----:B------:R-:W-:-:S13]  /*0040*/  ISETP.GE.U32.AND.EX P0, PT, RZ, R3, PT, P0 ;  /* 0x00000003ff00720c */ /* 0x000fda0003f06100 */
[----:B------:R-:W-:Y:S05]  /*0050*/  @P0 EXIT ;  /* 0x000000000000094d */ /* 0x000fea0003800000 */
[----:B------:R-:W0:Y:S01]  /*0060*/  S2R R3, SR_TID.X ;  /* 0x0000000000037919 */ /* 0x000e220000002100 */
[----:B------:R-:W1:Y:S01]  /*0070*/  LDCU.64 UR16, c[0x0][0x398] ;  /* 0x00007300ff1077ac */ /* 0x000e620008000a00 */
[----:B------:R-:W-:Y:S01]  /*0080*/  BSSY.RECONVERGENT B0, `(.L_x_301) ;  /* 0x0000020000007945 */ /* 0x000fe20003800200 */
[----:B------:R-:W-:Y:S01]  /*0090*/  IMAD.MOV.U32 R2, RZ, RZ, RZ ;  /* 0x000000ffff027224 */ /* 0x000fe200078e00ff */
[----:B------:R-:W2:Y:S01]  /*00a0*/  LDCU.128 UR12, c[0x0][0x380] ;  /* 0x00007000ff0c77ac */ /* 0x000ea20008000c00 */
[----:B------:R-:W-:Y:S01]  /*00b0*/  IMAD.MOV.U32 R6, RZ, RZ, -0x800000 ;  /* 0xff800000ff067424 */ /* 0x000fe200078e00ff */
[----:B------:R-:W3:Y:S01]  /*00c0*/  LDCU.64 UR10, c[0x0][0x358] ;  /* 0x00006b00ff0a77ac */ /* 0x000ee20008000a00 */
[----:B-1----:R-:W-:-:S04]  /*00d0*/  UIMAD.WIDE.U32 UR4, UR6, UR16, URZ ;  /* 0x00000010060472a5 */ /* 0x002fc8000f8e00ff */
[----:B------:R-:W-:Y:S02]  /*00e0*/  USHF.L.U32 UR8, UR4, 0x1, URZ ;  /* 0x0000000104087899 */ /* 0x000fe400080006ff */
[----:B------:R-:W-:Y:S02]  /*00f0*/  UIMAD UR6, UR6, UR17, UR5 ;  /* 0x00000011060672a4 */ /* 0x000fe4000f8e0205 */
[----:B--2---:R-:W-:Y:S02]  /*0100*/  UIADD3 UR7, UP0, UPT, UR8, UR12, URZ ;  /* 0x0000000c08077290 */ /* 0x004fe4000ff1e0ff */
[----:B------:R-:W-:Y:S02]  /*0110*/  USHF.L.U64.HI UR4, UR4, 0x1, UR6 ;  /* 0x0000000104047899 */ /* 0x000fe40008010206 */
[----:B------:R-:W-:Y:S01]  /*0120*/  UIADD3 UR5, UP1, UPT, UR8, UR14, URZ ;  /* 0x0000000e08057290 */ /* 0x000fe2000ff3e0ff */
[----:B0-----:R-:W-:Y:S01]  /*0130*/  ISETP.GE.U32.AND P0, PT, R3, UR16, PT ;  /* 0x0000001003007c0c */ /* 0x001fe2000bf06070 */
[----:B------:R-:W-:-:S02]  /*0140*/  UIADD3.X UR8, UPT, UPT, UR4, UR13, URZ, UP0, !UPT ;  /* 0x0000000d04087290 */ /* 0x000fc400087fe4ff */
[----:B------:R-:W-:Y:S01]  /*0150*/  UIADD3.X UR6, UPT, UPT, UR4, UR15, URZ, UP1, !UPT ;  /* 0x0000000f04067290 */ /* 0x000fe20008ffe4ff */
[----:B------:R-:W-:-:S13]  /*0160*/  ISETP.GE.U32.AND.EX P0, PT, RZ, UR17, PT, P0 ;  /* 0x00000011ff007c0c */ /* 0x000fda000bf06100 */
[----:B---3--:R-:W-:Y:S05]  /*0170*/  @P0 BRA `(.L_x_302) ;  /* 0x0000000000400947 */ /* 0x008fea0003800000 */
[----:B------:R-:W0:Y:S01]  /*0180*/  LDC R9, c[0x0][0x360] ;  /* 0x0000d800ff097b82 */ /* 0x000e220000000800 */
[----:B------:R-:W-:Y:S02]  /*0190*/  IMAD.MOV.U32 R6, RZ, RZ, -0x800000 ;  /* 0xff800000ff067424 */ /* 0x000fe400078e00ff */
[--C-:B------:R-:W-:Y:S02]  /*01a0*/  IMAD.MOV.U32 R8, RZ, RZ, R3.reuse ;  /* 0x000000ffff087224 */ /* 0x100fe400078e0003 */
[----:B------:R-:W-:Y:S02]  /*01b0*/  IMAD.MOV.U32 R11, RZ, RZ, R2 ;  /* 0x000000ffff0b7224 */ /* 0x000fe400078e0002 */
[----:B------:R-:W-:-:S07]  /*01c0*/  IMAD.MOV.U32 R0, RZ, RZ, R3 ;  /* 0x000000ffff007224 */ /* 0x000fce00078e0003 */
.L_x_303:
[----:B------:R-:W-:-:S04]  /*01d0*/  LEA R4, P0, R8, UR7, 0x1 ;  /* 0x0000000708047c11 */ /* 0x000fc8000f8008ff */
[----:B------:R-:W-:-:S05]  /*01e0*/  LEA.HI.X R5, R8, UR8, R11, 0x1, P0 ;  /* 0x0000000808057c11 */ /* 0x000fca00080f0c0b */
[----:B------:R-:W2:Y:S01]  /*01f0*/  LDG.E.U16.CONSTANT R4, desc[UR10][R4.64] ;  /* 0x0000000a04047981 */ /* 0x000ea2000c1e9500 */
[----:B0-----:R-:W-:-:S04]  /*0200*/  IADD3 R8, PT, PT, R9, R0, RZ ;  /* 0x0000000009087210 */ /* 0x001fc80007ffe0ff */
[----:B------:R-:W-:Y:S01]  /*0210*/  ISETP.GE.U32.AND P0, PT, R8, UR16, PT ;  /* 0x0000001008007c0c */ /* 0x000fe2000bf06070 */
[--C-:B------:R-:W-:Y:S01]  /*0220*/  IMAD.MOV.U32 R0, RZ, RZ, R8.reuse ;  /* 0x000000ffff007224 */ /* 0x100fe200078e0008 */
[----:B------:R-:W-:-:S04]  /*0230*/  SHF.R.S32.HI R11, RZ, 0x1f, R8 ;  /* 0x0000001fff0b7819 */ /* 0x000fc80000011408 */
[----:B------:R-:W-:Y:S01]  /*0240*/  ISETP.GE.U32.AND.EX P0, PT, R11, UR17, PT, P0 ;  /* 0x000000110b007c0c */ /* 0x000fe2000bf06100 */
[----:B--2---:R-:W-:-:S05]  /*0250*/  IMAD.U32 R7, R4, 0x10000, RZ ;  /* 0x0001000004077824 */ /* 0x004fca00078e00ff */
[----:B------:R-:W-:-:S07]  /*0260*/  FMNMX R6, R7, R6, !PT ;  /* 0x0000000607067209 */ /* 0x000fce0007800000 */
[----:B------:R-:W-:Y:S05]  /*0270*/  @!P0 BRA `(.L_x_303) ;  /* 0xfffffffc00d48947 */ /* 0x000fea000383ffff */
.L_x_302:
[----:B------:R-:W-:Y:S05]  /*0280*/  BSYNC.RECONVERGENT B0 ;  /* 0x0000000000007941 */ /* 0x000fea0003800200 */
.L_x_301:
[----:B------:R-:W0:Y:S01]  /*0290*/  SHFL.DOWN PT, R5, R6, 0x10, 0x1f ;  /* 0x0a001f0006057f89 */ /* 0x000e2200000e0000 */
[----:B------:R-:W-:Y:S02]  /*02a0*/  SHF.R.U32.HI R4, RZ, 0x5, R3 ;  /* 0x00000005ff047819 */ /* 0x000fe40000011603 */
[----:B------:R-:W-:Y:S02]  /*02b0*/  PLOP3.LUT P1, PT, PT, PT, PT, 0x8, 0x80 ;  /* 0x000000000080781c */ /* 0x000fe40003f2e170 */
[----:B0-----:R-:W-:-:S05]  /*02c0*/  FMNMX R5, R5, R6, !PT ;  /* 0x0000000605057209 */ /* 0x001fca0007800000 */
[----:B------:R-:W0:Y:S02]  /*02d0*/  SHFL.DOWN PT, R0, R5, 0x8, 0x1f ;  /* 0x09001f0005007f89 */ /* 0x000e2400000e0000 */
[----:B0-----:R-:W-:-:S05]  /*02e0*/  FMNMX R7, R5, R0, !PT ;  /* 0x0000000005077209 */ /* 0x001fca0007800000 */
        /* <DEDUP_REMOVED lines=36> */
.L_x_318:
[----:B------:R-:W-:Y:S02]  /*0530*/  ISETP.NE.AND P0, PT, R3, RZ, PT ;  /* 0x000000ff0300720c */ /* 0x000fe40003f05270 */
[----:B-1----:R-:W-:-:S11]  /*0540*/  FMNMX R10, R9, R10, !PT ;  /* 0x0000000a090a7209 */ /* 0x002fd60007800000 */
[----:B------:R-:W1:Y:S01]  /*0550*/  @!P0 S2R R6, SR_CgaCtaId ;  /* 0x0000000000068919 */ /* 0x000e620000008800 */
[----:B------:R-:W-:Y:S02]  /*0560*/  @!P0 MOV R5, 0x400 ;  /* 0x0000040000058802 */ /* 0x000fe40000000f00 */
[----:B------:R-:W-:Y:S02]  /*0570*/  @!P0 PLOP3.LUT P1, PT, PT, PT, PT, 0x80, 0x8 ;  /* 0x000000000008881c */ /* 0x000fe40003f2f070 */
[----:B-1----:R-:W-:-:S05]  /*0580*/  @!P0 LEA R5, R6, R5, 0x18 ;  /* 0x0000000506058211 */ /* 0x002fca00078ec0ff */
[----:B------:R1:W-:Y:S06]  /*0590*/  @!P0 STS [R5+0x80], R10 ;  /* 0x0000800a05008388 */ /* 0x0003ec0000000800 */
.L_x_304:
[----:B------:R-:W-:Y:S01]  /*05a0*/  ISETP.GE.U32.AND P0, PT, R3, UR16, PT ;  /* 0x0000001003007c0c */ /* 0x000fe2000bf06070 */
[----:B------:R-:W-:Y:S05]  /*05b0*/  WARPSYNC.ALL ;  /* 0x0000000000007948 */ /* 0x000fea0003800000 */
[----:B------:R-:W-:Y:S01]  /*05c0*/  BAR.SYNC.DEFER_BLOCKING 0x0 ;  /* 0x0000000000007b1d */ /* 0x000fe20000010000 */
[----:B------:R-:W-:Y:S01]  /*05d0*/  ISETP.GE.U32.AND.EX P0, PT, R2, UR17, PT, P0 ;  /* 0x0000001102007c0c */ /* 0x000fe2000bf06100 */
[----:B-1----:R-:W-:-:S04]  /*05e0*/  IMAD.MOV.U32 R5, RZ, RZ, RZ ;  /* 0x000000ffff057224 */ /* 0x002fc800078e00ff */
[----:B------:R-:W-:Y:S08]  /*05f0*/  BSSY.RECONVERGENT B0, `(.L_x_306) ;  /* 0x0000028000007945 */ /* 0x000ff00003800200 */
[----:B------:R-:W-:Y:S05]  /*0600*/  @P0 BRA `(.L_x_307) ;  /* 0x0000000000980947 */ /* 0x000fea0003800000 */
[----:B------:R-:W1:Y:S01]  /*0610*/  S2UR UR9, SR_CgaCtaId ;  /* 0x00000000000979c3 */ /* 0x000e620000008800 */
[----:B------:R-:W-:Y:S01]  /*0620*/  UMOV UR4, 0x400 ;  /* 0x0000040000047882 */ /* 0x000fe20000000000 */
[----:B------:R-:W-:Y:S02]  /*0630*/  HFMA2 R5, -RZ, RZ, 0, 0 ;  /* 0x00000000ff057431 */ /* 0x000fe400000001ff */
[--C-:B0-----:R-:W-:Y:S02]  /*0640*/  IMAD.MOV.U32 R9, RZ, RZ, R3.reuse ;  /* 0x000000ffff097224 */ /* 0x101fe400078e0003 */
[----:B------:R-:W-:Y:S02]  /*0650*/  IMAD.MOV.U32 R16, RZ, RZ, R2 ;  /* 0x000000ffff107224 */ /* 0x000fe400078e0002 */
[----:B------:R-:W-:Y:S01]  /*0660*/  IMAD.MOV.U32 R8, RZ, RZ, R3 ;  /* 0x000000ffff087224 */ /* 0x000fe200078e0003 */
[----:B------:R-:W0:Y:S01]  /*0670*/  LDC R7, c[0x0][0x360] ;  /* 0x0000d800ff077b82 */ /* 0x000e220000000800 */
[----:B-1----:R-:W-:-:S09]  /*0680*/  ULEA UR4, UR9, UR4, 0x18 ;  /* 0x0000000409047291 */ /* 0x002fd2000f8ec0ff */
[----:B------:R-:W1:Y:S03]  /*0690*/  LDS R6, [UR4+0x80] ;  /* 0x00008004ff067984 */ /* 0x000e660008000800 */
.L_x_308:
[C---:B------:R-:W-:Y:S01]  /*06a0*/  IMAD.SHL.U32 R13, R9.reuse, 0x2, RZ ;  /* 0x00000002090d7824 */ /* 0x040fe200078e00ff */
[----:B------:R-:W-:-:S04]  /*06b0*/  SHF.L.U64.HI R16, R9, 0x1, R16 ;  /* 0x0000000109107819 */ /* 0x000fc80000010210 */
[----:B------:R-:W-:-:S04]  /*06c0*/  IADD3 R10, P0, PT, R13, UR7, RZ ;  /* 0x000000070d0a7c10 */ /* 0x000fc8000ff1e0ff */
[----:B------:R-:W-:-:S05]  /*06d0*/  IADD3.X R11, PT, PT, R16, UR8, RZ, P0, !PT ;  /* 0x00000008100b7c10 */ /* 0x000fca00087fe4ff */
[----:B------:R-:W2:Y:S01]  /*06e0*/  LDG.E.U16.CONSTANT R10, desc[UR10][R10.64] ;  /* 0x0000000a0a0a7981 */ /* 0x000ea2000c1e9500 */
[----:B------:R-:W-:Y:S01]  /*06f0*/  IMAD.MOV.U32 R12, RZ, RZ, 0x3bbb989d ;  /* 0x3bbb989dff0c7424 */ /* 0x000fe200078e00ff */
[----:B------:R-:W-:Y:S01]  /*0700*/  MOV R15, 0x437c0000 ;  /* 0x437c0000000f7802 */ /* 0x000fe20000000f00 */
[----:B--2---:R-:W-:Y:S01]  /*0710*/  IMAD.U32 R9, R10, 0x10000, RZ ;  /* 0x000100000a097824 */ /* 0x004fe200078e00ff */
[----:B------:R-:W-:-:S03]  /*0720*/  IADD3 R10, P0, PT, R13, UR5, RZ ;  /* 0x000000050d0a7c10 */ /* 0x000fc6000ff1e0ff */
[----:B-1----:R-:W-:Y:S01]  /*0730*/  FADD R9, -R6, R9 ;  /* 0x0000000906097221 */ /* 0x002fe20000000100 */
[----:B------:R-:W-:-:S03]  /*0740*/  IADD3.X R11, PT, PT, R16, UR6, RZ, P0, !PT ;  /* 0x00000006100b7c10 */ /* 0x000fc600087fe4ff */
[----:B------:R-:W-:-:S04]  /*0750*/  FFMA.SAT R12, R9, R12, 0.5 ;  /* 0x3f000000090c7423 */ /* 0x000fc8000000200c */
[----:B------:R-:W-:-:S04]  /*0760*/  FFMA.RM R12, R12, R15, 12582913 ;  /* 0x4b4000010c0c7423 */ /* 0x000fc8000000400f */
[C---:B------:R-:W-:Y:S01]  /*0770*/  FADD R14, R12.reuse, -12583039 ;  /* 0xcb40007f0c0e7421 */ /* 0x040fe20000000000 */
[----:B------:R-:W-:-:S03]  /*0780*/  IMAD.SHL.U32 R12, R12, 0x800000, RZ ;  /* 0x008000000c0c7824 */ /* 0x000fc600078e00ff */
[----:B------:R-:W-:-:S04]  /*0790*/  FFMA R14, R9, 1.4426950216293334961, -R14 ;  /* 0x3fb8aa3b090e7823 */ /* 0x000fc8000000080e */
[----:B------:R-:W-:-:S04]  /*07a0*/  FFMA R14, R9, 1.925963033500011079e-08, R14 ;  /* 0x32a57060090e7823 */ /* 0x000fc8000000000e */
[----:B------:R-:W1:Y:S02]  /*07b0*/  MUFU.EX2 R9, R14 ;  /* 0x0000000e00097308 */ /* 0x000e640000000800 */
[----:B-1----:R-:W-:-:S04]  /*07c0*/  FMUL R12, R12, R9 ;  /* 0x000000090c0c7220 */ /* 0x002fc80000400000 */
[----:B------:R-:W-:Y:S01]  /*07d0*/  FADD R5, R12, R5 ;  /* 0x000000050c057221 */ /* 0x000fe20000000000 */
[----:B------:R-:W-:-:S04]  /*07e0*/  F2FP.BF16.F32.PACK_AB R9, RZ, R12 ;  /* 0x0000000cff09723e */ /* 0x000fc800000010ff */
[----:B------:R-:W-:Y:S01]  /*07f0*/  PRMT R13, R9, 0x7610, R13 ;  /* 0x00007610090d7816 */ /* 0x000fe2000000000d */
[----:B0-----:R-:W-:-:S04]  /*0800*/  IMAD.IADD R9, R7, 0x1, R8 ;  /* 0x0000000107097824 */ /* 0x001fc800078e0208 */
[----:B------:R2:W-:Y:S01]  /*0810*/  STG.E.U16 desc[UR10][R10.64], R13 ;  /* 0x0000000d0a007986 */ /* 0x0005e2000c10150a */
[----:B------:R-:W-:Y:S01]  /*0820*/  ISETP.GE.U32.AND P0, PT, R9, UR16, PT ;  /* 0x0000001009007c0c */ /* 0x000fe2000bf06070 */
[--C-:B------:R-:W-:Y:S01]  /*0830*/  IMAD.MOV.U32 R8, RZ, RZ, R9.reuse ;  /* 0x000000ffff087224 */ /* 0x100fe200078e0009 */
[----:B------:R-:W-:-:S04]  /*0840*/  SHF.R.S32.HI R16, RZ, 0x1f, R9 ;  /* 0x0000001fff107819 */ /* 0x000fc80000011409 */
[----:B------:R-:W-:-:S13]  /*0850*/  ISETP.GE.U32.AND.EX P0, PT, R16, UR17, PT, P0 ;  /* 0x0000001110007c0c */ /* 0x000fda000bf06100 */
[----:B--2---:R-:W-:Y:S05]  /*0860*/  @!P0 BRA `(.L_x_308) ;  /* 0xfffffffc008c8947 */ /* 0x004fea000383ffff */
.L_x_307:
[----:B------:R-:W-:Y:S05]  /*0870*/  BSYNC.RECONVERGENT B0 ;  /* 0x0000000000007941 */ /* 0x000fea0003800200 */
.L_x_306:
[----:B------:R-:W1:Y:S01]  /*0880*/  SHFL.DOWN PT, R6, R5, 0x10, 0x1f ;  /* 0x0a001f0005067f89 */ /* 0x000e6200000e0000 */
[----:B------:R-:W-:-:S13]  /*0890*/  ISETP.NE.AND P0, PT, R0, RZ, PT ;  /* 0x000000ff0000720c */ /* 0x000fda0003f05270 */
[----:B------:R-:W2:Y:S01]  /*08a0*/  @!P0 S2R R10, SR_CgaCtaId ;  /* 0x00000000000a8919 */ /* 0x000ea20000008800 */
[----:B-1----:R-:W-:Y:S01]  /*08b0*/  FADD R6, R6, R5 ;  /* 0x0000000506067221 */ /* 0x002fe20000000000 */
[----:B------:R-:W-:-:S04]  /*08c0*/  @!P0 MOV R5, 0x400 ;  /* 0x0000040000058802 */ /* 0x000fc80000000f00 */
[----:B------:R-:W1:Y:S01]  /*08d0*/  SHFL.DOWN PT, R7, R6, 0x8, 0x1f ;  /* 0x09001f0006077f89 */ /* 0x000e6200000e0000 */
[----:B------:R-:W-:-:S05]  /*08e0*/  @!P0 VIADD R5, R5, 0x84 ;  /* 0x0000008405058836 */ /* 0x000fca0000000000 */
[----:B--2---:R-:W-:-:S05]  /*08f0*/  @!P0 LEA R5, R10, R5, 0x18 ;  /* 0x000000050a058211 */ /* 0x004fca00078ec0ff */
[----:B------:R-:W-:Y:S02]  /*0900*/  @!P0 IMAD R5, R4, 0x4, R5 ;  /* 0x0000000404058824 */ /* 0x000fe400078e0205 */
[----:B-1----:R-:W-:-:S05]  /*0910*/  FADD R7, R6, R7 ;  /* 0x0000000706077221 */ /* 0x002fca0000000000 */
[----:B------:R-:W1:Y:S02]  /*0920*/  SHFL.DOWN PT, R8, R7, 0x4, 0x1f ;  /* 0x08801f0007087f89 */ /* 0x000e6400000e0000 */
[----:B-1----:R-:W-:-:S05]  /*0930*/  FADD R8, R7, R8 ;  /* 0x0000000807087221 */ /* 0x002fca0000000000 */
[----:B0-----:R-:W0:Y:S02]  /*0940*/  SHFL.DOWN PT, R9, R8, 0x2, 0x1f ;  /* 0x08401f0008097f89 */ /* 0x001e2400000e0000 */
        /* <DEDUP_REMOVED lines=15> */
[----:B0-----:R-:W-:Y:S02]  /*0a40*/  @!P0 LEA R4, R5, R0, 0x18 ;  /* 0x0000000005048211 */ /* 0x001fe400078ec0ff */
[----:B------:R-:W-:-:S03]  /*0a50*/  MOV R0, RZ ;  /* 0x000000ff00007202 */ /* 0x000fc60000000f00 */
        /* <DEDUP_REMOVED lines=12> */
.L_x_324:
[----:B-1----:R-:W-:-:S07]  /*0b20*/  FADD R0, R6, R9 ;  /* 0x0000000906007221 */ /* 0x002fce0000000000 */
.L_x_309:
[----:B------:R-:W1:Y:S01]  /*0b30*/  @P1 S2R R5, SR_CgaCtaId ;  /* 0x0000000000051919 */ /* 0x000e620000008800 */
[----:B------:R-:W-:Y:S01]  /*0b40*/  @P1 MOV R4, 0x400 ;  /* 0x0000040000041802 */ /* 0x000fe20000000f00 */
[----:B------:R-:W-:Y:S05]  /*0b50*/  WARPSYNC.ALL ;  /* 0x0000000000007948 */ /* 0x000fea0003800000 */
[----:B------:R-:W-:-:S04]  /*0b60*/  ISETP.GE.U32.AND P0, PT, R3, UR16, PT ;  /* 0x0000001003007c0c */ /* 0x000fc8000bf06070 */
[----:B------:R-:W-:Y:S02]  /*0b70*/  ISETP.GE.U32.AND.EX P0, PT, R2, UR17, PT, P0 ;  /* 0x0000001102007c0c */ /* 0x000fe4000bf06100 */
[----:B-1----:R-:W-:-:S05]  /*0b80*/  @P1 LEA R5, R5, R4, 0x18 ;  /* 0x0000000405051211 */ /* 0x002fca00078ec0ff */
[----:B------:R1:W-:Y:S01]  /*0b90*/  @P1 STS [R5+0x104], R0 ;  /* 0x0001040005001388 */ /* 0x0003e20000000800 */
[----:B------:R-:W-:Y:S06]  /*0ba0*/  BAR.SYNC.DEFER_BLOCKING 0x0 ;  /* 0x0000000000007b1d */ /* 0x000fec0000010000 */
[----:B------:R-:W-:Y:S05]  /*0bb0*/  @P0 EXIT ;  /* 0x000000000000094d */ /* 0x000fea0003800000 */
[----:B------:R-:W2:Y:S01]  /*0bc0*/  S2UR UR7, SR_CgaCtaId ;  /* 0x00000000000779c3 */ /* 0x000ea20000008800 */
[----:B------:R-:W-:Y:S01]  /*0bd0*/  UMOV UR4, 0x400 ;  /* 0x0000040000047882 */ /* 0x000fe20000000000 */
[----:B------:R-:W3:Y:S01]  /*0be0*/  LDCU.64 UR8, c[0x0][0x398] ;  /* 0x00007300ff0877ac */ /* 0x000ee20008000a00 */
[----:B--2---:R-:W-:-:S09]  /*0bf0*/  ULEA UR4, UR7, UR4, 0x18 ;  /* 0x0000000407047291 */ /* 0x004fd2000f8ec0ff */
[----:B-1----:R-:W1:Y:S02]  /*0c00*/  LDS R0, [UR4+0x104] ;  /* 0x00010404ff007984 */ /* 0x002e640008000800 */
[----:B------:R-:W2:Y:S01]  /*0c10*/  LDCU UR4, c[0x0][0x360] ;  /* 0x00006c00ff0477ac */ /* 0x000ea20008000800 */
[----:B-1----:R-:W-:-:S05]  /*0c20*/  VIADD R4, R0, 0x1800000 ;  /* 0x0180000000047836 */ /* 0x002fca0000000000 */
[----:B------:R-:W-:-:S04]  /*0c30*/  LOP3.LUT R4, R4, 0x7f800000, RZ, 0xc0, !PT ;  /* 0x7f80000004047812 */ /* 0x000fc800078ec0ff */
[----:B------:R-:W-:-:S13]  /*0c40*/  ISETP.GT.U32.AND P0, PT, R4, 0x1ffffff, PT ;  /* 0x01ffffff0400780c */ /* 0x000fda0003f04070 */
[----:B--23--:R-:W-:Y:S05]  /*0c50*/  @P0 BRA `(.L_x_311) ;  /* 0x00000000000c0947 */ /* 0x00cfea0003800000 */
[----:B------:R-:W-:-:S07]  /*0c60*/  MOV R4, 0xc80 ;  /* 0x00000c8000047802 */ /* 0x000fce0000000f00 */
[----:B0-----:R-:W-:Y:S05]  /*0c70*/  CALL.REL.NOINC `($__internal_13_$__cuda_sm20_rcp_rn_f32_slowpath) ;  /* 0x00000004006c7944 */ /* 0x001fea0003c00000 */
[----:B------:R-:W-:Y:S05]  /*0c80*/  BRA `(.L_x_312) ;  /* 0x0000000000107947 */ /* 0x000fea0003800000 */
.L_x_311:
[----:B------:R-:W1:Y:S02]  /*0c90*/  MUFU.RCP R5, R0 ;  /* 0x0000000000057308 */ /* 0x000e640000001000 */
[----:B-1----:R-:W-:-:S04]  /*0ca0*/  FFMA R4, R0, R5, -1 ;  /* 0xbf80000000047423 */ /* 0x002fc80000000005 */
[----:B------:R-:W-:-:S04]  /*0cb0*/  FADD.FTZ R4, -R4, -RZ ;  /* 0x800000ff04047221 */ /* 0x000fc80000010100 */
[----:B0-----:R-:W-:-:S07]  /*0cc0*/  FFMA R6, R5, R4, R5 ;  /* 0x0000000405067223 */ /* 0x001fce0000000005 */
.L_x_312:
[----:B0-----:R-:W-:-:S04]  /*0cd0*/  LEA R4, P0, R3, UR5, 0x1 ;  /* 0x0000000503047c11 */ /* 0x001fc8000f8008ff */
[----:B------:R-:W-:-:S05]  /*0ce0*/  LEA.HI.X R5, R3, UR6, R2, 0x1, P0 ;  /* 0x0000000603057c11 */ /* 0x000fca00080f0c02 */
[----:B------:R-:W2:Y:S01]  /*0cf0*/  LDG.E.U16 R0, desc[UR10][R4.64] ;  /* 0x0000000a04007981 */ /* 0x000ea2000c1e1500 */
[----:B------:R-:W-:-:S05]  /*0d00*/  VIADD R3, R3, UR4 ;  /* 0x0000000403037c36 */ /* 0x000fca0008000000 */
[----:B------:R-:W-:Y:S02]  /*0d10*/  ISETP.GE.U32.AND P0, PT, R3, UR8, PT ;  /* 0x0000000803007c0c */ /* 0x000fe4000bf06070 */
[----:B------:R-:W-:-:S04]  /*0d20*/  SHF.R.S32.HI R2, RZ, 0x1f, R3 ;  /* 0x0000001fff027819 */ /* 0x000fc80000011403 */
[----:B------:R-:W-:Y:S01]  /*0d30*/  ISETP.GE.U32.AND.EX P0, PT, R2, UR9, PT, P0 ;  /* 0x0000000902007c0c */ /* 0x000fe2000bf06100 */
[----:B--2---:R-:W-:-:S04]  /*0d40*/  IMAD.U32 R7, R0, 0x10000, RZ ;  /* 0x0001000000077824 */ /* 0x004fc800078e00ff */
[----:B------:R-:W-:-:S05]  /*0d50*/  FMUL R7, R6, R7 ;  /* 0x0000000706077220 */ /* 0x000fca0000400000 */
[----:B------:R-:W-:-:S05]  /*0d60*/  F2FP.BF16.F32.PACK_AB R7, RZ, R7 ;  /* 0x00000007ff07723e */ /* 0x000fca00000010ff */
[----:B------:R0:W-:Y:S01]  /*0d70*/  STG.E.U16 desc[UR10][R4.64], R7 ;  /* 0x0000000704007986 */ /* 0x0001e2000c10150a */
[----:B------:R-:W-:Y:S05]  /*0d80*/  @!P0 BRA `(.L_x_312) ;  /* 0xfffffffc00d08947 */ /* 0x000fea000383ffff */
[----:B------:R-:W-:Y:S05]  /*0d90*/  EXIT ;  /* 0x000000000000794d */ /* 0x000fea0003800000 */
.L_x_305:
[----:B------:R-:W-:Y:S02]  /*0da0*/  HFMA2 R14, -RZ, RZ, 0, 1.847743988037109375e-06 ;  /* 0x0000001fff0e7431 */ /* 0x000fe400000001ff */
[----:B-1----:R-:W-:Y:S02]  /*0db0*/  IMAD.MOV.U32 R12, RZ, RZ, R5 ;  /* 0x000000ffff0c7224 */ /* 0x002fe400078e0005 */
[----:B------:R-:W-:Y:S02]  /*0dc0*/  IMAD.MOV.U32 R13, RZ, RZ, 0x10 ;  /* 0x00000010ff0d7424 */ /* 0x000fe400078e00ff */
[----:B------:R-:W-:-:S07]  /*0dd0*/  IMAD.MOV.U32 R11, RZ, RZ, -0x1 ;  /* 0xffffffffff0b7424 */ /* 0x000fce00078e00ff */
[----:B0-----:R-:W-:Y:S05]  /*0de0*/  WARPSYNC.COLLECTIVE R11, `(.L_x_313) ;  /* 0x000000000b087348 */ /* 0x001fea0003c00000 */
[----:B------:R1:W2:Y:S02]  /*0df0*/  SHFL.DOWN P0, R10, R12, R13, R14 ;  /* 0x0800000d0c0a7389 */ /* 0x0002a4000000000e */
[----:B012---:R-:W-:Y:S05]  /*0e00*/  ENDCOLLECTIVE ;  /* 0x000000000000791b */ /* 0x007fea0003800000 */
.L_x_313:
[----:B------:R-:W-:Y:S02]  /*0e10*/  IMAD.MOV.U32 R13, RZ, RZ, 0x8 ;  /* 0x00000008ff0d7424 */ /* 0x000fe400078e00ff */
[----:B------:R-:W-:-:S05]  /*0e20*/  IMAD.MOV.U32 R6, RZ, RZ, R10 ;  /* 0x000000ffff067224 */ /* 0x000fca00078e000a */
[----:B------:R-:W-:-:S05]  /*0e30*/  FMNMX R6, R6, R5, !PT ;  /* 0x0000000506067209 */ /* 0x000fca0007800000 */
[----:B------:R-:W-:-:S07]  /*0e40*/  IMAD.MOV.U32 R12, RZ, RZ, R6 ;  /* 0x000000ffff0c7224 */ /* 0x000fce00078e0006 */
[----:B------:R-:W-:Y:S05]  /*0e50*/  WARPSYNC.COLLECTIVE R11, `(.L_x_314) ;  /* 0x000000000b087348 */ /* 0x000fea0003c00000 */
[----:B------:R0:W1:Y:S02]  /*0e60*/  SHFL.DOWN P0, R10, R12, R13, R14 ;  /* 0x0800000d0c0a7389 */ /* 0x000064000000000e */
[----:B01----:R-:W-:Y:S05]  /*0e70*/  ENDCOLLECTIVE ;  /* 0x000000000000791b */ /* 0x003fea0003800000 */
.L_x_314:
[----:B------:R-:W-:Y:S01]  /*0e80*/  MOV R13, 0x4 ;  /* 0x00000004000d7802 */ /* 0x000fe20000000f00 */
[----:B------:R-:W-:-:S05]  /*0e90*/  IMAD.MOV.U32 R7, RZ, RZ, R10 ;  /* 0x000000ffff077224 */ /* 0x000fca00078e000a */
[----:B------:R-:W-:-:S05]  /*0ea0*/  FMNMX R7, R6, R7, !PT ;  /* 0x0000000706077209 */ /* 0x000fca0007800000 */
[----:B------:R-:W-:-:S07]  /*0eb0*/  IMAD.MOV.U32 R12, RZ, RZ, R7 ;  /* 0x000000ffff0c7224 */ /* 0x000fce00078e0007 */
[----:B------:R-:W-:Y:S05]  /*0ec0*/  WARPSYNC.COLLECTIVE R11, `(.L_x_315) ;  /* 0x000000000b087348 */ /* 0x000fea0003c00000 */
[----:B------:R0:W1:Y:S02]  /*0ed0*/  SHFL.DOWN P0, R10, R12, R13, R14 ;  /* 0x0800000d0c0a7389 */ /* 0x000064000000000e */
[----:B01----:R-:W-:Y:S05]  /*0ee0*/  ENDCOLLECTIVE ;  /* 0x000000000000791b */ /* 0x003fea0003800000 */
.L_x_315:
[----:B------:R-:W-:Y:S02]  /*0ef0*/  IMAD.MOV.U32 R13, RZ, RZ, 0x2 ;  /* 0x00000002ff0d7424 */ /* 0x000fe400078e00ff */
[----:B------:R-:W-:-:S05]  /*0f00*/  IMAD.MOV.U32 R8, RZ, RZ, R10 ;  /* 0x000000ffff087224 */ /* 0x000fca00078e000a */
[----:B------:R-:W-:-:S05]  /*0f10*/  FMNMX R8, R7, R8, !PT ;  /* 0x0000000807087209 */ /* 0x000fca0007800000 */
[----:B------:R-:W-:-:S07]  /*0f20*/  IMAD.MOV.U32 R12, RZ, RZ, R8 ;  /* 0x000000ffff0c7224 */ /* 0x000fce00078e0008 */
[----:B------:R-:W-:Y:S05]  /*0f30*/  WARPSYNC.COLLECTIVE R11, `(.L_x_316) ;  /* 0x000000000b087348 */ /* 0x000fea0003c00000 */
[----:B------:R0:W1:Y:S02]  /*0f40*/  SHFL.DOWN P0, R10, R12, R13, R14 ;  /* 0x0800000d0c0a7389 */ /* 0x000064000000000e */
[----:B01----:R-:W-:Y:S05]  /*0f50*/  ENDCOLLECTIVE ;  /* 0x000000000000791b */ /* 0x003fea0003800000 */
.L_x_316:
[----:B------:R-:W-:Y:S02]  /*0f60*/  HFMA2 R13, -RZ, RZ, 0, 5.9604644775390625e-08 ;  /* 0x00000001ff0d7431 */ /* 0x000fe400000001ff */
[----:B------:R-:W-:-:S05]  /*0f70*/  IMAD.MOV.U32 R9, RZ, RZ, R10 ;  /* 0x000000ffff097224 */ /* 0x000fca00078e000a */
[----:B------:R-:W-:-:S05]  /*0f80*/  FMNMX R9, R8, R9, !PT ;  /* 0x0000000908097209 */ /* 0x000fca0007800000 */
[----:B------:R-:W-:-:S07]  /*0f90*/  IMAD.MOV.U32 R12, RZ, RZ, R9 ;  /* 0x000000ffff0c7224 */ /* 0x000fce00078e0009 */
[----:B------:R-:W-:Y:S05]  /*0fa0*/  WARPSYNC.COLLECTIVE R11, `(.L_x_317) ;  /* 0x000000000b087348 */ /* 0x000fea0003c00000 */
[----:B------:R0:W1:Y:S02]  /*0fb0*/  SHFL.DOWN P0, R10, R12, R13, R14 ;  /* 0x0800000d0c0a7389 */ /* 0x000064000000000e */
[----:B01----:R-:W-:Y:S05]  /*0fc0*/  ENDCOLLECTIVE ;  /* 0x000000000000791b */ /* 0x003fea0003800000 */
.L_x_317:
[----:B------:R-:W-:Y:S05]  /*0fd0*/  BRA `(.L_x_318) ;  /* 0xfffffff400547947 */ /* 0x000fea000383ffff */
.L_x_310:
[----:B-1----:R-:W-:Y:S02]  /*0fe0*/  IMAD.MOV.U32 R12, RZ, RZ, R0 ;  /* 0x000000ffff0c7224 */ /* 0x002fe400078e0000 */
[----:B------:R-:W-:Y:S02]  /*0ff0*/  IMAD.MOV.U32 R13, RZ, RZ, 0x10 ;  /* 0x00000010ff0d7424 */ /* 0x000fe400078e00ff */
[----:B------:R-:W-:Y:S02]  /*1000*/  IMAD.MOV.U32 R14, RZ, RZ, 0x1f ;  /* 0x0000001fff0e7424 */ /* 0x000fe400078e00ff */
[----:B------:R-:W-:-:S07]  /*1010*/  IMAD.MOV.U32 R11, RZ, RZ, -0x1 ;  /* 0xffffffffff0b7424 */ /* 0x000fce00078e00ff */
[----:B0-----:R-:W-:Y:S05]  /*1020*/  WARPSYNC.COLLECTIVE R11, `(.L_x_319) ;  /* 0x000000000b087348 */ /* 0x001fea0003c00000 */
[----:B------:R1:W2:Y:S02]  /*1030*/  SHFL.DOWN P0, R10, R12, R13, R14 ;  /* 0x0800000d0c0a7389 */ /* 0x0002a4000000000e */
[----:B012---:R-:W-:Y:S05]  /*1040*/  ENDCOLLECTIVE ;  /* 0x000000000000791b */ /* 0x007fea0003800000 */
.L_x_319:
[----:B------:R-:W-:Y:S02]  /*1050*/  IMAD.MOV.U32 R13, RZ, RZ, 0x8 ;  /* 0x00000008ff0d7424 */ /* 0x000fe400078e00ff */
[----:B------:R-:W-:-:S04]  /*1060*/  IMAD.MOV.U32 R5, RZ, RZ, R10 ;  /* 0x000000ffff057224 */ /* 0x000fc800078e000a */
[----:B------:R-:W-:-:S05]  /*1070*/  FADD R5, R5, R0 ;  /* 0x0000000005057221 */ /* 0x000fca0000000000 */
[----:B------:R-:W-:-:S07]  /*1080*/  MOV R12, R5 ;  /* 0x00000005000c7202 */ /* 0x000fce0000000f00 */
[----:B------:R-:W-:Y:S05]  /*1090*/  WARPSYNC.COLLECTIVE R11, `(.L_x_320) ;  /* 0x000000000b087348 */ /* 0x000fea0003c00000 */
[----:B------:R0:W1:Y:S02]  /*10a0*/  SHFL.DOWN P0, R10, R12, R13, R14 ;  /* 0x0800000d0c0a7389 */ /* 0x000064000000000e */
[----:B01----:R-:W-:Y:S05]  /*10b0*/  ENDCOLLECTIVE ;  /* 0x000000000000791b */ /* 0x003fea0003800000 */
.L_x_320:
[----:B------:R-:W-:Y:S02]  /*10c0*/  IMAD.MOV.U32 R13, RZ, RZ, 0x4 ;  /* 0x00000004ff0d7424 */ /* 0x000fe400078e00ff */
[----:B------:R-:W-:-:S04]  /*10d0*/  IMAD.MOV.U32 R4, RZ, RZ, R10 ;  /* 0x000000ffff047224 */ /* 0x000fc800078e000a */
[----:B------:R-:W-:-:S04]  /*10e0*/  FADD R4, R5, R4 ;  /* 0x0000000405047221 */ /* 0x000fc80000000000 */
[----:B------:R-:W-:-:S07]  /*10f0*/  IMAD.MOV.U32 R12, RZ, RZ, R4 ;  /* 0x000000ffff0c7224 */ /* 0x000fce00078e0004 */
[----:B------:R-:W-:Y:S05]  /*1100*/  WARPSYNC.COLLECTIVE R11, `(.L_x_321) ;  /* 0x000000000b087348 */ /* 0x000fea0003c00000 */
[----:B------:R0:W1:Y:S02]  /*1110*/  SHFL.DOWN P0, R10, R12, R13, R14 ;  /* 0x0800000d0c0a7389 */ /* 0x000064000000000e */
[----:B01----:R-:W-:Y:S05]  /*1120*/  ENDCOLLECTIVE ;  /* 0x000000000000791b */ /* 0x003fea0003800000 */
.L_x_321:
[----:B------:R-:W-:Y:S02]  /*1130*/  IMAD.MOV.U32 R13, RZ, RZ, 0x2 ;  /* 0x00000002ff0d7424 */ /* 0x000fe400078e00ff */
[----:B------:R-:W-:-:S04]  /*1140*/  IMAD.MOV.U32 R7, RZ, RZ, R10 ;  /* 0x000000ffff077224 */ /* 0x000fc800078e000a */
[----:B------:R-:W-:-:S05]  /*1150*/  FADD R7, R4, R7 ;  /* 0x0000000704077221 */ /* 0x000fca0000000000 */
[----:B------:R-:W-:-:S07]  /*1160*/  MOV R12, R7 ;  /* 0x00000007000c7202 */ /* 0x000fce0000000f00 */
[----:B------:R-:W-:Y:S05]  /*1170*/  WARPSYNC.COLLECTIVE R11, `(.L_x_322) ;  /* 0x000000000b087348 */ /* 0x000fea0003c00000 */
[----:B------:R0:W1:Y:S02]  /*1180*/  SHFL.DOWN P0, R10, R12, R13, R14 ;  /* 0x0800000d0c0a7389 */ /* 0x000064000000000e */
[----:B01----:R-:W-:Y:S05]  /*1190*/  ENDCOLLECTIVE ;  /* 0x000000000000791b */ /* 0x003fea0003800000 */
.L_x_322:
[----:B------:R-:W-:Y:S02]  /*11a0*/  IMAD.MOV.U32 R13, RZ, RZ, 0x1 ;  /* 0x00000001ff0d7424 */ /* 0x000fe400078e00ff */
[----:B------:R-:W-:-:S04]  /*11b0*/  IMAD.MOV.U32 R6, RZ, RZ, R10 ;  /* 0x000000ffff067224 */ /* 0x000fc800078e000a */
[----:B------:R-:W-:-:S04]  /*11c0*/  FADD R6, R7, R6 ;  /* 0x0000000607067221 */ /* 0x000fc80000000000 */
[----:B------:R-:W-:-:S07]  /*11d0*/  IMAD.MOV.U32 R12, RZ, RZ, R6 ;  /* 0x000000ffff0c7224 */ /* 0x000fce00078e0006 */
[----:B------:R-:W-:Y:S05]  /*11e0*/  WARPSYNC.COLLECTIVE R11, `(.L_x_323) ;  /* 0x000000000b087348 */ /* 0x000fea0003c00000 */
[----:B------:R0:W1:Y:S02]  /*11f0*/  SHFL.DOWN P0, R10, R12, R13, R14 ;  /* 0x0800000d0c0a7389 */ /* 0x000064000000000e */
[----:B01----:R-:W-:Y:S05]  /*1200*/  ENDCOLLECTIVE ;  /* 0x000000000000791b */ /* 0x003fea0003800000 */
.L_x_323:
[----:B------:R-:W-:Y:S01]  /*1210*/  IMAD.MOV.U32 R9, RZ, RZ, R10 ;  /* 0x000000ffff097224 */ /* 0x000fe200078e000a */
[----:B------:R-:W-:Y:S06]  /*1220*/  BRA `(.L_x_324) ;  /* 0xfffffff8003c7947 */ /* 0x000fec000383ffff */
        .weak           $__internal_13_$__cuda_sm20_rcp_rn_f32_slowpath
        .type           $__internal_13_$__cuda_sm20_rcp_rn_f32_slowpath,@function
        .size           $__internal_13_$__cuda_sm20_rcp_rn_f32_slowpath,(.L_x_743 - $__internal_13_$__cuda_sm20_rcp_rn_f32_slowpath)
$__internal_13_$__cuda_sm20_rcp_rn_f32_slowpath:
[----:B------:R-:W-:-:S04]  /*1230*/  SHF.L.U32 R5, R0, 0x1, RZ ;  /* 0x0000000100057819 */ /* 0x000fc800000006ff */
        /* <DEDUP_REMOVED lines=8> */
[----:B---3--:R-:W2:Y:S02]  /*12c0*/  MUFU.RCP R5, R6 ;  /* 0x0000000600057308 */ /* 0x008ea40000001000 */
[----:B--2---:R-:W-:-:S04]  /*12d0*/  FFMA R0, R6, R5, -1 ;  /* 0xbf80000006007423 */ /* 0x004fc80000000005 */
[----:B------:R-:W-:-:S04]  /*12e0*/  FADD.FTZ R0, -R0, -RZ ;  /* 0x800000ff00007221 */ /* 0x000fc80000010100 */
[----:B------:R-:W-:-:S04]  /*12f0*/  FFMA R0, R5, R0, R5 ;  /* 0x0000000005007223 */ /* 0x000fc80000000005 */
[----:B------:R-:W-:Y:S01]  /*1300*/  FFMA R5, R0, 1.84467440737095516160e+19, RZ ;  /* 0x5f80000000057823 */ /* 0x000fe200000000ff */
[----:B------:R-:W-:Y:S06]  /*1310*/  BRA `(.L_x_326) ;  /* 0x0000000000887947 */ /* 0x000fec0003800000 */
.L_x_325:
[----:B------:R-:W-:-:S05]  /*1320*/  VIADD R6, R5, 0xffffff03 ;  /* 0xffffff0305067836 */ /* 0x000fca0000000000 */
[----:B------:R-:W-:-:S13]  /*1330*/  ISETP.GT.U32.AND P0, PT, R6, 0x1, PT ;  /* 0x000000010600780c */ /* 0x000fda0003f04070 */
[----:B------:R-:W-:Y:S05]  /*1340*/  @P0 BRA `(.L_x_327) ;  /* 0x0000000000780947 */ /* 0x000fea0003800000 */
[----:B------:R-:W-:Y:S01]  /*1350*/  LOP3.LUT R7, R0, 0x7fffff, RZ, 0xc0, !PT ;  /* 0x007fffff00077812 */ /* 0x000fe200078ec0ff */
[----:B------:R-:W-:-:S03]  /*1360*/  IMAD.MOV.U32 R11, RZ, RZ, 0x3 ;  /* 0x00000003ff0b7424 */ /* 0x000fc600078e00ff */
        /* <DEDUP_REMOVED lines=11> */
[----:B------:R-:W-:-:S03]  /*1420*/  LOP3.LUT R7, R12, R9, RZ, 0xc0, !PT ;  /* 0x000000090c077212 */ /* 0x000fc600078ec0ff */
        /* <DEDUP_REMOVED lines=9> */
[----:B------:R-:W-:Y:S02]  /*14c0*/  ISETP.GE.AND P0, PT, R6, RZ, PT ;  /* 0x000000ff0600720c */ /* 0x000fe40003f06270 */
[----:B------:R-:W-:-:S04]  /*14d0*/  IADD3 R6, PT, PT, R5, -0xfc, RZ ;  /* 0xffffff0405067810 */ /* 0x000fc80007ffe0ff */
[----:B------:R-:W-:-:S07]  /*14e0*/  SHF.R.U32.HI R5, RZ, R6, R9 ;  /* 0x00000006ff057219 */ /* 0x000fce0000011609 */
[----:B------:R-:W-:-:S04]  /*14f0*/  @!P0 VIADD R5, R5, 0x1 ;  /* 0x0000000105058836 */ /* 0x000fc80000000000 */
[----:B------:R-:W-:-:S05]  /*1500*/  @!P1 IMAD.SHL.U32 R5, R5, 0x2, RZ ;  /* 0x0000000205059824 */ /* 0x000fca00078e00ff */
[----:B------:R-:W-:Y:S01]  /*1510*/  LOP3.LUT R5, R5, 0x80000000, R0, 0xf8, !PT ;  /* 0x8000000005057812 */ /* 0x000fe200078ef800 */
[----:B------:R-:W-:Y:S06]  /*1520*/  BRA `(.L_x_326) ;  /* 0x0000000000047947 */ /* 0x000fec0003800000 */
.L_x_327:
[----:B------:R0:W1:Y:S02]  /*1530*/  MUFU.RCP R5, R0 ;  /* 0x0000000000057308 */ /* 0x0000640000001000 */
.L_x_326:
[----:B-1-3--:R-:W-:Y:S02]  /*1540*/  IMAD.MOV.U32 R6, RZ, RZ, R5 ;  /* 0x000000ffff067224 */ /* 0x00afe400078e0005 */
[----:B------:R-:W-:-:S04]  /*1550*/  IMAD.MOV.U32 R5, RZ, RZ, 0x0 ;  /* 0x00000000ff057424 */ /* 0x000fc800078e00ff */
[----:B0-2---:R-:W-:Y:S05]  /*1560*/  RET.REL.NODEC R4 `(_ZN8pygpukit3ops2nn19softmax_bf16_kernelEPK13__nv_bfloat16PS2_mm) ;  /* 0xffffffe804a47950 */ /* 0x005fea0003c3ffff */
.L_x_328:
        /* <DEDUP_REMOVED lines=9> */
.L_x_743:


//--------------------- .text._ZN8pygpukit3ops2nn18softmax_f16_kernelEPK6__halfPS2_mm --------------------------
	.section	.text._ZN8pygpukit3ops2nn18softmax_f16_kernelEPK6__halfPS2_mm,"ax",@progbits
	.align	128
        .global         _ZN8pygpukit3ops2nn18softmax_f16_kernelEPK6__halfPS2_mm
        .type           _ZN8pygpukit3ops2nn18softmax_f16_kernelEPK6__halfPS2_mm,@function
        .size           _ZN8pygpukit3ops2nn18softmax_f16_kernelEPK6__halfPS2_mm,(.L_x_744 - _ZN8pygpukit3ops2nn18softmax_f16_kernelEPK6__halfPS2_mm)
        .other          _ZN8pygpukit3ops2nn18softmax_f16_kernelEPK6__halfPS2_mm,@"STO_CUDA_ENTRY STV_DEFAULT"
_ZN8pygpukit3ops2nn18softmax_f16_kernelEPK6__halfPS2_mm:
.text._ZN8pygpukit3ops2nn18softmax_f16_kernelEPK6__halfPS2_mm:
        /* <DEDUP_REMOVED lines=29> */
.L_x_331:
        /* <DEDUP_REMOVED lines=8> */
[----:B--2---:R-:W-:-:S05]  /*0250*/  HADD2.F32 R7, -RZ, R4.H0_H0 ;  /* 0x20000004ff077230 */ /* 0x004fca0000004100 */
[----:B------:R-:W-:-:S07]  /*0260*/  FMNMX R6, R7, R6, !PT ;  /* 0x0000000607067209 */ /* 0x000fce0007800000 */
[----:B------:R-:W-:Y:S05]  /*0270*/  @!P0 BRA `(.L_x_331) ;  /* 0xfffffffc00d48947 */ /* 0x000fea000383ffff */
.L_x_330:
[----:B------:R-:W-:Y:S05]  /*0280*/  BSYNC.RECONVERGENT B0 ;  /* 0x0000000000007941 */ /* 0x000fea0003800200 */
.L_x_329:
        /* <DEDUP_REMOVED lines=42> */
.L_x_346:
[----:B------:R-:W-:Y:S02]  /*0530*/  ISETP.NE.AND P0, PT, R3, RZ, PT ;  /* 0x000000ff0300720c */ /* 0x000fe40003f05270 */
[----:B-1----:R-:W-:-:S11]  /*0540*/  FMNMX R10, R9, R10, !PT ;  /* 0x0000000a090a7209 */ /* 0x002fd60007800000 */
[----:B------:R-:W1:Y:S01]  /*0550*/  @!P0 S2R R6, SR_CgaCtaId ;  /* 0x0000000000068919 */ /* 0x000e620000008800 */
[----:B------:R-:W-:Y:S02]  /*0560*/  @!P0 MOV R5, 0x400 ;  /* 0x0000040000058802 */ /* 0x000fe40000000f00 */
[----:B------:R-:W-:Y:S02]  /*0570*/  @!P0 PLOP3.LUT P1, PT, PT, PT, PT, 0x80, 0x8 ;  /* 0x000000000008881c */ /* 0x000fe40003f2f070 */
[----:B-1----:R-:W-:-:S05]  /*0580*/  @!P0 LEA R5, R6, R5, 0x18 ;  /* 0x0000000506058211 */ /* 0x002fca00078ec0ff */
[----:B------:R1:W-:Y:S06]  /*0590*/  @!P0 STS [R5+0x80], R10 ;  /* 0x0000800a05008388 */ /* 0x0003ec0000000800 */
.L_x_332:
        /* <DEDUP_REMOVED lines=9> */
[----:B------:R-:W-:Y:S01]  /*0630*/  IMAD.MOV.U32 R5, RZ, RZ, RZ ;  /* 0x000000ffff057224 */ /* 0x000fe200078e00ff */
[----:B0-----:R-:W-:Y:S01]  /*0640*/  MOV R9, R3 ;  /* 0x0000000300097202 */ /* 0x001fe20000000f00 */
[----:B------:R-:W-:Y:S02]  /*0650*/  IMAD.MOV.U32 R16, RZ, RZ, R2 ;  /* 0x000000ffff107224 */ /* 0x000fe400078e0002 */
[----:B------:R-:W-:Y:S02]  /*0660*/  IMAD.MOV.U32 R8, RZ, RZ, R3 ;  /* 0x000000ffff087224 */ /* 0x000fe400078e0003 */
[----:B------:R-:W0:Y:S01]  /*0670*/  LDC R7, c[0x0][0x360] ;  /* 0x0000d800ff077b82 */ /* 0x000e220000000800 */
[----:B-1----:R-:W-:-:S09]  /*0680*/  ULEA UR4, UR9, UR4, 0x18 ;  /* 0x0000000409047291 */ /* 0x002fd2000f8ec0ff */
[----:B------:R-:W1:Y:S03]  /*0690*/  LDS R6, [UR4+0x80] ;  /* 0x00008004ff067984 */ /* 0x000e660008000800 */
.L_x_336:
[C---:B------:R-:W-:Y:S01]  /*06a0*/  IMAD.SHL.U32 R13, R9.reuse, 0x2, RZ ;  /* 0x00000002090d7824 */ /* 0x040fe200078e00ff */
[----:B------:R-:W-:-:S04]  /*06b0*/  SHF.L.U64.HI R16, R9, 0x1, R16 ;  /* 0x0000000109107819 */ /* 0x000fc80000010210 */
[----:B------:R-:W-:-:S04]  /*06c0*/  IADD3 R10, P0, PT, R13, UR7, RZ ;  /* 0x000000070d0a7c10 */ /* 0x000fc8000ff1e0ff */
[----:B------:R-:W-:-:S05]  /*06d0*/  IADD3.X R11, PT, PT, R16, UR8, RZ, P0, !PT ;  /* 0x00000008100b7c10 */ /* 0x000fca00087fe4ff */
[----:B------:R-:W2:Y:S01]  /*06e0*/  LDG.E.U16.CONSTANT R10, desc[UR10][R10.64] ;  /* 0x0000000a0a0a7981 */ /* 0x000ea2000c1e9500 */
[----:B------:R-:W-:Y:S02]  /*06f0*/  IMAD.MOV.U32 R12, RZ, RZ, 0x3bbb989d ;  /* 0x3bbb989dff0c7424 */ /* 0x000fe400078e00ff */
[----:B------:R-:W-:Y:S02]  /*0700*/  IMAD.MOV.U32 R15, RZ, RZ, 0x437c0000 ;  /* 0x437c0000ff0f7424 */ /* 0x000fe400078e00ff */
[----:B--2---:R-:W-:Y:S01]  /*0710*/  HADD2.F32 R9, -RZ, R10.H0_H0 ;  /* 0x2000000aff097230 */ /* 0x004fe20000004100 */
[----:B------:R-:W-:-:S04]  /*0720*/  IADD3 R10, P0, PT, R13, UR5, RZ ;  /* 0x000000050d0a7c10 */ /* 0x000fc8000ff1e0ff */
        /* <DEDUP_REMOVED lines=11> */
[----:B------:R-:W-:-:S04]  /*07e0*/  F2FP.F16.F32.PACK_AB R9, RZ, R12 ;  /* 0x0000000cff09723e */ /* 0x000fc800000000ff */
[----:B------:R-:W-:Y:S02]  /*07f0*/  PRMT R13, R9, 0x7610, R13 ;  /* 0x00007610090d7816 */ /* 0x000fe4000000000d */
[----:B0-----:R-:W-:-:S03]  /*0800*/  IADD3 R9, PT, PT, R7, R8, RZ ;  /* 0x0000000807097210 */ /* 0x001fc60007ffe0ff */
[----:B------:R2:W-:Y:S01]  /*0810*/  STG.E.U16 desc[UR10][R10.64], R13 ;  /* 0x0000000d0a007986 */ /* 0x0005e2000c10150a */
[----:B------:R-:W-:Y:S01]  /*0820*/  ISETP.GE.U32.AND P0, PT, R9, UR16, PT ;  /* 0x0000001009007c0c */ /* 0x000fe2000bf06070 */
[--C-:B------:R-:W-:Y:S01]  /*0830*/  IMAD.MOV.U32 R8, RZ, RZ, R9.reuse ;  /* 0x000000ffff087224 */ /* 0x100fe200078e0009 */
[----:B------:R-:W-:-:S04]  /*0840*/  SHF.R.S32.HI R16, RZ, 0x1f, R9 ;  /* 0x0000001fff107819 */ /* 0x000fc80000011409 */
[----:B------:R-:W-:-:S13]  /*0850*/  ISETP.GE.U32.AND.EX P0, PT, R16, UR17, PT, P0 ;  /* 0x0000001110007c0c */ /* 0x000fda000bf06100 */
[----:B--2---:R-:W-:Y:S05]  /*0860*/  @!P0 BRA `(.L_x_336) ;  /* 0xfffffffc008c8947 */ /* 0x004fea000383ffff */
.L_x_335:
[----:B------:R-:W-:Y:S05]  /*0870*/  BSYNC.RECONVERGENT B0 ;  /* 0x0000000000007941 */ /* 0x000fea0003800200 */
.L_x_334:
        /* <DEDUP_REMOVED lines=29> */
[----:B------:R-:W-:-:S03]  /*0a50*/  IMAD.MOV.U32 R0, RZ, RZ, RZ ;  /* 0x000000ffff007224 */ /* 0x000fc600078e00ff */
[----:B------:R-:W-:-:S05]  /*0a60*/  @!P0 LEA R4, R3, R4, 0x2 ;  /* 0x0000000403048211 */ /* 0x000fca00078e10ff */
        /* <DEDUP_REMOVED lines=11> */
.L_x_352:
[----:B-1----:R-:W-:-:S07]  /*0b20*/  FADD R0, R6, R9 ;  /* 0x0000000906007221 */ /* 0x002fce0000000000 */
.L_x_337:
        /* <DEDUP_REMOVED lines=20> */
[----:B0-----:R-:W-:Y:S05]  /*0c70*/  CALL.REL.NOINC `($__internal_14_$__cuda_sm20_rcp_rn_f32_slowpath) ;  /* 0x00000004006c7944 */ /* 0x001fea0003c00000 */
[----:B------:R-:W-:Y:S05]  /*0c80*/  BRA `(.L_x_340) ;  /* 0x0000000000107947 */ /* 0x000fea0003800000 */
.L_x_339:
[----:B------:R-:W1:Y:S02]  /*0c90*/  MUFU.RCP R5, R0 ;  /* 0x0000000000057308 */ /* 0x000e640000001000 */
[----:B-1----:R-:W-:-:S04]  /*0ca0*/  FFMA R4, R0, R5, -1 ;  /* 0xbf80000000047423 */ /* 0x002fc80000000005 */
[----:B------:R-:W-:-:S04]  /*0cb0*/  FADD.FTZ R4, -R4, -RZ ;  /* 0x800000ff04047221 */ /* 0x000fc80000010100 */
[----:B0-----:R-:W-:-:S07]  /*0cc0*/  FFMA R6, R5, R4, R5 ;  /* 0x0000000405067223 */ /* 0x001fce0000000005 */
.L_x_340:
[----:B0-----:R-:W-:-:S04]  /*0cd0*/  LEA R4, P0, R3, UR5, 0x1 ;  /* 0x0000000503047c11 */ /* 0x001fc8000f8008ff */
[----:B------:R-:W-:-:S05]  /*0ce0*/  LEA.HI.X R5, R3, UR6, R2, 0x1, P0 ;  /* 0x0000000603057c11 */ /* 0x000fca00080f0c02 */
[----:B------:R-:W2:Y:S01]  /*0cf0*/  LDG.E.U16 R0, desc[UR10][R4.64] ;  /* 0x0000000a04007981 */ /* 0x000ea2000c1e1500 */
[----:B------:R-:W-:-:S05]  /*0d00*/  VIADD R3, R3, UR4 ;  /* 0x0000000403037c36 */ /* 0x000fca0008000000 */
[----:B------:R-:W-:Y:S02]  /*0d10*/  ISETP.GE.U32.AND P0, PT, R3, UR8, PT ;  /* 0x0000000803007c0c */ /* 0x000fe4000bf06070 */
[----:B------:R-:W-:-:S04]  /*0d20*/  SHF.R.S32.HI R2, RZ, 0x1f, R3 ;  /* 0x0000001fff027819 */ /* 0x000fc80000011403 */
[----:B------:R-:W-:Y:S01]  /*0d30*/  ISETP.GE.U32.AND.EX P0, PT, R2, UR9, PT, P0 ;  /* 0x0000000902007c0c */ /* 0x000fe2000bf06100 */
[----:B--2---:R-:W-:-:S05]  /*0d40*/  HADD2.F32 R7, -RZ, R0.H0_H0 ;  /* 0x20000000ff077230 */ /* 0x004fca0000004100 */
[----:B------:R-:W-:-:S05]  /*0d50*/  FMUL R7, R6, R7 ;  /* 0x0000000706077220 */ /* 0x000fca0000400000 */
[----:B------:R-:W-:-:S05]  /*0d60*/  F2FP.F16.F32.PACK_AB R7, RZ, R7 ;  /* 0x00000007ff07723e */ /* 0x000fca00000000ff */
[----:B------:R0:W-:Y:S01]  /*0d70*/  STG.E.U16 desc[UR10][R4.64], R7 ;  /* 0x0000000704007986 */ /* 0x0001e2000c10150a */
[----:B------:R-:W-:Y:S05]  /*0d80*/  @!P0 BRA `(.L_x_340) ;  /* 0xfffffffc00d08947 */ /* 0x000fea000383ffff */
[----:B------:R-:W-:Y:S05]  /*0d90*/  EXIT ;  /* 0x000000000000794d */ /* 0x000fea0003800000 */
.L_x_333:
[----:B-1----:R-:W-:Y:S01]  /*0da0*/  IMAD.MOV.U32 R12, RZ, RZ, R5 ;  /* 0x000000ffff0c7224 */ /* 0x002fe200078e0005 */
[----:B------:R-:W-:Y:S01]  /*0db0*/  MOV R11, 0xffffffff ;  /* 0xffffffff000b7802 */ /* 0x000fe20000000f00 */
[----:B------:R-:W-:Y:S02]  /*0dc0*/  IMAD.MOV.U32 R13, RZ, RZ, 0x10 ;  /* 0x00000010ff0d7424 */ /* 0x000fe400078e00ff */
[----:B------:R-:W-:-:S07]  /*0dd0*/  IMAD.MOV.U32 R14, RZ, RZ, 0x1f ;  /* 0x0000001fff0e7424 */ /* 0x000fce00078e00ff */
[----:B0-----:R-:W-:Y:S05]  /*0de0*/  WARPSYNC.COLLECTIVE R11, `(.L_x_341) ;  /* 0x000000000b087348 */ /* 0x001fea0003c00000 */
[----:B------:R1:W2:Y:S02]  /*0df0*/  SHFL.DOWN P0, R10, R12, R13, R14 ;  /* 0x0800000d0c0a7389 */ /* 0x0002a4000000000e */
[----:B012---:R-:W-:Y:S05]  /*0e00*/  ENDCOLLECTIVE ;  /* 0x000000000000791b */ /* 0x007fea0003800000 */
.L_x_341:
[----:B------:R-:W-:Y:S02]  /*0e10*/  IMAD.MOV.U32 R13, RZ, RZ, 0x8 ;  /* 0x00000008ff0d7424 */ /* 0x000fe400078e00ff */
[----:B------:R-:W-:-:S05]  /*0e20*/  IMAD.MOV.U32 R6, RZ, RZ, R10 ;  /* 0x000000ffff067224 */ /* 0x000fca00078e000a */
[----:B------:R-:W-:-:S05]  /*0e30*/  FMNMX R6, R6, R5, !PT ;  /* 0x0000000506067209 */ /* 0x000fca0007800000 */
[----:B------:R-:W-:-:S07]  /*0e40*/  IMAD.MOV.U32 R12, RZ, RZ, R6 ;  /* 0x000000ffff0c7224 */ /* 0x000fce00078e0006 */
[----:B------:R-:W-:Y:S05]  /*0e50*/  WARPSYNC.COLLECTIVE R11, `(.L_x_342) ;  /* 0x000000000b087348 */ /* 0x000fea0003c00000 */
[----:B------:R0:W1:Y:S02]  /*0e60*/  SHFL.DOWN P0, R10, R12, R13, R14 ;  /* 0x0800000d0c0a7389 */ /* 0x000064000000000e */
[----:B01----:R-:W-:Y:S05]  /*0e70*/  ENDCOLLECTIVE ;  /* 0x000000000000791b */ /* 0x003fea0003800000 */
.L_x_342:
[----:B------:R-:W-:Y:S02]  /*0e80*/  HFMA2 R13, -RZ, RZ, 0, 2.384185791015625e-07 ;  /* 0x00000004ff0d7431 */ /* 0x000fe400000001ff */
[----:B------:R-:W-:-:S05]  /*0e90*/  IMAD.MOV.U32 R7, RZ, RZ, R10 ;  /* 0x000000ffff077224 */ /* 0x000fca00078e000a */
[----:B------:R-:W-:-:S05]  /*0ea0*/  FMNMX R7, R6, R7, !PT ;  /* 0x0000000706077209 */ /* 0x000fca0007800000 */
[----:B------:R-:W-:-:S07]  /*0eb0*/  IMAD.MOV.U32 R12, RZ, RZ, R7 ;  /* 0x000000ffff0c7224 */ /* 0x000fce00078e0007 */
[----:B------:R-:W-:Y:S05]  /*0ec0*/  WARPSYNC.COLLECTIVE R11, `(.L_x_343) ;  /* 0x000000000b087348 */ /* 0x000fea0003c00000 */
[----:B------:R0:W1:Y:S02]  /*0ed0*/  SHFL.DOWN P0, R10, R12, R13, R14 ;  /* 0x0800000d0c0a7389 */ /* 0x000064000000000e */
[----:B01----:R-:W-:Y:S05]  /*0ee0*/  ENDCOLLECTIVE ;  /* 0x000000000000791b */ /* 0x003fea0003800000 */
.L_x_343:
[----:B------:R-:W-:Y:S02]  /*0ef0*/  IMAD.MOV.U32 R13, RZ, RZ, 0x2 ;  /* 0x00000002ff0d7424 */ /* 0x000fe400078e00ff */
[----:B------:R-:W-:-:S05]  /*0f00*/  IMAD.MOV.U32 R8, RZ, RZ, R10 ;  /* 0x000000ffff087224 */ /* 0x000fca00078e000a */
[----:B------:R-:W-:-:S05]  /*0f10*/  FMNMX R8, R7, R8, !PT ;  /* 0x0000000807087209 */ /* 0x000fca0007800000 */
[----:B------:R-:W-:-:S07]  /*0f20*/  IMAD.MOV.U32 R12, RZ, RZ, R8 ;  /* 0x000000ffff0c7224 */ /* 0x000fce00078e0008 */
[----:B------:R-:W-:Y:S05]  /*0f30*/  WARPSYNC.COLLECTIVE R11, `(.L_x_344) ;  /* 0x000000000b087348 */ /* 0x000fea0003c00000 */
[----:B------:R0:W1:Y:S02]  /*0f40*/  SHFL.DOWN P0, R10, R12, R13, R14 ;  /* 0x0800000d0c0a7389 */ /* 0x000064000000000e */
[----:B01----:R-:W-:Y:S05]  /*0f50*/  ENDCOLLECTIVE ;  /* 0x000000000000791b */ /* 0x003fea0003800000 */
.L_x_344:
[----:B------:R-:W-:Y:S01]  /*0f60*/  MOV R13, 0x1 ;  /* 0x00000001000d7802 */ /* 0x000fe20000000f00 */
[----:B------:R-:W-:-:S05]  /*0f70*/  IMAD.MOV.U32 R9, RZ, RZ, R10 ;  /* 0x000000ffff097224 */ /* 0x000fca00078e000a */
[----:B------:R-:W-:-:S05]  /*0f80*/  FMNMX R9, R8, R9, !PT ;  /* 0x0000000908097209 */ /* 0x000fca0007800000 */
[----:B------:R-:W-:-:S07]  /*0f90*/  IMAD.MOV.U32 R12, RZ, RZ, R9 ;  /* 0x000000ffff0c7224 */ /* 0x000fce00078e0009 */
[----:B------:R-:W-:Y:S05]  /*0fa0*/  WARPSYNC.COLLECTIVE R11, `(.L_x_345) ;  /* 0x000000000b087348 */ /* 0x000fea0003c00000 */
[----:B------:R0:W1:Y:S02]  /*0fb0*/  SHFL.DOWN P0, R10, R12, R13, R14 ;  /* 0x0800000d0c0a7389 */ /* 0x000064000000000e */
[----:B01----:R-:W-:Y:S05]  /*0fc0*/  ENDCOLLECTIVE ;  /* 0x000000000000791b */ /* 0x003fea0003800000 */
.L_x_345:
[----:B------:R-:W-:Y:S05]  /*0fd0*/  BRA `(.L_x_346) ;  /* 0xfffffff400547947 */ /* 0x000fea000383ffff */
.L_x_338:
[----:B-1----:R-:W-:Y:S02]  /*0fe0*/  IMAD.MOV.U32 R12, RZ, RZ, R0 ;  /* 0x000000ffff0c7224 */ /* 0x002fe400078e0000 */
[----:B------:R-:W-:Y:S02]  /*0ff0*/  IMAD.MOV.U32 R13, RZ, RZ, 0x10 ;  /* 0x00000010ff0d7424 */ /* 0x000fe400078e00ff */
[----:B------:R-:W-:Y:S02]  /*1000*/  IMAD.MOV.U32 R14, RZ, RZ, 0x1f ;  /* 0x0000001fff0e7424 */ /* 0x000fe400078e00ff */
[----:B------:R-:W-:-:S07]  /*1010*/  IMAD.MOV.U32 R11, RZ, RZ, -0x1 ;  /* 0xffffffffff0b7424 */ /* 0x000fce00078e00ff */
[----:B0-----:R-:W-:Y:S05]  /*1020*/  WARPSYNC.COLLECTIVE R11, `(.L_x_347) ;  /* 0x000000000b087348 */ /* 0x001fea0003c00000 */
[----:B------:R1:W2:Y:S02]  /*1030*/  SHFL.DOWN P0, R10, R12, R13, R14 ;  /* 0x0800000d0c0a7389 */ /* 0x0002a4000000000e */
[----:B012---:R-:W-:Y:S05]  /*1040*/  ENDCOLLECTIVE ;  /* 0x000000000000791b */ /* 0x007fea0003800000 */
.L_x_347:
[----:B------:R-:W-:Y:S02]  /*1050*/  IMAD.MOV.U32 R13, RZ, RZ, 0x8 ;  /* 0x00000008ff0d7424 */ /* 0x000fe400078e00ff */
[----:B------:R-:W-:-:S04]  /*1060*/  IMAD.MOV.U32 R5, RZ, RZ, R10 ;  /* 0x000000ffff057224 */ /* 0x000fc800078e000a */
[----:B------:R-:W-:-:S05]  /*1070*/  FADD R5, R5, R0 ;  /* 0x0000000005057221 */ /* 0x000fca0000000000 */
[----:B------:R-:W-:-:S07]  /*1080*/  MOV R12, R5 ;  /* 0x00000005000c7202 */ /* 0x000fce0000000f00 */
[----:B------:R-:W-:Y:S05]  /*1090*/  WARPSYNC.COLLECTIVE R11, `(.L_x_348) ;  /* 0x000000000b087348 */ /* 0x000fea0003c00000 */
[----:B------:R0:W1:Y:S02]  /*10a0*/  SHFL.DOWN P0, R10, R12, R13, R14 ;  /* 0x0800000d0c0a7389 */ /* 0x000064000000000e */
[----:B01----:R-:W-:Y:S05]  /*10b0*/  ENDCOLLECTIVE ;  /* 0x000000000000791b */ /* 0x003fea0003800000 */
.L_x_348:
[----:B------:R-:W-:Y:S02]  /*10c0*/  IMAD.MOV.U32 R13, RZ, RZ, 0x4 ;  /* 0x00000004ff0d7424 */ /* 0x000fe400078e00ff */
[----:B------:R-:W-:-:S04]  /*10d0*/  IMAD.MOV.U32 R4, RZ, RZ, R10 ;  /* 0x000000ffff047224 */ /* 0x000fc800078e000a */
[----:B------:R-:W-:-:S04]  /*10e0*/  FADD R4, R5, R4 ;  /* 0x0000000405047221 */ /* 0x000fc80000000000 */
[----:B------:R-:W-:-:S07]  /*10f0*/  IMAD.MOV.U32 R12, RZ, RZ, R4 ;  /* 0x000000ffff0c7224 */ /* 0x000fce00078e0004 */
[----:B------:R-:W-:Y:S05]  /*1100*/  WARPSYNC.COLLECTIVE R11, `(.L_x_349) ;  /* 0x000000000b087348 */ /* 0x000fea0003c00000 */
[----:B------:R0:W1:Y:S02]  /*1110*/  SHFL.DOWN P0, R10, R12, R13, R14 ;  /* 0x0800000d0c0a7389 */ /* 0x000064000000000e */
[----:B01----:R-:W-:Y:S05]  /*1120*/  ENDCOLLECTIVE ;  /* 0x000000000000791b */ /* 0x003fea0003800000 */
.L_x_349:
[----:B------:R-:W-:Y:S02]  /*1130*/  IMAD.MOV.U32 R13, RZ, RZ, 0x2 ;  /* 0x00000002ff0d7424 */ /* 0x000fe400078e00ff */
[----:B------:R-:W-:-:S04]  /*1140*/  IMAD.MOV.U32 R7, RZ, RZ, R10 ;  /* 0x000000ffff077224 */ /* 0x000fc800078e000a */
[----:B------:R-:W-:-:S05]  /*1150*/  FADD R7, R4, R7 ;  /* 0x0000000704077221 */ /* 0x000fca0000000000 */
[----:B------:R-:W-:-:S07]  /*1160*/  MOV R12, R7 ;  /* 0x00000007000c7202 */ /* 0x000fce0000000f00 */
[----:B------:R-:W-:Y:S05]  /*1170*/  WARPSYNC.COLLECTIVE R11, `(.L_x_350) ;  /* 0x000000000b087348 */ /* 0x000fea0003c00000 */
[----:B------:R0:W1:Y:S02]  /*1180*/  SHFL.DOWN P0, R10, R12, R13, R14 ;  /* 0x0800000d0c0a7389 */ /* 0x000064000000000e */
[----:B01----:R-:W-:Y:S05]  /*1190*/  ENDCOLLECTIVE ;  /* 0x000000000000791b */ /* 0x003fea0003800000 */
.L_x_350:
[----:B------:R-:W-:Y:S02]  /*11a0*/  IMAD.MOV.U32 R13, RZ, RZ, 0x1 ;  /* 0x00000001ff0d7424 */ /* 0x000fe400078e00ff */
[----:B------:R-:W-:-:S04]  /*11b0*/  IMAD.MOV.U32 R6, RZ, RZ, R10 ;  /* 0x000000ffff067224 */ /* 0x000fc800078e000a */
[----:B------:R-:W-:-:S04]  /*11c0*/  FADD R6, R7, R6 ;  /* 0x0000000607067221 */ /* 0x000fc80000000000 */
[----:B------:R-:W-:-:S07]  /*11d0*/  IMAD.MOV.U32 R12, RZ, RZ, R6 ;  /* 0x000000ffff0c7224 */ /* 0x000fce00078e0006 */
[----:B------:R-:W-:Y:S05]  /*11e0*/  WARPSYNC.COLLECTIVE R11, `(.L_x_351) ;  /* 0x000000000b087348 */ /* 0x000fea0003c00000 */
[----:B------:R0:W1:Y:S02]  /*11f0*/  SHFL.DOWN P0, R10, R12, R13, R14 ;  /* 0x0800000d0c0a7389 */ /* 0x000064000000000e */
[----:B01----:R-:W-:Y:S05]  /*1200*/  ENDCOLLECTIVE ;  /* 0x000000000000791b */ /* 0x003fea0003800000 */
.L_x_351:
[----:B------:R-:W-:Y:S01]  /*1210*/  IMAD.MOV.U32 R9, RZ, RZ, R10 ;  /* 0x000000ffff097224 */ /* 0x000fe200078e000a */
[----:B------:R-:W-:Y:S06]  /*1220*/  BRA `(.L_x_352) ;  /* 0xfffffff8003c7947 */ /* 0x000fec000383ffff */
        .weak           $__internal_14_$__cuda_sm20_rcp_rn_f32_slowpath
        .type           $__internal_14_$__cuda_sm20_rcp_rn_f32_slowpath,@function
        .size           $__internal_14_$__cuda_sm20_rcp_rn_f32_slowpath,(.L_x_744 - $__internal_14_$__cuda_sm20_rcp_rn_f32_slowpath)
$__internal_14_$__cuda_sm20_rcp_rn_f32_slowpath:
        /* <DEDUP_REMOVED lines=15> */
.L_x_353:
        /* <DEDUP_REMOVED lines=33> */
.L_x_355:
[----:B------:R0:W1:Y:S02]  /*1530*/  MUFU.RCP R5, R0 ;  /* 0x0000000000057308 */ /* 0x0000640000001000 */
.L_x_354:
[----:B-1-3--:R-:W-:Y:S02]  /*1540*/  IMAD.MOV.U32 R6, RZ, RZ, R5 ;  /* 0x000000ffff067224 */ /* 0x00afe400078e0005 */
[----:B------:R-:W-:-:S04]  /*1550*/  IMAD.MOV.U32 R5, RZ, RZ, 0x0 ;  /* 0x00000000ff057424 */ /* 0x000fc800078e00ff */
[----:B0-2---:R-:W-:Y:S05]  /*1560*/  RET.REL.NODEC R4 `(_ZN8pygpukit3ops2nn18softmax_f16_kernelEPK6__halfPS2_mm) ;  /* 0xffffffe804a47950 */ /* 0x005fea0003c3ffff */
.L_x_356:
        /* <DEDUP_REMOVED lines=9> */
.L_x_744:


//--------------------- .text._ZN8pygpukit3ops2nn18softmax_f64_kernelEPKdPdmm --------------------------
	.section	.text._ZN8pygpukit3ops2nn18softmax_f64_kernelEPKdPdmm,"ax",@progbits
	.align	128
        .global         _ZN8pygpukit3ops2nn18softmax_f64_kernelEPKdPdmm
        .type           _ZN8pygpukit3ops2nn18softmax_f64_kernelEPKdPdmm,@function
        .size           _ZN8pygpukit3ops2nn18softmax_f64_kernelEPKdPdmm,(.L_x_745 - _ZN8pygpukit3ops2nn18softmax_f64_kernelEPKdPdmm)
        .other          _ZN8pygpukit3ops2nn18softmax_f64_kernelEPKdPdmm,@"STO_CUDA_ENTRY STV_DEFAULT"
_ZN8pygpukit3ops2nn18softmax_f64_kernelEPKdPdmm:
.text._ZN8pygpukit3ops2nn18softmax_f64_kernelEPKdPdmm:
        /* <DEDUP_REMOVED lines=9> */
[----:B------:R-:W-:Y:S02]  /*0090*/  HFMA2 R0, -RZ, RZ, 0, 0 ;  /* 0x00000000ff007431 */ /* 0x000fe400000001ff */
[----:B------:R-:W-:Y:S01]  /*00a0*/  IMAD.MOV.U32 R6, RZ, RZ, 0x0 ;  /* 0x00000000ff067424 */ /* 0x000fe200078e00ff */
[----:B------:R-:W2:Y:S01]  /*00b0*/  LDCU.128 UR8, c[0x0][0x380] ;  /* 0x00007000ff0877ac */ /* 0x000ea20008000c00 */
[----:B------:R-:W-:Y:S02]  /*00c0*/  IMAD.MOV.U32 R7, RZ, RZ, -0x100000 ;  /* 0xfff00000ff077424 */ /* 0x000fe400078e00ff */
[----:B-1----:R-:W-:Y:S02]  /*00d0*/  IMAD.U32 R12, RZ, RZ, UR6 ;  /* 0x00000006ff0c7e24 */ /* 0x002fe4000f8e00ff */
[----:B------:R-:W-:Y:S01]  /*00e0*/  IMAD.U32 R13, RZ, RZ, UR7 ;  /* 0x00000007ff0d7e24 */ /* 0x000fe2000f8e00ff */
[----:B------:R-:W1:Y:S01]  /*00f0*/  LDCU.64 UR6, c[0x0][0x358] ;  /* 0x00006b00ff0677ac */ /* 0x000e620008000a00 */
[----:B------:R-:W-:-:S04]  /*0100*/  IMAD.WIDE.U32 R2, R12, UR4, RZ ;  /* 0x000000040c027c25 */ /* 0x000fc8000f8e00ff */
[----:B------:R-:W-:Y:S02]  /*0110*/  IMAD R5, R13, UR4, RZ ;  /* 0x000000040d057c24 */ /* 0x000fe4000f8e02ff */
[----:B------:R-:W-:Y:S02]  /*0120*/  IMAD.SHL.U32 R4, R2, 0x8, RZ ;  /* 0x0000000802047824 */ /* 0x000fe400078e00ff */
[----:B------:R-:W-:Y:S01]  /*0130*/  IMAD.IADD R3, R3, 0x1, R5 ;  /* 0x0000000103037824 */ /* 0x000fe200078e0205 */
[----:B0-----:R-:W-:Y:S02]  /*0140*/  ISETP.GE.U32.AND P0, PT, R25, R12, PT ;  /* 0x0000000c1900720c */ /* 0x001fe40003f06070 */
[----:B--2---:R-:W-:Y:S02]  /*0150*/  IADD3 R5, P1, PT, R4, UR8, RZ ;  /* 0x0000000804057c10 */ /* 0x004fe4000ff3e0ff */
[----:B------:R-:W-:Y:S02]  /*0160*/  ISETP.GE.U32.AND.EX P0, PT, RZ, R13, PT, P0 ;  /* 0x0000000dff00720c */ /* 0x000fe40003f06100 */
[----:B------:R-:W-:-:S02]  /*0170*/  SHF.L.U64.HI R3, R2, 0x3, R3 ;  /* 0x0000000302037819 */ /* 0x000fc40000010203 */
[----:B------:R-:W-:Y:S02]  /*0180*/  IADD3 R4, P2, PT, R4, UR10, RZ ;  /* 0x0000000a04047c10 */ /* 0x000fe4000ff5e0ff */
[C---:B------:R-:W-:Y:S02]  /*0190*/  IADD3.X R2, PT, PT, R3.reuse, UR9, RZ, P1, !PT ;  /* 0x0000000903027c10 */ /* 0x040fe40008ffe4ff */
[----:B------:R-:W-:-:S05]  /*01a0*/  IADD3.X R3, PT, PT, R3, UR11, RZ, P2, !PT ;  /* 0x0000000b03037c10 */ /* 0x000fca00097fe4ff */
[----:B-1----:R-:W-:Y:S05]  /*01b0*/  @P0 BRA `(.L_x_358) ;  /* 0x00000000005c0947 */ /* 0x002fea0003800000 */
[----:B------:R-:W0:Y:S01]  /*01c0*/  LDC R11, c[0x0][0x360] ;  /* 0x0000d800ff0b7b82 */ /* 0x000e220000000800 */
[----:B------:R-:W-:Y:S01]  /*01d0*/  IMAD.MOV.U32 R15, RZ, RZ, R25 ;  /* 0x000000ffff0f7224 */ /* 0x000fe200078e0019 */
[----:B------:R-:W-:Y:S01]  /*01e0*/  MOV R10, R25 ;  /* 0x00000019000a7202 */ /* 0x000fe20000000f00 */
[----:B------:R-:W-:Y:S02]  /*01f0*/  IMAD.MOV.U32 R14, RZ, RZ, R0 ;  /* 0x000000ffff0e7224 */ /* 0x000fe400078e0000 */
[----:B------:R-:W-:Y:S02]  /*0200*/  IMAD.MOV.U32 R6, RZ, RZ, 0x0 ;  /* 0x00000000ff067424 */ /* 0x000fe400078e00ff */
[----:B------:R-:W-:-:S07]  /*0210*/  IMAD.MOV.U32 R7, RZ, RZ, -0x100000 ;  /* 0xfff00000ff077424 */ /* 0x000fce00078e00ff */
.L_x_359:
[----:B------:R-:W-:-:S04]  /*0220*/  LEA R8, P0, R15, R5, 0x3 ;  /* 0x000000050f087211 */ /* 0x000fc800078018ff */
[----:B------:R-:W-:-:S06]  /*0230*/  LEA.HI.X R9, R15, R2, R14, 0x3, P0 ;  /* 0x000000020f097211 */ /* 0x000fcc00000f1c0e */
[----:B------:R-:W2:Y:S01]  /*0240*/  LDG.E.64.CONSTANT R8, desc[UR6][R8.64] ;  /* 0x0000000608087981 */ /* 0x000ea2000c1e9b00 */
[----:B0-----:R-:W-:Y:S01]  /*0250*/  IMAD.IADD R15, R11, 0x1, R10 ;  /* 0x000000010b0f7824 */ /* 0x001fe200078e020a */
[----:B------:R-:W-:Y:S01]  /*0260*/  MOV R17, R6 ;  /* 0x0000000600117202 */ /* 0x000fe20000000f00 */
[----:B------:R-:W-:Y:S02]  /*0270*/  IMAD.MOV.U32 R19, RZ, RZ, R7 ;  /* 0x000000ffff137224 */ /* 0x000fe400078e0007 */
[--C-:B------:R-:W-:Y:S01]  /*0280*/  IMAD.MOV.U32 R10, RZ, RZ, R15.reuse ;  /* 0x000000ffff0a7224 */ /* 0x100fe200078e000f */
[----:B------:R-:W-:Y:S02]  /*0290*/  ISETP.GE.U32.AND P0, PT, R15, R12, PT ;  /* 0x0000000c0f00720c */ /* 0x000fe40003f06070 */
[----:B------:R-:W-:-:S04]  /*02a0*/  SHF.R.S32.HI R14, RZ, 0x1f, R15 ;  /* 0x0000001fff0e7819 */ /* 0x000fc8000001140f */
[----:B------:R-:W-:Y:S01]  /*02b0*/  ISETP.GE.U32.AND.EX P0, PT, R14, R13, PT, P0 ;  /* 0x0000000d0e00720c */ /* 0x000fe20003f06100 */
[----:B--2---:R-:W-:Y:S01]  /*02c0*/  DSETP.MAX.AND P1, P2, R8, R6, PT ;  /* 0x000000060800722a */ /* 0x004fe20003a2f000 */
[----:B------:R-:W-:-:S05]  /*02d0*/  IMAD.MOV.U32 R6, RZ, RZ, R9 ;  /* 0x000000ffff067224 */ /* 0x000fca00078e0009 */
[----:B------:R-:W-:Y:S01]  /*02e0*/  FSEL R7, R6, R19, P1 ;  /* 0x0000001306077208 */ /* 0x000fe20000800000 */
[----:B------:R-:W-:-:S05]  /*02f0*/  IMAD.MOV.U32 R6, RZ, RZ, R8 ;  /* 0x000000ffff067224 */ /* 0x000fca00078e0008 */
[----:B------:R-:W-:Y:S02]  /*0300*/  SEL R6, R6, R17, P1 ;  /* 0x0000001106067207 */ /* 0x000fe40000800000 */
[----:B------:R-:W-:Y:S01]  /*0310*/  @P2 LOP3.LUT R7, R19, 0x80000, RZ, 0xfc, !PT ;  /* 0x0008000013072812 */ /* 0x000fe200078efcff */
[----:B------:R-:W-:Y:S06]  /*0320*/  @!P0 BRA `(.L_x_359) ;  /* 0xfffffffc00bc8947 */ /* 0x000fec000383ffff */
.L_x_358:
[----:B------:R-:W-:Y:S05]  /*0330*/  BSYNC.RECONVERGENT B0 ;  /* 0x0000000000007941 */ /* 0x000fea0003800200 */
.L_x_357:
[----:B------:R-:W0:Y:S01]  /*0340*/  SHFL.DOWN PT, R9, R7, 0x10, 0x1f ;  /* 0x0a001f0007097f89 */ /* 0x000e2200000e0000 */
[----:B------:R-:W-:Y:S01]  /*0350*/  IMAD.MOV.U32 R15, RZ, RZ, R7 ;  /* 0x000000ffff0f7224 */ /* 0x000fe200078e0007 */
[----:B------:R-:W1:Y:S01]  /*0360*/  LDCU.64 UR8, c[0x0][0x398] ;  /* 0x00007300ff0877ac */ /* 0x000e620008000a00 */
[----:B------:R-:W-:Y:S01]  /*0370*/  IMAD.MOV.U32 R11, RZ, RZ, R6 ;  /* 0x000000ffff0b7224 */ /* 0x000fe200078e0006 */
[----:B------:R-:W2:Y:S01]  /*0380*/  SHFL.DOWN PT, R8, R6, 0x10, 0x1f ;  /* 0x0a001f0006087f89 */ /* 0x000ea200000e0000 */
[----:B0-----:R-:W-:Y:S01]  /*0390*/  MOV R10, R9 ;  /* 0x00000009000a7202 */ /* 0x001fe20000000f00 */
[----:B--2---:R-:W-:-:S06]  /*03a0*/  DSETP.MAX.AND P0, P1, R8, R6, PT ;  /* 0x000000060800722a */ /* 0x004fcc000390f000 */
[----:B------:R-:W-:Y:S02]  /*03b0*/  FSEL R17, R10, R15, P0 ;  /* 0x0000000f0a117208 */ /* 0x000fe40000000000 */
[----:B------:R-:W-:-:S05]  /*03c0*/  SEL R8, R8, R11, P0 ;  /* 0x0000000b08087207 */ /* 0x000fca0000000000 */
[----:B------:R-:W-:Y:S01]  /*03d0*/  SHFL.DOWN PT, R10, R8, 0x8, 0x1f ;  /* 0x09001f00080a7f89 */ /* 0x000fe200000e0000 */
[----:B------:R-:W-:-:S05]  /*03e0*/  @P1 LOP3.LUT R17, R15, 0x80000, RZ, 0xfc, !PT ;  /* 0x000800000f111812 */ /* 0x000fca00078efcff */
[----:B------:R-:W-:-:S04]  /*03f0*/  IMAD.MOV.U32 R9, RZ, RZ, R17 ;  /* 0x000000ffff097224 */ /* 0x000fc800078e0011 */
[----:B------:R-:W-:Y:S01]  /*0400*/  IMAD.MOV.U32 R6, RZ, RZ, R9 ;  /* 0x000000ffff067224 */ /* 0x000fe200078e0009 */
[----:B------:R-:W0:Y:S02]  /*0410*/  SHFL.DOWN PT, R11, R9, 0x8, 0x1f ;  /* 0x09001f00090b7f89 */ /* 0x000e2400000e0000 */
[----:B0-----:R-:W-:Y:S01]  /*0420*/  DSETP.MAX.AND P0, P1, R8, R10, PT ;  /* 0x0000000a0800722a */ /* 0x001fe2000390f000 */
[----:B------:R-:W-:-:S05]  /*0430*/  IMAD.MOV.U32 R7, RZ, RZ, R11 ;  /* 0x000000ffff077224 */ /* 0x000fca00078e000b */
[----:B------:R-:W-:Y:S02]  /*0440*/  FSEL R15, R6, R7, P0 ;  /* 0x00000007060f7208 */ /* 0x000fe40000000000 */
[----:B------:R-:W-:-:S04]  /*0450*/  MOV R6, R8 ;  /* 0x0000000800067202 */ /* 0x000fc80000000f00 */
[----:B------:R-:W-:Y:S02]  /*0460*/  SEL R6, R6, R10, P0 ;  /* 0x0000000a06067207 */ /* 0x000fe40000000000 */
[----:B------:R-:W-:-:S03]  /*0470*/  @P1 LOP3.LUT R15, R7, 0x80000, RZ, 0xfc, !PT ;  /* 0x00080000070f1812 */ /* 0x000fc600078efcff */
[----:B------:R-:W-:Y:S02]  /*0480*/  SHFL.DOWN PT, R10, R6, 0x4, 0x1f ;  /* 0x08801f00060a7f89 */ /* 0x000fe400000e0000 */
[----:B------:R-:W-:-:S04]  /*0490*/  IMAD.MOV.U32 R7, RZ, RZ, R15 ;  /* 0x000000ffff077224 */ /* 0x000fc800078e000f */
[----:B------:R-:W-:Y:S01]  /*04a0*/  IMAD.MOV.U32 R8, RZ, RZ, R7 ;  /* 0x000000ffff087224 */ /* 0x000fe200078e0007 */
[----:B------:R-:W0:Y:S02]  /*04b0*/  SHFL.DOWN PT, R11, R7, 0x4, 0x1f ;  /* 0x08801f00070b7f89 */ /* 0x000e2400000e0000 */
[----:B0-----:R-:W-:Y:S01]  /*04c0*/  DSETP.MAX.AND P0, P1, R6, R10, PT ;  /* 0x0000000a0600722a */ /* 0x001fe2000390f000 */
[----:B------:R-:W-:-:S05]  /*04d0*/  IMAD.MOV.U32 R9, RZ, RZ, R11 ;  /* 0x000000ffff097224 */ /* 0x000fca00078e000b */
[----:B------:R-:W-:Y:S02]  /*04e0*/  FSEL R15, R8, R9, P0 ;  /* 0x00000009080f7208 */ /* 0x000fe40000000000 */
[----:B------:R-:W-:Y:S02]  /*04f0*/  SEL R8, R6, R10, P0 ;  /* 0x0000000a06087207 */ /* 0x000fe40000000000 */
[----:B------:R-:W-:-:S03]  /*0500*/  LOP3.LUT P0, R6, R25, 0x1f, RZ, 0xc0, !PT ;  /* 0x0000001f19067812 */ /* 0x000fc6000780c0ff */
[----:B------:R-:W-:Y:S01]  /*0510*/  SHFL.DOWN PT, R10, R8, 0x2, 0x1f ;  /* 0x08401f00080a7f89 */ /* 0x000fe200000e0000 */
[----:B------:R-:W-:-:S05]  /*0520*/  @P1 LOP3.LUT R15, R9, 0x80000, RZ, 0xfc, !PT ;  /* 0x00080000090f1812 */ /* 0x000fca00078efcff */
[----:B------:R-:W-:-:S05]  /*0530*/  IMAD.MOV.U32 R9, RZ, RZ, R15 ;  /* 0x000000ffff097224 */ /* 0x000fca00078e000f */
[----:B------:R-:W0:Y:S01]  /*0540*/  SHFL.DOWN PT, R11, R9, 0x2, 0x1f ;  /* 0x08401f00090b7f89 */ /* 0x000e2200000e0000 */
[----:B------:R-:W-:Y:S01]  /*0550*/  MOV R7, R9 ;  /* 0x0000000900077202 */ /* 0x000fe20000000f00 */
[----:B0-----:R-:W-:Y:S01]  /*0560*/  DSETP.MAX.AND P1, P2, R8, R10, PT ;  /* 0x0000000a0800722a */ /* 0x001fe20003a2f000 */
[----:B------:R-:W-:-:S05]  /*0570*/  IMAD.MOV.U32 R14, RZ, RZ, R11 ;  /* 0x000000ffff0e7224 */ /* 0x000fca00078e000b */
[----:B------:R-:W-:Y:S02]  /*0580*/  FSEL R7, R7, R14, P1 ;  /* 0x0000000e07077208 */ /* 0x000fe40000800000 */
[----:B------:R-:W-:-:S05]  /*0590*/  SEL R10, R8, R10, P1 ;  /* 0x0000000a080a7207 */ /* 0x000fca0000800000 */
[----:B------:R-:W-:Y:S01]  /*05a0*/  SHFL.DOWN PT, R8, R10, 0x1, 0x1f ;  /* 0x08201f000a087f89 */ /* 0x000fe200000e0000 */
[----:B------:R-:W-:Y:S01]  /*05b0*/  @P2 LOP3.LUT R7, R14, 0x80000, RZ, 0xfc, !PT ;  /* 0x000800000e072812 */ /* 0x000fe200078efcff */
[----:B------:R-:W-:Y:S01]  /*05c0*/  IMAD.MOV.U32 R15, RZ, RZ, R10 ;  /* 0x000000ffff0f7224 */ /* 0x000fe200078e000a */
[----:B------:R-:W0:Y:S03]  /*05d0*/  @!P0 S2R R14, SR_CgaCtaId ;  /* 0x00000000000e8919 */ /* 0x000e260000008800 */
[----:B------:R-:W-:Y:S01]  /*05e0*/  IMAD.MOV.U32 R11, RZ, RZ, R7 ;  /* 0x000000ffff0b7224 */ /* 0x000fe200078e0007 */
[----:B------:R-:W-:-:S04]  /*05f0*/  @!P0 MOV R7, 0x400 ;  /* 0x0000040000078802 */ /* 0x000fc80000000f00 */
[----:B------:R-:W2:Y:S02]  /*0600*/  SHFL.DOWN PT, R9, R11, 0x1, 0x1f ;  /* 0x08201f000b097f89 */ /* 0x000ea400000e0000 */
[----:B--2---:R-:W-:Y:S01]  /*0610*/  DSETP.MAX.AND P1, P2, R10, R8, PT ;  /* 0x000000080a00722a */ /* 0x004fe20003a2f000 */
[----:B0-----:R-:W-:Y:S01]  /*0620*/  @!P0 LEA R14, R14, R7, 0x18 ;  /* 0x000000070e0e8211 */ /* 0x001fe200078ec0ff */
[----:B------:R-:W-:Y:S01]  /*0630*/  IMAD.MOV.U32 R7, RZ, RZ, R11 ;  /* 0x000000ffff077224 */ /* 0x000fe200078e000b */
[----:B------:R-:W-:-:S03]  /*0640*/  MOV R16, R9 ;  /* 0x0000000900107202 */ /* 0x000fc60000000f00 */
[----:B------:R-:W-:Y:S02]  /*0650*/  SEL R8, R15, R8, P1 ;  /* 0x000000080f087207 */ /* 0x000fe40000800000 */
[----:B------:R-:W-:Y:S02]  /*0660*/  FSEL R17, R7, R16, P1 ;  /* 0x0000001007117208 */ /* 0x000fe40000800000 */
[----:B------:R-:W-:Y:S02]  /*0670*/  SHF.R.U32.HI R7, RZ, 0x5, R25 ;  /* 0x00000005ff077819 */ /* 0x000fe40000011619 */
[----:B------:R-:W-:Y:S02]  /*0680*/  PLOP3.LUT P1, PT, PT, PT, PT, 0x8, 0x80 ;  /* 0x000000000080781c */ /* 0x000fe40003f2e170 */
[----:B------:R-:W-:Y:S01]  /*0690*/  @P2 LOP3.LUT R17, R16, 0x80000, RZ, 0xfc, !PT ;  /* 0x0008000010112812 */ /* 0x000fe200078efcff */
[----:B------:R-:W-:-:S04]  /*06a0*/  @!P0 IMAD R11, R7, 0x8, R14 ;  /* 0x00000008070b8824 */ /* 0x000fc800078e020e */
[----:B------:R-:W-:-:S05]  /*06b0*/  IMAD.MOV.U32 R9, RZ, RZ, R17 ;  /* 0x000000ffff097224 */ /* 0x000fca00078e0011 */
[----:B------:R0:W-:Y:S01]  /*06c0*/  @!P0 STS.64 [R11], R8 ;  /* 0x000000080b008388 */ /* 0x0001e20000000a00 */
[----:B------:R-:W-:Y:S01]  /*06d0*/  BAR.SYNC.DEFER_BLOCKING 0x0 ;  /* 0x0000000000007b1d */ /* 0x000fe20000010000 */
[----:B------:R-:W-:-:S13]  /*06e0*/  ISETP.GT.U32.AND P0, PT, R25, 0x1f, PT ;  /* 0x0000001f1900780c */ /* 0x000fda0003f04070 */
[----:B01----:R-:W-:Y:S05]  /*06f0*/  @P0 BRA `(.L_x_360) ;  /* 0x0000000400300947 */ /* 0x003fea0003800000 */
        /* <DEDUP_REMOVED lines=8> */
[----:B------:R-:W-:Y:S02]  /*0780*/  IMAD.MOV.U32 R8, RZ, RZ, 0x0 ;  /* 0x00000000ff087424 */ /* 0x000fe400078e00ff */
[----:B------:R-:W-:Y:S01]  /*0790*/  IMAD.MOV.U32 R9, RZ, RZ, -0x100000 ;  /* 0xfff00000ff097424 */ /* 0x000fe200078e00ff */
[----:B------:R-:W-:-:S05]  /*07a0*/  @!P0 LEA R10, R25, R10, 0x3 ;  /* 0x0000000a190a8211 */ /* 0x000fca00078e18ff */
[----:B------:R0:W1:Y:S01]  /*07b0*/  @!P0 LDS.64 R8, [R10] ;  /* 0x000000000a088984 */ /* 0x0000620000000a00 */
[----:B------:R-:W-:Y:S05]  /*07c0*/  BRA.DIV UR4, `(.L_x_361) ;  /* 0x0000000e04ec7947 */ /* 0x000fea000b800000 */
[----:B-1----:R-:W1:Y:S01]  /*07d0*/  SHFL.DOWN PT, R17, R9, 0x10, 0x1f ;  /* 0x0a001f0009117f89 */ /* 0x002e6200000e0000 */
[----:B------:R-:W-:-:S03]  /*07e0*/  MOV R15, R8 ;  /* 0x00000008000f7202 */ /* 0x000fc60000000f00 */
[----:B------:R-:W0:Y:S01]  /*07f0*/  SHFL.DOWN PT, R16, R8, 0x10, 0x1f ;  /* 0x0a001f0008107f89 */ /* 0x000e2200000e0000 */
[----:B-1----:R-:W-:Y:S02]  /*0800*/  IMAD.MOV.U32 R11, RZ, RZ, R17 ;  /* 0x000000ffff0b7224 */ /* 0x002fe400078e0011 */
[----:B------:R-:W-:Y:S02]  /*0810*/  IMAD.MOV.U32 R17, RZ, RZ, R9 ;  /* 0x000000ffff117224 */ /* 0x000fe400078e0009 */
[----:B0-----:R-:W-:Y:S02]  /*0820*/  IMAD.MOV.U32 R10, RZ, RZ, R16 ;  /* 0x000000ffff0a7224 */ /* 0x001fe400078e0010 */
[----:B------:R-:W-:-:S04]  /*0830*/  IMAD.MOV.U32 R14, RZ, RZ, R11 ;  /* 0x000000ffff0e7224 */ /* 0x000fc800078e000b */
[----:B------:R-:W-:-:S06]  /*0840*/  DSETP.MAX.AND P0, P2, R10, R8, PT ;  /* 0x000000080a00722a */ /* 0x000fcc0003a0f000 */
[----:B------:R-:W-:Y:S02]  /*0850*/  FSEL R19, R14, R17, P0 ;  /* 0x000000110e137208 */ /* 0x000fe40000000000 */
[----:B------:R-:W-:-:S05]  /*0860*/  SEL R10, R10, R15, P0 ;  /* 0x0000000f0a0a7207 */ /* 0x000fca0000000000 */
[----:B------:R-:W-:Y:S01]  /*0870*/  IMAD.MOV.U32 R8, RZ, RZ, R10 ;  /* 0x000000ffff087224 */ /* 0x000fe200078e000a */
[----:B------:R-:W-:-:S04]  /*0880*/  @P2 LOP3.LUT R19, R17, 0x80000, RZ, 0xfc, !PT ;  /* 0x0008000011132812 */ /* 0x000fc800078efcff */
[----:B------:R-:W0:Y:S01]  /*0890*/  SHFL.DOWN PT, R16, R8, 0x8, 0x1f ;  /* 0x09001f0008107f89 */ /* 0x000e2200000e0000 */
[----:B------:R-:W-:-:S05]  /*08a0*/  IMAD.MOV.U32 R9, RZ, RZ, R19 ;  /* 0x000000ffff097224 */ /* 0x000fca00078e0013 */
[----:B------:R-:W1:Y:S01]  /*08b0*/  SHFL.DOWN PT, R17, R9, 0x8, 0x1f ;  /* 0x09001f0009117f89 */ /* 0x000e6200000e0000 */
[----:B------:R-:W-:Y:S01]  /*08c0*/  MOV R14, R9 ;  /* 0x00000009000e7202 */ /* 0x000fe20000000f00 */
[----:B0-----:R-:W-:Y:S02]  /*08d0*/  IMAD.MOV.U32 R10, RZ, RZ, R16 ;  /* 0x000000ffff0a7224 */ /* 0x001fe400078e0010 */
[----:B-1----:R-:W-:-:S04]  /*08e0*/  IMAD.MOV.U32 R11, RZ, RZ, R17 ;  /* 0x000000ffff0b7224 */ /* 0x002fc800078e0011 */
[----:B------:R-:W-:Y:S02]  /*08f0*/  IMAD.MOV.U32 R15, RZ, RZ, R11 ;  /* 0x000000ffff0f7224 */ /* 0x000fe400078e000b */
[----:B------:R-:W-:-:S06]  /*0900*/  DSETP.MAX.AND P0, P2, R8, R10, PT ;  /* 0x0000000a0800722a */ /* 0x000fcc0003a0f000 */
[----:B------:R-:W-:Y:S02]  /*0910*/  FSEL R17, R14, R15, P0 ;  /* 0x0000000f0e117208 */ /* 0x000fe40000000000 */
[----:B------:R-:W-:-:S05]  /*0920*/  SEL R8, R8, R10, P0 ;  /* 0x0000000a08087207 */ /* 0x000fca0000000000 */
[----:B------:R-:W0:Y:S01]  /*0930*/  SHFL.DOWN PT, R16, R8, 0x4, 0x1f ;  /* 0x08801f0008107f89 */ /* 0x000e2200000e0000 */
[----:B------:R-:W-:-:S05]  /*0940*/  @P2 LOP3.LUT R17, R15, 0x80000, RZ, 0xfc, !PT ;  /* 0x000800000f112812 */ /* 0x000fca00078efcff */
        /* <DEDUP_REMOVED lines=20> */
[----:B------:R0:W1:Y:S01]  /*0a90*/  SHFL.DOWN PT, R16, R8, 0x1, 0x1f ;  /* 0x08201f0008107f89 */ /* 0x00006200000e0000 */
[----:B------:R-:W-:-:S05]  /*0aa0*/  @P2 LOP3.LUT R17, R15, 0x80000, RZ, 0xfc, !PT ;  /* 0x000800000f112812 */ /* 0x000fca00078efcff */
[----:B------:R-:W-:-:S05]  /*0ab0*/  IMAD.MOV.U32 R9, RZ, RZ, R17 ;  /* 0x000000ffff097224 */ /* 0x000fca00078e0011 */
[----:B------:R0:W2:Y:S02]  /*0ac0*/  SHFL.DOWN PT, R17, R9, 0x1, 0x1f ;  /* 0x08201f0009117f89 */ /* 0x0000a400000e0000 */
.L_x_380:
[----:B------:R-:W-:Y:S01]  /*0ad0*/  ISETP.NE.AND P0, PT, R25, RZ, PT ;  /* 0x000000ff1900720c */ /* 0x000fe20003f05270 */
[----:B-1----:R-:W-:Y:S01]  /*0ae0*/  IMAD.MOV.U32 R10, RZ, RZ, R16 ;  /* 0x000000ffff0a7224 */ /* 0x002fe200078e0010 */
[----:B------:R-:W-:Y:S01]  /*0af0*/  MOV R15, R8 ;  /* 0x00000008000f7202 */ /* 0x000fe20000000f00 */
[----:B--2---:R-:W-:-:S04]  /*0b00*/  IMAD.MOV.U32 R11, RZ, RZ, R17 ;  /* 0x000000ffff0b7224 */ /* 0x004fc800078e0011 */
[----:B------:R-:W-:Y:S02]  /*0b10*/  IMAD.MOV.U32 R16, RZ, RZ, R11 ;  /* 0x000000ffff107224 */ /* 0x000fe400078e000b */
[----:B------:R-:W-:-:S04]  /*0b20*/  DSETP.MAX.AND P2, P3, R8, R10, PT ;  /* 0x0000000a0800722a */ /* 0x000fc80003b4f000 */
[----:B------:R-:W1:Y:S01]  /*0b30*/  @!P0 S2R R14, SR_CgaCtaId ;  /* 0x00000000000e8919 */ /* 0x000e620000008800 */
[----:B------:R-:W-:Y:S02]  /*0b40*/  @!P0 PLOP3.LUT P1, PT, PT, PT, PT, 0x80, 0x8 ;  /* 0x000000000008881c */ /* 0x000fe40003f2f070 */
[----:B------:R-:W-:Y:S02]  /*0b50*/  FSEL R17, R9, R16, P2 ;  /* 0x0000001009117208 */ /* 0x000fe40001000000 */
[----:B0-----:R-:W-:Y:S02]  /*0b60*/  @!P0 MOV R9, 0x400 ;  /* 0x0000040000098802 */ /* 0x001fe40000000f00 */
[----:B------:R-:W-:-:S03]  /*0b70*/  SEL R8, R15, R10, P2 ;  /* 0x0000000a0f087207 */ /* 0x000fc60001000000 */
[----:B------:R-:W-:Y:S02]  /*0b80*/  @P3 LOP3.LUT R17, R16, 0x80000, RZ, 0xfc, !PT ;  /* 0x0008000010113812 */ /* 0x000fe400078efcff */
[----:B-1----:R-:W-:-:S03]  /*0b90*/  @!P0 LEA R11, R14, R9, 0x18 ;  /* 0x000000090e0b8211 */ /* 0x002fc600078ec0ff */
[----:B------:R-:W-:-:S05]  /*0ba0*/  IMAD.MOV.U32 R9, RZ, RZ, R17 ;  /* 0x000000ffff097224 */ /* 0x000fca00078e0011 */
[----:B------:R0:W-:Y:S02]  /*0bb0*/  @!P0 STS.64 [R11+0x100], R8 ;  /* 0x000100080b008388 */ /* 0x0001e40000000a00 */
.L_x_360:
[----:B------:R-:W-:Y:S01]  /*0bc0*/  ISETP.GE.U32.AND P0, PT, R25, R12, PT ;  /* 0x0000000c1900720c */ /* 0x000fe20003f06070 */
[----:B------:R-:W-:Y:S05]  /*0bd0*/  WARPSYNC.ALL ;  /* 0x0000000000007948 */ /* 0x000fea0003800000 */
[----:B------:R-:W-:Y:S01]  /*0be0*/  BAR.SYNC.DEFER_BLOCKING 0x0 ;  /* 0x0000000000007b1d */ /* 0x000fe20000010000 */
[----:B------:R-:W-:Y:S02]  /*0bf0*/  ISETP.GE.U32.AND.EX P0, PT, R0, R13, PT, P0 ;  /* 0x0000000d0000720c */ /* 0x000fe40003f06100 */
[----:B0-----:R-:W-:-:S03]  /*0c00*/  CS2R R10, SRZ ;  /* 0x00000000000a7805 */ /* 0x001fc6000001ff00 */
[----:B------:R-:W-:Y:S08]  /*0c10*/  BSSY.RECONVERGENT B0, `(.L_x_362) ;  /* 0x0000058000007945 */ /* 0x000ff00003800200 */
[----:B------:R-:W-:Y:S05]  /*0c20*/  @P0 BRA `(.L_x_363) ;  /* 0x0000000400580947 */ /* 0x000fea0003800000 */
[----:B------:R-:W0:Y:S01]  /*0c30*/  S2UR UR5, SR_CgaCtaId ;  /* 0x00000000000579c3 */ /* 0x000e220000008800 */
[----:B------:R-:W-:Y:S01]  /*0c40*/  UMOV UR4, 0x400 ;  /* 0x0000040000047882 */ /* 0x000fe20000000000 */
[----:B------:R-:W-:Y:S01]  /*0c50*/  IMAD.MOV.U32 R15, RZ, RZ, R25 ;  /* 0x000000ffff0f7224 */ /* 0x000fe200078e0019 */
[----:B------:R-:W-:Y:S01]  /*0c60*/  MOV R23, R25 ;  /* 0x0000001900177202 */ /* 0x000fe20000000f00 */
[----:B------:R-:W-:Y:S01]  /*0c70*/  IMAD.MOV.U32 R14, RZ, RZ, R0 ;  /* 0x000000ffff0e7224 */ /* 0x000fe200078e0000 */
[----:B------:R-:W-:-:S03]  /*0c80*/  CS2R R10, SRZ ;  /* 0x00000000000a7805 */ /* 0x000fc6000001ff00 */
[----:B------:R-:W1:Y:S01]  /*0c90*/  LDC R22, c[0x0][0x360] ;  /* 0x0000d800ff167b82 */ /* 0x000e620000000800 */
[----:B0-----:R-:W-:-:S09]  /*0ca0*/  ULEA UR4, UR5, UR4, 0x18 ;  /* 0x0000000405047291 */ /* 0x001fd2000f8ec0ff */
[----:B------:R-:W0:Y:S03]  /*0cb0*/  LDS.64 R8, [UR4+0x100] ;  /* 0x00010004ff087984 */ /* 0x000e260008000a00 */
.L_x_366:
[C---:B------:R-:W-:Y:S01]  /*0cc0*/  IMAD.SHL.U32 R21, R15.reuse, 0x8, RZ ;  /* 0x000000080f157824 */ /* 0x040fe200078e00ff */
[----:B------:R-:W-:-:S04]  /*0cd0*/  SHF.L.U64.HI R20, R15, 0x3, R14 ;  /* 0x000000030f147819 */ /* 0x000fc8000001020e */
[----:B------:R-:W-:-:S05]  /*0ce0*/  IADD3 R26, P0, PT, R21, R5, RZ ;  /* 0x00000005151a7210 */ /* 0x000fca0007f1e0ff */
[----:B------:R-:W-:-:S05]  /*0cf0*/  IMAD.X R27, R20, 0x1, R2, P0 ;  /* 0x00000001141b7824 */ /* 0x000fca00000e0602 */
[----:B------:R-:W0:Y:S01]  /*0d00*/  LDG.E.64.CONSTANT R12, desc[UR6][R26.64] ;  /* 0x000000061a0c7981 */ /* 0x000e22000c1e9b00 */
[----:B------:R-:W-:Y:S01]  /*0d10*/  IMAD.MOV.U32 R14, RZ, RZ, 0x652b82fe ;  /* 0x652b82feff0e7424 */ /* 0x000fe200078e00ff */
[----:B------:R-:W-:Y:S01]  /*0d20*/  UMOV UR4, 0xfefa39ef ;  /* 0xfefa39ef00047882 */ /* 0x000fe20000000000 */
[----:B------:R-:W-:Y:S01]  /*0d30*/  IMAD.MOV.U32 R15, RZ, RZ, 0x3ff71547 ;  /* 0x3ff71547ff0f7424 */ /* 0x000fe200078e00ff */
[----:B------:R-:W-:Y:S01]  /*0d40*/  UMOV UR5, 0x3fe62e42 ;  /* 0x3fe62e4200057882 */ /* 0x000fe20000000000 */
[----:B------:R-:W-:Y:S01]  /*0d50*/  BSSY.RECONVERGENT B1, `(.L_x_364) ;  /* 0x0000039000017945 */ /* 0x000fe20003800200 */
[----:B0-----:R-:W-:-:S08]  /*0d60*/  DADD R12, -R8, R12 ;  /* 0x00000000080c7229 */ /* 0x001fd0000000010c */
[----:B------:R-:W-:Y:S02]  /*0d70*/  DFMA R14, R12, R14, 6.75539944105574400000e+15 ;  /* 0x433800000c0e742b */ /* 0x000fe4000000000e */
[----:B------:R-:W-:-:S06]  /*0d80*/  FSETP.GEU.AND P0, PT, |R13|, 4.1917929649353027344, PT ;  /* 0x4086232b0d00780b */ /* 0x000fcc0003f0e200 */
[----:B------:R-:W-:-:S08]  /*0d90*/  DADD R18, R14, -6.75539944105574400000e+15 ;  /* 0xc33800000e127429 */ /* 0x000fd00000000000 */
[----:B------:R-:W-:Y:S01]  /*0da0*/  DFMA R16, R18, -UR4, R12 ;  /* 0x8000000412107c2b */ /* 0x000fe2000800000c */
[----:B------:R-:W-:Y:S01]  /*0db0*/  UMOV UR4, 0x3b39803f ;  /* 0x3b39803f00047882 */ /* 0x000fe20000000000 */
[----:B------:R-:W-:-:S06]  /*0dc0*/  UMOV UR5, 0x3c7abc9e ;  /* 0x3c7abc9e00057882 */ /* 0x000fcc0000000000 */
[----:B------:R-:W-:Y:S01]  /*0dd0*/  DFMA R16, R18, -UR4, R16 ;  /* 0x8000000412107c2b */ /* 0x000fe20008000010 */
[----:B------:R-:W-:Y:S01]  /*0de0*/  UMOV UR4, 0x69ce2bdf ;  /* 0x69ce2bdf00047882 */ /* 0x000fe20000000000 */
[----:B------:R-:W-:Y:S01]  /*0df0*/  MOV R18, 0xfca213ea ;  /* 0xfca213ea00127802 */ /* 0x000fe20000000f00 */
[----:B------:R-:W-:Y:S01]  /*0e00*/  IMAD.MOV.U32 R19, RZ, RZ, 0x3e928af3 ;  /* 0x3e928af3ff137424 */ /* 0x000fe200078e00ff */
[----:B------:R-:W-:-:S05]  /*0e10*/  UMOV UR5, 0x3e5ade15 ;  /* 0x3e5ade1500057882 */ /* 0x000fca0000000000 */
        /* <DEDUP_REMOVED lines=26> */
[----:B------:R-:W-:Y:S01]  /*0fc0*/  DFMA R16, R16, R18, 1 ;  /* 0x3ff000001010742b */ /* 0x000fe20000000012 */
[----:B------:R-:W-:-:S05]  /*0fd0*/  IADD3 R18, P2, PT, R21, R4, RZ ;  /* 0x0000000415127210 */ /* 0x000fca0007f5e0ff */
[----:B------:R-:W-:-:S04]  /*0fe0*/  IMAD.X R19, R20, 0x1, R3, P2 ;  /* 0x0000000114137824 */ /* 0x000fc800010e0603 */
[----:B------:R-:W-:Y:S02]  /*0ff0*/  IMAD R21, R14, 0x100000, R17 ;  /* 0x001000000e157824 */ /* 0x000fe400078e0211 */
[----:B------:R-:W-:Y:S01]  /*1000*/  IMAD.MOV.U32 R20, RZ, RZ, R16 ;  /* 0x000000ffff147224 */ /* 0x000fe200078e0010 */
[----:B------:R-:W-:Y:S06]  /*1010*/  @!P0 BRA `(.L_x_365) ;  /* 0x0000000000308947 */ /* 0x000fec0003800000 */
[----:B------:R-:W-:Y:S01]  /*1020*/  FSETP.GEU.AND P2, PT, |R13|, 4.2275390625, PT ;  /* 0x408748000d00780b */ /* 0x000fe20003f4e200 */
[C---:B------:R-:W-:Y:S02]  /*1030*/  DSETP.GEU.AND P0, PT, R12.reuse, RZ, PT ;  /* 0x000000ff0c00722a */ /* 0x040fe40003f0e000 */
[----:B------:R-:W-:-:S10]  /*1040*/  DADD R12, R12, +INF ;  /* 0x7ff000000c0c7429 */ /* 0x000fd40000000000 */
[----:B------:R-:W-:Y:S02]  /*1050*/  @!P2 LEA.HI R15, R14, R14, RZ, 0x1 ;  /* 0x0000000e0e0fa211 */ /* 0x000fe400078f08ff */
[----:B------:R-:W-:Y:S01]  /*1060*/  FSEL R20, R12, RZ, P0 ;  /* 0x000000ff0c147208 */ /* 0x000fe20000000000 */
[----:B------:R-:W-:Y:S01]  /*1070*/  @!P2 IMAD.MOV.U32 R12, RZ, RZ, RZ ;  /* 0x000000ffff0ca224 */ /* 0x000fe200078e00ff */
[----:B------:R-:W-:Y:S02]  /*1080*/  @!P2 SHF.R.S32.HI R15, RZ, 0x1, R15 ;  /* 0x00000001ff0fa819 */ /* 0x000fe4000001140f */
[----:B------:R-:W-:Y:S02]  /*1090*/  FSEL R21, R13, RZ, P0 ;  /* 0x000000ff0d157208 */ /* 0x000fe40000000000 */
[----:B------:R-:W-:Y:S01]  /*10a0*/  @!P2 IADD3 R14, PT, PT, R14, -R15, RZ ;  /* 0x8000000f0e0ea210 */ /* 0x000fe20007ffe0ff */
[----:B------:R-:W-:-:S03]  /*10b0*/  @!P2 IMAD R17, R15, 0x100000, R17 ;  /* 0x001000000f11a824 */ /* 0x000fc600078e0211 */
[----:B------:R-:W-:-:S06]  /*10c0*/  @!P2 LEA R13, R14, 0x3ff00000, 0x14 ;  /* 0x3ff000000e0da811 */ /* 0x000fcc00078ea0ff */
[----:B------:R-:W-:-:S11]  /*10d0*/  @!P2 DMUL R20, R16, R12 ;  /* 0x0000000c1014a228 */ /* 0x000fd60000000000 */
.L_x_365:
[----:B------:R-:W-:Y:S05]  /*10e0*/  BSYNC.RECONVERGENT B1 ;  /* 0x0000000000017941 */ /* 0x000fea0003800200 */
.L_x_364:
[----:B------:R-:W-:Y:S01]  /*10f0*/  IMAD.U32 R12, RZ, RZ, UR8 ;  /* 0x00000008ff0c7e24 */ /* 0x000fe2000f8e00ff */
[----:B------:R2:W-:Y:S01]  /*1100*/  STG.E.64 desc[UR6][R18.64], R20 ;  /* 0x0000001412007986 */ /* 0x0005e2000c101b06 */
[----:B-1----:R-:W-:Y:S01]  /*1110*/  IMAD.IADD R15, R22, 0x1, R23 ;  /* 0x00000001160f7824 */ /* 0x002fe200078e0217 */
[----:B------:R-:W-:Y:S01]  /*1120*/  MOV R13, UR9 ;  /* 0x00000009000d7c02 */ /* 0x000fe20008000f00 */
[----:B------:R-:W-:Y:S02]  /*1130*/  DADD R10, R20, R10 ;  /* 0x00000000140a7229 */ /* 0x000fe4000000000a */
[--C-:B------:R-:W-:Y:S01]  /*1140*/  IMAD.MOV.U32 R23, RZ, RZ, R15.reuse ;  /* 0x000000ffff177224 */ /* 0x100fe200078e000f */
[----:B------:R-:W-:Y:S02]  /*1150*/  ISETP.GE.U32.AND P0, PT, R15, R12, PT ;  /* 0x0000000c0f00720c */ /* 0x000fe40003f06070 */
[----:B------:R-:W-:-:S04]  /*1160*/  SHF.R.S32.HI R14, RZ, 0x1f, R15 ;  /* 0x0000001fff0e7819 */ /* 0x000fc8000001140f */
[----:B------:R-:W-:-:S13]  /*1170*/  ISETP.GE.U32.AND.EX P0, PT, R14, R13, PT, P0 ;  /* 0x0000000d0e00720c */ /* 0x000fda0003f06100 */
[----:B--2---:R-:W-:Y:S05]  /*1180*/  @!P0 BRA `(.L_x_366) ;  /* 0xfffffff800cc8947 */ /* 0x004fea000383ffff */
.L_x_363:
[----:B------:R-:W-:Y:S05]  /*1190*/  BSYNC.RECONVERGENT B0 ;  /* 0x0000000000007941 */ /* 0x000fea0003800200 */
.L_x_362:
[----:B------:R-:W-:Y:S01]  /*11a0*/  SHFL.DOWN PT, R9, R11, 0x10, 0x1f ;  /* 0x0a001f000b097f89 */ /* 0x000fe200000e0000 */
[----:B------:R-:W-:-:S03]  /*11b0*/  ISETP.NE.AND P0, PT, R6, RZ, PT ;  /* 0x000000ff0600720c */ /* 0x000fc60003f05270 */
[----:B------:R-:W0:Y:S10]  /*11c0*/  SHFL.DOWN PT, R8, R10, 0x10, 0x1f ;  /* 0x0a001f000a087f89 */ /* 0x000e3400000e0000 */
[----:B------:R-:W1:Y:S01]  /*11d0*/  @!P0 S2R R5, SR_CgaCtaId ;  /* 0x0000000000058919 */ /* 0x000e620000008800 */
[----:B------:R-:W-:-:S05]  /*11e0*/  @!P0 MOV R2, 0x400 ;  /* 0x0000040000028802 */ /* 0x000fca0000000f00 */
[----:B------:R-:W-:Y:S01]  /*11f0*/  @!P0 VIADD R2, R2, 0x108 ;  /* 0x0000010802028836 */ /* 0x000fe20000000000 */
[----:B0-----:R-:W-:-:S07]  /*1200*/  DADD R8, R8, R10 ;  /* 0x0000000008087229 */ /* 0x001fce000000000a */
[----:B------:R-:W-:Y:S04]  /*1210*/  SHFL.DOWN PT, R15, R9, 0x8, 0x1f ;  /* 0x09001f00090f7f89 */ /* 0x000fe800000e0000 */
[----:B------:R-:W0:Y:S01]  /*1220*/  SHFL.DOWN PT, R14, R8, 0x8, 0x1f ;  /* 0x09001f00080e7f89 */ /* 0x000e2200000e0000 */
[----:B-1----:R-:W-:-:S05]  /*1230*/  @!P0 LEA R2, R5, R2, 0x18 ;  /* 0x0000000205028211 */ /* 0x002fca00078ec0ff */
[----:B------:R-:W-:Y:S01]  /*1240*/  @!P0 IMAD R7, R7, 0x8, R2 ;  /* 0x0000000807078824 */ /* 0x000fe200078e0202 */
[----:B0-----:R-:W-:-:S07]  /*1250*/  DADD R14, R8, R14 ;  /* 0x00000000080e7229 */ /* 0x001fce000000000e */
[----:B------:R-:W-:Y:S04]  /*1260*/  SHFL.DOWN PT, R17, R15, 0x4, 0x1f ;  /* 0x08801f000f117f89 */ /* 0x000fe800000e0000 */
[----:B------:R-:W0:Y:S02]  /*1270*/  SHFL.DOWN PT, R16, R14, 0x4, 0x1f ;  /* 0x08801f000e107f89 */ /* 0x000e2400000e0000 */
[----:B0-----:R-:W-:-:S07]  /*1280*/  DADD R16, R14, R16 ;  /* 0x000000000e107229 */ /* 0x001fce0000000010 */
[----:B------:R-:W-:Y:S04]  /*1290*/  SHFL.DOWN PT, R19, R17, 0x2, 0x1f ;  /* 0x08401f0011137f89 */ /* 0x000fe800000e0000 */
[----:B------:R-:W0:Y:S02]  /*12a0*/  SHFL.DOWN PT, R18, R16, 0x2, 0x1f ;  /* 0x08401f0010127f89 */ /* 0x000e2400000e0000 */
[----:B0-----:R-:W-:-:S07]  /*12b0*/  DADD R18, R16, R18 ;  /* 0x0000000010127229 */ /* 0x001fce0000000012 */
[----:B------:R-:W-:Y:S04]  /*12c0*/  SHFL.DOWN PT, R11, R19, 0x1, 0x1f ;  /* 0x08201f00130b7f89 */ /* 0x000fe800000e0000 */
[----:B------:R-:W0:Y:S02]  /*12d0*/  SHFL.DOWN PT, R10, R18, 0x1, 0x1f ;  /* 0x08201f00120a7f89 */ /* 0x000e2400000e0000 */
[----:B0-----:R-:W-:-:S07]  /*12e0*/  DADD R10, R18, R10 ;  /* 0x00000000120a7229 */ /* 0x001fce000000000a */
[----:B------:R0:W-:Y:S01]  /*12f0*/  @!P0 STS.64 [R7], R10 ;  /* 0x0000000a07008388 */ /* 0x0001e20000000a00 */
[----:B------:R-:W-:Y:S01]  /*1300*/  BAR.SYNC.DEFER_BLOCKING 0x0 ;  /* 0x0000000000007b1d */ /* 0x000fe20000010000 */
[----:B------:R-:W-:-:S13]  /*1310*/  ISETP.GT.U32.AND P0, PT, R25, 0x1f, PT ;  /* 0x0000001f1900780c */ /* 0x000fda0003f04070 */
[----:B0-----:R-:W-:Y:S05]  /*1320*/  @P0 BRA `(.L_x_367) ;  /* 0x0000000000780947 */ /* 0x001fea0003800000 */
[----:B------:R-:W0:Y:S01]  /*1330*/  LDCU UR4, c[0x0][0x360] ;  /* 0x00006c00ff0477ac */ /* 0x000e220008000800 */
[----:B------:R-:W-:Y:S01]  /*1340*/  CS2R R6, SRZ ;  /* 0x0000000000067805 */ /* 0x000fe2000001ff00 */
[----:B0-----:R-:W-:-:S04]  /*1350*/  UIADD3 UR4, UPT, UPT, UR4, 0x1f, URZ ;  /* 0x0000001f04047890 */ /* 0x001fc8000fffe0ff */
[----:B------:R-:W-:-:S06]  /*1360*/  USHF.R.U32.HI UR4, URZ, 0x5, UR4 ;  /* 0x00000005ff047899 */ /* 0x000fcc0008011604 */
[----:B------:R-:W-:Y:S01]  /*1370*/  ISETP.GE.U32.AND P0, PT, R25, UR4, PT ;  /* 0x0000000419007c0c */ /* 0x000fe2000bf06070 */
[----:B------:R-:W-:-:S12]  /*1380*/  UMOV UR4, 0xffffffff ;  /* 0xffffffff00047882 */ /* 0x000fd80000000000 */
[----:B------:R-:W0:Y:S01]  /*1390*/  @!P0 S2R R5, SR_CgaCtaId ;  /* 0x0000000000058919 */ /* 0x000e220000008800 */
[----:B------:R-:W-:-:S05]  /*13a0*/  @!P0 MOV R2, 0x400 ;  /* 0x0000040000028802 */ /* 0x000fca0000000f00 */
[----:B------:R-:W-:-:S05]  /*13b0*/  @!P0 VIADD R2, R2, 0x108 ;  /* 0x0000010802028836 */ /* 0x000fca0000000000 */
[----:B0-----:R-:W-:-:S04]  /*13c0*/  @!P0 LEA R2, R5, R2, 0x18 ;  /* 0x0000000205028211 */ /* 0x001fc800078ec0ff */
[----:B------:R-:W-:-:S05]  /*13d0*/  @!P0 LEA R2, R25, R2, 0x3 ;  /* 0x0000000219028211 */ /* 0x000fca00078e18ff */
[----:B------:R0:W1:Y:S01]  /*13e0*/  @!P0 LDS.64 R6, [R2] ;  /* 0x0000000002068984 */ /* 0x0000620000000a00 */
[----:B------:R-:W-:Y:S05]  /*13f0*/  BRA.DIV UR4, `(.L_x_368) ;  /* 0x0000000a04787947 */ /* 0x000fea000b800000 */
[----:B-1----:R-:W-:Y:S04]  /*1400*/  SHFL.DOWN PT, R9, R7, 0x10, 0x1f ;  /* 0x0a001f0007097f89 */ /* 0x002fe800000e0000 */
[----:B------:R-:W1:Y:S02]  /*1410*/  SHFL.DOWN PT, R8, R6, 0x10, 0x1f ;  /* 0x0a001f0006087f89 */ /* 0x000e6400000e0000 */
[----:B-1----:R-:W-:-:S07]  /*1420*/  DADD R8, R8, R6 ;  /* 0x0000000008087229 */ /* 0x002fce0000000006 */
[----:B------:R-:W-:Y:S04]  /*1430*/  SHFL.DOWN PT, R19, R9, 0x8, 0x1f ;  /* 0x09001f0009137f89 */ /* 0x000fe800000e0000 */
        /* <DEDUP_REMOVED lines=8> */
[----:B0-----:R0:W1:Y:S04]  /*14c0*/  SHFL.DOWN PT, R2, R7, 0x1, 0x1f ;  /* 0x08201f0007027f89 */ /* 0x00106800000e0000 */
[----:B------:R0:W2:Y:S02]  /*14d0*/  SHFL.DOWN PT, R16, R6, 0x1, 0x1f ;  /* 0x08201f0006107f89 */ /* 0x0000a400000e0000 */
.L_x_391:
[----:B--2---:R-:W-:Y:S02]  /*14e0*/  IMAD.MOV.U32 R10, RZ, RZ, R16 ;  /* 0x000000ffff0a7224 */ /* 0x004fe400078e0010 */
[----:B-1----:R-:W-:-:S06]  /*14f0*/  IMAD.MOV.U32 R11, RZ, RZ, R2 ;  /* 0x000000ffff0b7224 */ /* 0x002fcc00078e0002 */
[----:B------:R-:W-:-:S11]  /*1500*/  DADD R10, R6, R10 ;  /* 0x00000000060a7229 */ /* 0x000fd6000000000a */
.L_x_367:
[----:B------:R-:W1:Y:S01]  /*1510*/  @P1 S2R R5, SR_CgaCtaId ;  /* 0x0000000000051919 */ /* 0x000e620000008800 */
[----:B------:R-:W-:Y:S01]  /*1520*/  @P1 MOV R2, 0x400 ;  /* 0x0000040000021802 */ /* 0x000fe20000000f00 */
[----:B------:R-:W-:Y:S05]  /*1530*/  WARPSYNC.ALL ;  /* 0x0000000000007948 */ /* 0x000fea0003800000 */
[----:B------:R-:W-:-:S04]  /*1540*/  ISETP.GE.U32.AND P0, PT, R25, R12, PT ;  /* 0x0000000c1900720c */ /* 0x000fc80003f06070 */
[----:B------:R-:W-:Y:S02]  /*1550*/  ISETP.GE.U32.AND.EX P0, PT, R0, R13, PT, P0 ;  /* 0x0000000d0000720c */ /* 0x000fe40003f06100 */
[----:B-1----:R-:W-:-:S05]  /*1560*/  @P1 LEA R5, R5, R2, 0x18 ;  /* 0x0000000205051211 */ /* 0x002fca00078ec0ff */
[----:B------:R1:W-:Y:S01]  /*1570*/  @P1 STS.64 [R5+0x208], R10 ;  /* 0x0002080a05001388 */ /* 0x0003e20000000a00 */
[----:B------:R-:W-:Y:S06]  /*1580*/  BAR.SYNC.DEFER_BLOCKING 0x0 ;  /* 0x0000000000007b1d */ /* 0x000fec0000010000 */
[----:B------:R-:W-:Y:S05]  /*1590*/  @P0 EXIT ;  /* 0x000000000000094d */ /* 0x000fea0003800000 */
[----:B------:R-:W2:Y:S01]  /*15a0*/  S2UR UR5, SR_CgaCtaId ;  /* 0x00000000000579c3 */ /* 0x000ea20000008800 */
[----:B------:R-:W-:Y:S01]  /*15b0*/  UMOV UR4, 0x400 ;  /* 0x0000040000047882 */ /* 0x000fe20000000000 */
[----:B------:R-:W3:Y:S01]  /*15c0*/  LDCU.64 UR8, c[0x0][0x398] ;  /* 0x00007300ff0877ac */ /* 0x000ee20008000a00 */
[----:B--2---:R-:W-:-:S09]  /*15d0*/  ULEA UR4, UR5, UR4, 0x18 ;  /* 0x0000000405047291 */ /* 0x004fd2000f8ec0ff */
[----:B0-----:R-:W0:Y:S02]  /*15e0*/  LDS.64 R6, [UR4+0x208] ;  /* 0x00020804ff067984 */ /* 0x001e240008000a00 */
[----:B------:R-:W2:Y:S01]  /*15f0*/  LDCU UR4, c[0x0][0x360] ;  /* 0x00006c00ff0477ac */ /* 0x000ea20008000800 */
[----:B0-----:R-:W1:Y:S01]  /*1600*/  MUFU.RCP64H R9, R7 ;  /* 0x0000000700097308 */ /* 0x001e620000001800 */
[----:B------:R-:W-:-:S05]  /*1610*/  VIADD R8, R7, 0x300402 ;  /* 0x0030040207087836 */ /* 0x000fca0000000000 */
[----:B------:R-:W-:Y:S01]  /*1620*/  FSETP.GEU.AND P0, PT, |R8|, 5.8789094863358348022e-39, PT ;  /* 0x004004020800780b */ /* 0x000fe20003f0e200 */
[----:B-1----:R-:W-:-:S08]  /*1630*/  DFMA R10, -R6, R8, 1 ;  /* 0x3ff00000060a742b */ /* 0x002fd00000000108 */
[----:B------:R-:W-:-:S08]  /*1640*/  DFMA R10, R10, R10, R10 ;  /* 0x0000000a0a0a722b */ /* 0x000fd0000000000a */
[----:B------:R-:W-:-:S08]  /*1650*/  DFMA R10, R8, R10, R8 ;  /* 0x0000000a080a722b */ /* 0x000fd00000000008 */
[----:B------:R-:W-:-:S08]  /*1660*/  DFMA R12, -R6, R10, 1 ;  /* 0x3ff00000060c742b */ /* 0x000fd0000000010a */
[----:B------:R-:W-:Y:S01]  /*1670*/  DFMA R10, R10, R12, R10 ;  /* 0x0000000c0a0a722b */ /* 0x000fe2000000000a */
[----:B--23--:R-:W-:Y:S10]  /*1680*/  @P0 BRA `(.L_x_369) ;  /* 0x0000000000100947 */ /* 0x00cff40003800000 */
[----:B------:R-:W-:-:S05]  /*1690*/  LOP3.LUT R2, R7, 0x7fffffff, RZ, 0xc0, !PT ;  /* 0x7fffffff07027812 */ /* 0x000fca00078ec0ff */
[----:B------:R-:W-:Y:S01]  /*16a0*/  VIADD R10, R2, 0xfff00000 ;  /* 0xfff00000020a7836 */ /* 0x000fe20000000000 */
[----:B------:R-:W-:-:S07]  /*16b0*/  MOV R2, 0x16d0 ;  /* 0x000016d000027802 */ /* 0x000fce0000000f00 */
[----:B------:R-:W-:Y:S05]  /*16c0*/  CALL.REL.NOINC `($__internal_15_$__cuda_sm20_dblrcp_rn_slowpath_v3) ;  /* 0x0000000800b87944 */ /* 0x000fea0003c00000 */
.L_x_369:
[----:B0-----:R-:W-:-:S04]  /*16d0*/  LEA R6, P0, R25, R4, 0x3 ;  /* 0x0000000419067211 */ /* 0x001fc800078018ff */
[----:B------:R-:W-:-:S05]  /*16e0*/  LEA.HI.X R7, R25, R3, R0, 0x3, P0 ;  /* 0x0000000319077211 */ /* 0x000fca00000f1c00 */
[----:B------:R-:W2:Y:S01]  /*16f0*/  LDG.E.64 R8, desc[UR6][R6.64] ;  /* 0x0000000606087981 */ /* 0x000ea2000c1e1b00 */
[----:B------:R-:W-:-:S04]  /*1700*/  IADD3 R25, PT, PT, R25, UR4, RZ ;  /* 0x0000000419197c10 */ /* 0x000fc8000fffe0ff */
[----:B------:R-:W-:Y:S02]  /*1710*/  ISETP.GE.U32.AND P0, PT, R25, UR8, PT ;  /* 0x0000000819007c0c */ /* 0x000fe4000bf06070 */
[----:B------:R-:W-:-:S04]  /*1720*/  SHF.R.S32.HI R0, RZ, 0x1f, R25 ;  /* 0x0000001fff007819 */ /* 0x000fc80000011419 */
[----:B------:R-:W-:Y:S01]  /*1730*/  ISETP.GE.U32.AND.EX P0, PT, R0, UR9, PT, P0 ;  /* 0x0000000900007c0c */ /* 0x000fe2000bf06100 */
[----:B--2---:R-:W-:-:S07]  /*1740*/  DMUL R8, R10, R8 ;  /* 0x000000080a087228 */ /* 0x004fce0000000000 */
[----:B------:R0:W-:Y:S05]  /*1750*/  STG.E.64 desc[UR6][R6.64], R8 ;  /* 0x0000000806007986 */ /* 0x0001ea000c101b06 */
[----:B------:R-:W-:Y:S05]  /*1760*/  @!P0 BRA `(.L_x_369) ;  /* 0xfffffffc00d88947 */ /* 0x000fea000383ffff */
[----:B------:R-:W-:Y:S05]  /*1770*/  EXIT ;  /* 0x000000000000794d */ /* 0x000fea0003800000 */
.L_x_361:
[--C-:B-1----:R-:W-:Y:S02]  /*1780*/  IMAD.MOV.U32 R15, RZ, RZ, R9.reuse ;  /* 0x000000ffff0f7224 */ /* 0x102fe400078e0009 */
[----:B------:R-:W-:Y:S02]  /*1790*/  IMAD.MOV.U32 R14, RZ, RZ, 0x10 ;  /* 0x00000010ff0e7424 */ /* 0x000fe400078e00ff */
[----:B------:R-:W-:Y:S02]  /*17a0*/  IMAD.MOV.U32 R11, RZ, RZ, 0x1f ;  /* 0x0000001fff0b7424 */ /* 0x000fe400078e00ff */
[----:B0-----:R-:W-:Y:S02]  /*17b0*/  IMAD.MOV.U32 R10, RZ, RZ, -0x1 ;  /* 0xffffffffff0a7424 */ /* 0x001fe400078e00ff */
[----:B------:R-:W-:-:S07]  /*17c0*/  IMAD.MOV.U32 R19, RZ, RZ, R9 ;  /* 0x000000ffff137224 */ /* 0x000fce00078e0009 */
[----:B------:R-:W-:Y:S05]  /*17d0*/  WARPSYNC.COLLECTIVE R10, `(.L_x_370) ;  /* 0x000000000a087348 */ /* 0x000fea0003c00000 */
[----:B------:R0:W1:Y:S02]  /*17e0*/  SHFL.DOWN P0, R16, R15, R14, R11 ;  /* 0x0800000e0f107389 */ /* 0x000064000000000b */
[----:B01----:R-:W-:Y:S05]  /*17f0*/  ENDCOLLECTIVE ;  /* 0x000000000000791b */ /* 0x003fea0003800000 */
.L_x_370:
[----:B------:R-:W-:Y:S01]  /*1800*/  IMAD.MOV.U32 R15, RZ, RZ, R8 ;  /* 0x000000ffff0f7224 */ /* 0x000fe200078e0008 */
[----:B------:R-:W-:-:S07]  /*1810*/  MOV R17, R16 ;  /* 0x0000001000117202 */ /* 0x000fce0000000f00 */
[----:B------:R-:W-:Y:S05]  /*1820*/  WARPSYNC.COLLECTIVE R10, `(.L_x_371) ;  /* 0x000000000a087348 */ /* 0x000fea0003c00000 */
[----:B------:R0:W1:Y:S02]  /*1830*/  SHFL.DOWN P0, R16, R15, R14, R11 ;  /* 0x0800000e0f107389 */ /* 0x000064000000000b */
[----:B01----:R-:W-:Y:S05]  /*1840*/  ENDCOLLECTIVE ;  /* 0x000000000000791b */ /* 0x003fea0003800000 */
.L_x_371:
[----:B------:R-:W-:Y:S02]  /*1850*/  IMAD.MOV.U32 R11, RZ, RZ, R17 ;  /* 0x000000ffff0b7224 */ /* 0x000fe400078e0011 */
[----:B------:R-:W-:Y:S02]  /*1860*/  HFMA2 R14, -RZ, RZ, 0, 4.76837158203125e-07 ;  /* 0x00000008ff0e7431 */ /* 0x000fe400000001ff */
[----:B------:R-:W-:Y:S02]  /*1870*/  IMAD.MOV.U32 R17, RZ, RZ, R8 ;  /* 0x000000ffff117224 */ /* 0x000fe400078e0008 */
[----:B------:R-:W-:Y:S01]  /*1880*/  IMAD.MOV.U32 R10, RZ, RZ, R16 ;  /* 0x000000ffff0a7224 */ /* 0x000fe200078e0010 */
[----:B------:R-:W-:-:S05]  /*1890*/  MOV R16, R11 ;  /* 0x0000000b00107202 */ /* 0x000fca0000000f00 */
[----:B------:R-:W-:Y:S01]  /*18a0*/  DSETP.MAX.AND P2, P0, R10, R8, PT ;  /* 0x000000080a00722a */ /* 0x000fe2000384f000 */
[----:B------:R-:W-:Y:S02]  /*18b0*/  IMAD.MOV.U32 R8, RZ, RZ, R10 ;  /* 0x000000ffff087224 */ /* 0x000fe400078e000a */
[----:B------:R-:W-:-:S03]  /*18c0*/  IMAD.MOV.U32 R11, RZ, RZ, 0x1f ;  /* 0x0000001fff0b7424 */ /* 0x000fc600078e00ff */
[----:B------:R-:W-:Y:S01]  /*18d0*/  FSEL R21, R16, R19, P2 ;  /* 0x0000001310157208 */ /* 0x000fe20001000000 */
[----:B------:R-:W-:Y:S01]  /*18e0*/  IMAD.MOV.U32 R10, RZ, RZ, -0x1 ;  /* 0xffffffffff0a7424 */ /* 0x000fe200078e00ff */
[----:B------:R-:W-:-:S06]  /*18f0*/  SEL R8, R8, R17, P2 ;  /* 0x0000001108087207 */ /* 0x000fcc0001000000 */
[----:B------:R-:W-:-:S05]  /*1900*/  @P0 LOP3.LUT R21, R19, 0x80000, RZ, 0xfc, !PT ;  /* 0x0008000013150812 */ /* 0x000fca00078efcff */
[----:B------:R-:W-:-:S04]  /*1910*/  IMAD.MOV.U32 R9, RZ, RZ, R21 ;  /* 0x000000ffff097224 */ /* 0x000fc800078e0015 */
[----:B------:R-:W-:-:S07]  /*1920*/  IMAD.MOV.U32 R15, RZ, RZ, R9 ;  /* 0x000000ffff0f7224 */ /* 0x000fce00078e0009 */
[----:B------:R-:W-:Y:S05]  /*1930*/  WARPSYNC.COLLECTIVE R10, `(.L_x_372) ;  /* 0x000000000a087348 */ /* 0x000fea0003c00000 */
[----:B------:R0:W1:Y:S02]  /*1940*/  SHFL.DOWN P0, R16, R15, R14, R11 ;  /* 0x0800000e0f107389 */ /* 0x000064000000000b */
[----:B01----:R-:W-:Y:S05]  /*1950*/  ENDCOLLECTIVE ;  /* 0x000000000000791b */ /* 0x003fea0003800000 */
.L_x_372:
[----:B------:R-:W-:Y:S02]  /*1960*/  IMAD.MOV.U32 R15, RZ, RZ, R8 ;  /* 0x000000ffff0f7224 */ /* 0x000fe400078e0008 */
[----:B------:R-:W-:-:S07]  /*1970*/  IMAD.MOV.U32 R17, RZ, RZ, R16 ;  /* 0x000000ffff117224 */ /* 0x000fce00078e0010 */
[----:B------:R-:W-:Y:S05]  /*1980*/  WARPSYNC.COLLECTIVE R10, `(.L_x_373) ;  /* 0x000000000a087348 */ /* 0x000fea0003c00000 */
[----:B------:R0:W1:Y:S02]  /*1990*/  SHFL.DOWN P0, R16, R15, R14, R11 ;  /* 0x0800000e0f107389 */ /* 0x000064000000000b */
[----:B01----:R-:W-:Y:S05]  /*19a0*/  ENDCOLLECTIVE ;  /* 0x000000000000791b */ /* 0x003fea0003800000 */
.L_x_373:
[----:B------:R-:W-:Y:S02]  /*19b0*/  IMAD.MOV.U32 R11, RZ, RZ, R17 ;  /* 0x000000ffff0b7224 */ /* 0x000fe400078e0011 */
[----:B------:R-:W-:Y:S02]  /*19c0*/  IMAD.MOV.U32 R14, RZ, RZ, 0x4 ;  /* 0x00000004ff0e7424 */ /* 0x000fe400078e00ff */
[----:B------:R-:W-:Y:S01]  /*19d0*/  IMAD.MOV.U32 R17, RZ, RZ, R11 ;  /* 0x000000ffff117224 */ /* 0x000fe200078e000b */
[----:B------:R-:W-:Y:S01]  /*19e0*/  MOV R10, R16 ;  /* 0x00000010000a7202 */ /* 0x000fe20000000f00 */
[----:B------:R-:W-:-:S05]  /*19f0*/  IMAD.MOV.U32 R16, RZ, RZ, R9 ;  /* 0x000000ffff107224 */ /* 0x000fca00078e0009 */
[----:B------:R-:W-:Y:S01]  /*1a00*/  DSETP.MAX.AND P2, P0, R8, R10, PT ;  /* 0x0000000a0800722a */ /* 0x000fe2000384f000 */
[----:B------:R-:W-:Y:S02]  /*1a10*/  IMAD.MOV.U32 R9, RZ, RZ, R10 ;  /* 0x000000ffff097224 */ /* 0x000fe400078e000a */
[----:B------:R-:W-:-:S03]  /*1a20*/  IMAD.MOV.U32 R11, RZ, RZ, 0x1f ;  /* 0x0000001fff0b7424 */ /* 0x000fc600078e00ff */
[----:B------:R-:W-:Y:S01]  /*1a30*/  FSEL R19, R16, R17, P2 ;  /* 0x0000001110137208 */ /* 0x000fe20001000000 */
[----:B------:R-:W-:Y:S01]  /*1a40*/  IMAD.MOV.U32 R10, RZ, RZ, -0x1 ;  /* 0xffffffffff0a7424 */ /* 0x000fe200078e00ff */
[----:B------:R-:W-:-:S06]  /*1a50*/  SEL R8, R8, R9, P2 ;  /* 0x0000000908087207 */ /* 0x000fcc0001000000 */
[----:B------:R-:W-:-:S04]  /*1a60*/  @P0 LOP3.LUT R19, R17, 0x80000, RZ, 0xfc, !PT ;  /* 0x0008000011130812 */ /* 0x000fc800078efcff */
[----:B------:R-:W-:-:S05]  /*1a70*/  MOV R9, R19 ;  /* 0x0000001300097202 */ /* 0x000fca0000000f00 */
[----:B------:R-:W-:-:S07]  /*1a80*/  IMAD.MOV.U32 R15, RZ, RZ, R9 ;  /* 0x000000ffff0f7224 */ /* 0x000fce00078e0009 */
[----:B------:R-:W-:Y:S05]  /*1a90*/  WARPSYNC.COLLECTIVE R10, `(.L_x_374) ;  /* 0x000000000a087348 */ /* 0x000fea0003c00000 */
[----:B------:R0:W1:Y:S02]  /*1aa0*/  SHFL.DOWN P0, R16, R15, R14, R11 ;  /* 0x0800000e0f107389 */ /* 0x000064000000000b */
[----:B01----:R-:W-:Y:S05]  /*1ab0*/  ENDCOLLECTIVE ;  /* 0x000000000000791b */ /* 0x003fea0003800000 */
.L_x_374:
[----:B------:R-:W-:Y:S01]  /*1ac0*/  IMAD.MOV.U32 R15, RZ, RZ, R8 ;  /* 0x000000ffff0f7224 */ /* 0x000fe200078e0008 */
[----:B------:R-:W-:-:S07]  /*1ad0*/  MOV R17, R16 ;  /* 0x0000001000117202 */ /* 0x000fce0000000f00 */
[----:B------:R-:W-:Y:S05]  /*1ae0*/  WARPSYNC.COLLECTIVE R10, `(.L_x_375) ;  /* 0x000000000a087348 */ /* 0x000fea0003c00000 */
[----:B------:R0:W1:Y:S02]  /*1af0*/  SHFL.DOWN P0, R16, R15, R14, R11 ;  /* 0x0800000e0f107389 */ /* 0x000064000000000b */
[----:B01----:R-:W-:Y:S05]  /*1b00*/  ENDCOLLECTIVE ;  /* 0x000000000000791b */ /* 0x003fea0003800000 */
.L_x_375:
[----:B------:R-:W-:Y:S02]  /*1b10*/  IMAD.MOV.U32 R11, RZ, RZ, R17 ;  /* 0x000000ffff0b7224 */ /* 0x000fe400078e0011 */
[----:B------:R-:W-:-:S03]  /*1b20*/  IMAD.MOV.U32 R14, RZ, RZ, 0x2 ;  /* 0x00000002ff0e7424 */ /* 0x000fc600078e00ff */
[----:B------:R-:W-:Y:S01]  /*1b30*/  MOV R17, R11 ;  /* 0x0000000b00117202 */ /* 0x000fe20000000f00 */
[----:B------:R-:W-:Y:S02]  /*1b40*/  IMAD.MOV.U32 R10, RZ, RZ, R16 ;  /* 0x000000ffff0a7224 */ /* 0x000fe400078e0010 */
[----:B------:R-:W-:-:S04]  /*1b50*/  IMAD.MOV.U32 R16, RZ, RZ, R9 ;  /* 0x000000ffff107224 */ /* 0x000fc800078e0009 */
[----:B------:R-:W-:Y:S01]  /*1b60*/  DSETP.MAX.AND P2, P0, R8, R10, PT ;  /* 0x0000000a0800722a */ /* 0x000fe2000384f000 */
[----:B------:R-:W-:Y:S02]  /*1b70*/  IMAD.MOV.U32 R9, RZ, RZ, R10 ;  /* 0x000000ffff097224 */ /* 0x000fe400078e000a */
[----:B------:R-:W-:Y:S02]  /*1b80*/  HFMA2 R11, -RZ, RZ, 0, 1.847743988037109375e-06 ;  /* 0x0000001fff0b7431 */ /* 0x000fe400000001ff */
[----:B------:R-:W-:Y:S01]  /*1b90*/  IMAD.MOV.U32 R10, RZ, RZ, -0x1 ;  /* 0xffffffffff0a7424 */ /* 0x000fe200078e00ff */
[----:B------:R-:W-:Y:S02]  /*1ba0*/  FSEL R19, R16, R17, P2 ;  /* 0x0000001110137208 */ /* 0x000fe40001000000 */
[----:B------:R-:W-:-:S06]  /*1bb0*/  SEL R8, R8, R9, P2 ;  /* 0x0000000908087207 */ /* 0x000fcc0001000000 */
[----:B------:R-:W-:-:S05]  /*1bc0*/  @P0 LOP3.LUT R19, R17, 0x80000, RZ, 0xfc, !PT ;  /* 0x0008000011130812 */ /* 0x000fca00078efcff */
[----:B------:R-:W-:-:S04]  /*1bd0*/  IMAD.MOV.U32 R9, RZ, RZ, R19 ;  /* 0x000000ffff097224 */ /* 0x000fc800078e0013 */
[----:B------:R-:W-:-:S07]  /*1be0*/  IMAD.MOV.U32 R15, RZ, RZ, R9 ;  /* 0x000000ffff0f7224 */ /* 0x000fce00078e0009 */
[----:B------:R-:W-:Y:S05]  /*1bf0*/  WARPSYNC.COLLECTIVE R10, `(.L_x_376) ;  /* 0x000000000a087348 */ /* 0x000fea0003c00000 */
[----:B------:R0:W1:Y:S02]  /*1c00*/  SHFL.DOWN P0, R16, R15, R14, R11 ;  /* 0x0800000e0f107389 */ /* 0x000064000000000b */
[----:B01----:R-:W-:Y:S05]  /*1c10*/  ENDCOLLECTIVE ;  /* 0x000000000000791b */ /* 0x003fea0003800000 */
.L_x_376:
[----:B------:R-:W-:Y:S02]  /*1c20*/  IMAD.MOV.U32 R15, RZ, RZ, R8 ;  /* 0x000000ffff0f7224 */ /* 0x000fe400078e0008 */
[----:B------:R-:W-:-:S07]  /*1c30*/  IMAD.MOV.U32 R17, RZ, RZ, R16 ;  /* 0x000000ffff117224 */ /* 0x000fce00078e0010 */
[----:B------:R-:W-:Y:S05]  /*1c40*/  WARPSYNC.COLLECTIVE R10, `(.L_x_377) ;  /* 0x000000000a087348 */ /* 0x000fea0003c00000 */
[----:B------:R0:W1:Y:S02]  /*1c50*/  SHFL.DOWN P0, R16, R15, R14, R11 ;  /* 0x0800000e0f107389 */ /* 0x000064000000000b */
[----:B01----:R-:W-:Y:S05]  /*1c60*/  ENDCOLLECTIVE ;  /* 0x000000000000791b */ /* 0x003fea0003800000 */
.L_x_377:
[----:B------:R-:W-:Y:S01]  /*1c70*/  MOV R11, R17 ;  /* 0x00000011000b7202 */ /* 0x000fe20000000f00 */
[----:B------:R-:W-:-:S04]  /*1c80*/  IMAD.MOV.U32 R14, RZ, RZ, 0x1 ;  /* 0x00000001ff0e7424 */ /* 0x000fc800078e00ff */
[----:B------:R-:W-:Y:S02]  /*1c90*/  IMAD.MOV.U32 R17, RZ, RZ, R11 ;  /* 0x000000ffff117224 */ /* 0x000fe400078e000b */
[----:B------:R-:W-:Y:S02]  /*1ca0*/  IMAD.MOV.U32 R10, RZ, RZ, R16 ;  /* 0x000000ffff0a7224 */ /* 0x000fe400078e0010 */
[----:B------:R-:W-:-:S04]  /*1cb0*/  IMAD.MOV.U32 R16, RZ, RZ, R9 ;  /* 0x000000ffff107224 */ /* 0x000fc800078e0009 */
[----:B------:R-:W-:Y:S01]  /*1cc0*/  DSETP.MAX.AND P2, P0, R8, R10, PT ;  /* 0x0000000a0800722a */ /* 0x000fe2000384f000 */
[----:B------:R-:W-:Y:S02]  /*1cd0*/  IMAD.MOV.U32 R9, RZ, RZ, R10 ;  /* 0x000000ffff097224 */ /* 0x000fe400078e000a */
[----:B------:R-:W-:-:S03]  /*1ce0*/  IMAD.MOV.U32 R11, RZ, RZ, 0x1f ;  /* 0x0000001fff0b7424 */ /* 0x000fc600078e00ff */
[----:B------:R-:W-:Y:S01]  /*1cf0*/  FSEL R19, R16, R17, P2 ;  /* 0x0000001110137208 */ /* 0x000fe20001000000 */
[----:B------:R-:W-:Y:S01]  /*1d00*/  IMAD.MOV.U32 R10, RZ, RZ, -0x1 ;  /* 0xffffffffff0a7424 */ /* 0x000fe200078e00ff */
[----:B------:R-:W-:-:S06]  /*1d10*/  SEL R8, R8, R9, P2 ;  /* 0x0000000908087207 */ /* 0x000fcc0001000000 */
[----:B------:R-:W-:-:S05]  /*1d20*/  @P0 LOP3.LUT R19, R17, 0x80000, RZ, 0xfc, !PT ;  /* 0x0008000011130812 */ /* 0x000fca00078efcff */
[----:B------:R-:W-:-:S05]  /*1d30*/  IMAD.MOV.U32 R9, RZ, RZ, R19 ;  /* 0x000000ffff097224 */ /* 0x000fca00078e0013 */
[----:B------:R-:W-:-:S07]  /*1d40*/  MOV R15, R9 ;  /* 0x00000009000f7202 */ /* 0x000fce0000000f00 */
[----:B------:R-:W-:Y:S05]  /*1d50*/  WARPSYNC.COLLECTIVE R10, `(.L_x_378) ;  /* 0x000000000a087348 */ /* 0x000fea0003c00000 */
[----:B------:R0:W1:Y:S02]  /*1d60*/  SHFL.DOWN P0, R16, R15, R14, R11 ;  /* 0x0800000e0f107389 */ /* 0x000064000000000b */
[----:B01----:R-:W-:Y:S05]  /*1d70*/  ENDCOLLECTIVE ;  /* 0x000000000000791b */ /* 0x003fea0003800000 */
.L_x_378:
[----:B------:R-:W-:Y:S01]  /*1d80*/  MOV R15, R8 ;  /* 0x00000008000f7202 */ /* 0x000fe20000000f00 */
[----:B------:R-:W-:-:S07]  /*1d90*/  IMAD.MOV.U32 R17, RZ, RZ, R16 ;  /* 0x000000ffff117224 */ /* 0x000fce00078e0010 */
[----:B------:R-:W-:Y:S05]  /*1da0*/  WARPSYNC.COLLECTIVE R10, `(.L_x_379) ;  /* 0x000000000a087348 */ /* 0x000fea0003c00000 */
[----:B------:R0:W1:Y:S02]  /*1db0*/  SHFL.DOWN P0, R16, R15, R14, R11 ;  /* 0x0800000e0f107389 */ /* 0x000064000000000b */
[----:B01----:R-:W-:Y:S05]  /*1dc0*/  ENDCOLLECTIVE ;  /* 0x000000000000791b */ /* 0x003fea0003800000 */
.L_x_379:
[----:B------:R-:W-:Y:S05]  /*1dd0*/  BRA `(.L_x_380) ;  /* 0xffffffec003c7947 */ /* 0x000fea000383ffff */
.L_x_368:
[----:B-1----:R-:W-:Y:S02]  /*1de0*/  IMAD.MOV.U32 R15, RZ, RZ, R7 ;  /* 0x000000ffff0f7224 */ /* 0x002fe400078e0007 */
[----:B------:R-:W-:Y:S02]  /*1df0*/  IMAD.MOV.U32 R14, RZ, RZ, 0x10 ;  /* 0x00000010ff0e7424 */ /* 0x000fe400078e00ff */
[----:B------:R-:W-:Y:S02]  /*1e00*/  IMAD.MOV.U32 R11, RZ, RZ, 0x1f ;  /* 0x0000001fff0b7424 */ /* 0x000fe400078e00ff */
[----:B------:R-:W-:-:S07]  /*1e10*/  IMAD.MOV.U32 R10, RZ, RZ, -0x1 ;  /* 0xffffffffff0a7424 */ /* 0x000fce00078e00ff */
[----:B0-----:R-:W-:Y:S05]  /*1e20*/  WARPSYNC.COLLECTIVE R10, `(.L_x_381) ;  /* 0x000000000a087348 */ /* 0x001fea0003c00000 */
[----:B------:R1:W2:Y:S02]  /*1e30*/  SHFL.DOWN P0, R16, R15, R14, R11 ;  /* 0x0800000e0f107389 */ /* 0x0002a4000000000b */
[----:B012---:R-:W-:Y:S05]  /*1e40*/  ENDCOLLECTIVE ;  /* 0x000000000000791b */ /* 0x007fea0003800000 */
.L_x_381:
[----:B------:R-:W-:Y:S01]  /*1e50*/  IMAD.MOV.U32 R15, RZ, RZ, R6 ;  /* 0x000000ffff0f7224 */ /* 0x000fe200078e0006 */
[----:B------:R-:W-:-:S07]  /*1e60*/  MOV R9, R16 ;  /* 0x0000001000097202 */ /* 0x000fce0000000f00 */
[----:B------:R-:W-:Y:S05]  /*1e70*/  WARPSYNC.COLLECTIVE R10, `(.L_x_382) ;  /* 0x000000000a087348 */ /* 0x000fea0003c00000 */
[----:B------:R0:W1:Y:S02]  /*1e80*/  SHFL.DOWN P0, R16, R15, R14, R11 ;  /* 0x0800000e0f107389 */ /* 0x000064000000000b */
[----:B01----:R-:W-:Y:S05]  /*1e90*/  ENDCOLLECTIVE ;  /* 0x000000000000791b */ /* 0x003fea0003800000 */
.L_x_382:
[----:B------:R-:W-:Y:S02]  /*1ea0*/  IMAD.MOV.U32 R14, RZ, RZ, 0x8 ;  /* 0x00000008ff0e7424 */ /* 0x000fe400078e00ff */
[----:B------:R-:W-:-:S06]  /*1eb0*/  IMAD.MOV.U32 R8, RZ, RZ, R16 ;  /* 0x000000ffff087224 */ /* 0x000fcc00078e0010 */
[----:B------:R-:W-:-:S10]  /*1ec0*/  DADD R8, R8, R6 ;  /* 0x0000000008087229 */ /* 0x000fd40000000006 */
[----:B------:R-:W-:-:S07]  /*1ed0*/  IMAD.MOV.U32 R15, RZ, RZ, R9 ;  /* 0x000000ffff0f7224 */ /* 0x000fce00078e0009 */
[----:B------:R-:W-:Y:S05]  /*1ee0*/  WARPSYNC.COLLECTIVE R10, `(.L_x_383) ;  /* 0x000000000a087348 */ /* 0x000fea0003c00000 */
[----:B------:R0:W1:Y:S02]  /*1ef0*/  SHFL.DOWN P0, R16, R15, R14, R11 ;  /* 0x0800000e0f107389 */ /* 0x000064000000000b */
[----:B01----:R-:W-:Y:S05]  /*1f00*/  ENDCOLLECTIVE ;  /* 0x000000000000791b */ /* 0x003fea0003800000 */
.L_x_383:
[----:B------:R-:W-:Y:S01]  /*1f10*/  IMAD.MOV.U32 R15, RZ, RZ, R8 ;  /* 0x000000ffff0f7224 */ /* 0x000fe200078e0008 */
[----:B------:R-:W-:-:S07]  /*1f20*/  MOV R19, R16 ;  /* 0x0000001000137202 */ /* 0x000fce0000000f00 */
[----:B------:R-:W-:Y:S05]  /*1f30*/  WARPSYNC.COLLECTIVE R10, `(.L_x_384) ;  /* 0x000000000a087348 */ /* 0x000fea0003c00000 */
[----:B------:R0:W1:Y:S02]  /*1f40*/  SHFL.DOWN P0, R16, R15, R14, R11 ;  /* 0x0800000e0f107389 */ /* 0x000064000000000b */
[----:B01----:R-:W-:Y:S05]  /*1f50*/  ENDCOLLECTIVE ;  /* 0x000000000000791b */ /* 0x003fea0003800000 */
.L_x_384:
[----:B------:R-:W-:Y:S01]  /*1f60*/  MOV R14, 0x4 ;  /* 0x00000004000e7802 */ /* 0x000fe20000000f00 */
[----:B------:R-:W-:-:S06]  /*1f70*/  IMAD.MOV.U32 R18, RZ, RZ, R16 ;  /* 0x000000ffff127224 */ /* 0x000fcc00078e0010 */
[----:B------:R-:W-:-:S10]  /*1f80*/  DADD R18, R8, R18 ;  /* 0x0000000008127229 */ /* 0x000fd40000000012 */
[----:B------:R-:W-:-:S07]  /*1f90*/  IMAD.MOV.U32 R15, RZ, RZ, R19 ;  /* 0x000000ffff0f7224 */ /* 0x000fce00078e0013 */
[----:B------:R-:W-:Y:S05]  /*1fa0*/  WARPSYNC.COLLECTIVE R10, `(.L_x_385) ;  /* 0x000000000a087348 */ /* 0x000fea0003c00000 */
[----:B------:R0:W1:Y:S02]  /*1fb0*/  SHFL.DOWN P0, R16, R15, R14, R11 ;  /* 0x0800000e0f107389 */ /* 0x000064000000000b */
[----:B01----:R-:W-:Y:S05]  /*1fc0*/  ENDCOLLECTIVE ;  /* 0x000000000000791b */ /* 0x003fea0003800000 */
.L_x_385:
[----:B------:R-:W-:Y:S02]  /*1fd0*/  IMAD.MOV.U32 R15, RZ, RZ, R18 ;  /* 0x000000ffff0f7224 */ /* 0x000fe400078e0012 */
[----:B------:R-:W-:-:S07]  /*1fe0*/  IMAD.MOV.U32 R21, RZ, RZ, R16 ;  /* 0x000000ffff157224 */ /* 0x000fce00078e0010 */
[----:B------:R-:W-:Y:S05]  /*1ff0*/  WARPSYNC.COLLECTIVE R10, `(.L_x_386) ;  /* 0x000000000a087348 */ /* 0x000fea0003c00000 */
[----:B------:R0:W1:Y:S02]  /*2000*/  SHFL.DOWN P0, R16, R15, R14, R11 ;  /* 0x0800000e0f107389 */ /* 0x000064000000000b */
[----:B01----:R-:W-:Y:S05]  /*2010*/  ENDCOLLECTIVE ;  /* 0x000000000000791b */ /* 0x003fea0003800000 */
.L_x_386:
[----:B------:R-:W-:Y:S02]  /*2020*/  IMAD.MOV.U32 R14, RZ, RZ, 0x2 ;  /* 0x00000002ff0e7424 */ /* 0x000fe400078e00ff */
[----:B------:R-:W-:-:S06]  /*2030*/  IMAD.MOV.U32 R20, RZ, RZ, R16 ;  /* 0x000000ffff147224 */ /* 0x000fcc00078e0010 */
[----:B------:R-:W-:-:S10]  /*2040*/  DADD R20, R18, R20 ;  /* 0x0000000012147229 */ /* 0x000fd40000000014 */
[----:B------:R-:W-:-:S07]  /*2050*/  MOV R15, R21 ;  /* 0x00000015000f7202 */ /* 0x000fce0000000f00 */
[----:B------:R-:W-:Y:S05]  /*2060*/  WARPSYNC.COLLECTIVE R10, `(.L_x_387) ;  /* 0x000000000a087348 */ /* 0x000fea0003c00000 */
[----:B------:R0:W1:Y:S02]  /*2070*/  SHFL.DOWN P0, R16, R15, R14, R11 ;  /* 0x0800000e0f107389 */ /* 0x000064000000000b */
[----:B01----:R-:W-:Y:S05]  /*2080*/  ENDCOLLECTIVE ;  /* 0x000000000000791b */ /* 0x003fea0003800000 */
.L_x_387:
[----:B------:R-:W-:Y:S02]  /*2090*/  IMAD.MOV.U32 R15, RZ, RZ, R20 ;  /* 0x000000ffff0f7224 */ /* 0x000fe400078e0014 */
[----:B------:R-:W-:-:S07]  /*20a0*/  IMAD.MOV.U32 R7, RZ, RZ, R16 ;  /* 0x000000ffff077224 */ /* 0x000fce00078e0010 */
[----:B------:R-:W-:Y:S05]  /*20b0*/  WARPSYNC.COLLECTIVE R10, `(.L_x_388) ;  /* 0x000000000a087348 */ /* 0x000fea0003c00000 */
[----:B------:R0:W1:Y:S02]  /*20c0*/  SHFL.DOWN P0, R16, R15, R14, R11 ;  /* 0x0800000e0f107389 */ /* 0x000064000000000b */
[----:B01----:R-:W-:Y:S05]  /*20d0*/  ENDCOLLECTIVE ;  /* 0x000000000000791b */ /* 0x003fea0003800000 */
.L_x_388:
[----:B------:R-:W-:Y:S01]  /*20e0*/  IMAD.MOV.U32 R14, RZ, RZ, 0x1 ;  /* 0x00000001ff0e7424 */ /* 0x000fe200078e00ff */
[----:B------:R-:W-:-:S06]  /*20f0*/  MOV R6, R16 ;  /* 0x0000001000067202 */ /* 0x000fcc0000000f00 */
[----:B------:R-:W-:-:S10]  /*2100*/  DADD R6, R20, R6 ;  /* 0x0000000014067229 */ /* 0x000fd40000000006 */
[----:B------:R-:W-:-:S07]  /*2110*/  IMAD.MOV.U32 R15, RZ, RZ, R7 ;  /* 0x000000ffff0f7224 */ /* 0x000fce00078e0007 */
[----:B------:R-:W-:Y:S05]  /*2120*/  WARPSYNC.COLLECTIVE R10, `(.L_x_389) ;  /* 0x000000000a087348 */ /* 0x000fea0003c00000 */
[----:B------:R0:W1:Y:S02]  /*2130*/  SHFL.DOWN P0, R16, R15, R14, R11 ;  /* 0x0800000e0f107389 */ /* 0x000064000000000b */
[----:B01----:R-:W-:Y:S05]  /*2140*/  ENDCOLLECTIVE ;  /* 0x000000000000791b */ /* 0x003fea0003800000 */
.L_x_389:
[----:B------:R-:W-:Y:S01]  /*2150*/  MOV R15, R6 ;  /* 0x00000006000f7202 */ /* 0x000fe20000000f00 */
[----:B------:R-:W-:-:S07]  /*2160*/  IMAD.MOV.U32 R2, RZ, RZ, R16 ;  /* 0x000000ffff027224 */ /* 0x000fce00078e0010 */
[----:B------:R-:W-:Y:S05]  /*2170*/  WARPSYNC.COLLECTIVE R10, `(.L_x_390) ;  /* 0x000000000a087348 */ /* 0x000fea0003c00000 */
[----:B------:R0:W1:Y:S02]  /*2180*/  SHFL.DOWN P0, R16, R15, R14, R11 ;  /* 0x0800000e0f107389 */ /* 0x000064000000000b */
[----:B01----:R-:W-:Y:S05]  /*2190*/  ENDCOLLECTIVE ;  /* 0x000000000000791b */ /* 0x003fea0003800000 */
.L_x_390:
[----:B------:R-:W-:Y:S05]  /*21a0*/  BRA `(.L_x_391) ;  /* 0xfffffff000cc7947 */ /* 0x000fea000383ffff */
        .weak           $__internal_15_$__cuda_sm20_dblrcp_rn_slowpath_v3
        .type           $__internal_15_$__cuda_sm20_dblrcp_rn_slowpath_v3,@function
        .size           $__internal_15_$__cuda_sm20_dblrcp_rn_slowpath_v3,(.L_x_745 - $__internal_15_$__cuda_sm20_dblrcp_rn_slowpath_v3)
$__internal_15_$__cuda_sm20_dblrcp_rn_slowpath_v3:
[----:B------:R-:W-:-:S14]  /*21b0*/  DSETP.GTU.AND P0, PT, |R6|, +INF , PT ;  /* 0x7ff000000600742a */ /* 0x000fdc0003f0c200 */
[----:B------:R-:W-:Y:S05]  /*21c0*/  @P0 BRA `(.L_x_392) ;  /* 0x00000000007c0947 */ /* 0x000fea0003800000 */
[----:B------:R-:W-:-:S05]  /*21d0*/  LOP3.LUT R5, R7, 0x7fffffff, RZ, 0xc0, !PT ;  /* 0x7fffffff07057812 */ /* 0x000fca00078ec0ff */
[----:B------:R-:W-:-:S05]  /*21e0*/  VIADD R8, R5, 0xffffffff ;  /* 0xffffffff05087836 */ /* 0x000fca0000000000 */
[----:B------:R-:W-:-:S13]  /*21f0*/  ISETP.GE.U32.AND P0, PT, R8, 0x7fefffff, PT ;  /* 0x7fefffff0800780c */ /* 0x000fda0003f06070 */
[----:B------:R-:W-:Y:S01]  /*2200*/  @P0 LOP3.LUT R9, R7, 0x7ff00000, RZ, 0x3c, !PT ;  /* 0x7ff0000007090812 */ /* 0x000fe200078e3cff */
[----:B------:R-:W-:Y:S01]  /*2210*/  @P0 IMAD.MOV.U32 R8, RZ, RZ, RZ ;  /* 0x000000ffff080224 */ /* 0x000fe200078e00ff */
[----:B------:R-:W-:Y:S06]  /*2220*/  @P0 BRA `(.L_x_393) ;  /* 0x00000000006c0947 */ /* 0x000fec0003800000 */
[----:B------:R-:W-:-:S13]  /*2230*/  ISETP.GE.U32.AND P0, PT, R5, 0x1000001, PT ;  /* 0x010000010500780c */ /* 0x000fda0003f06070 */
[----:B------:R-:W-:Y:S05]  /*2240*/  @!P0 BRA `(.L_x_394) ;  /* 0x0000000000348947 */ /* 0x000fea0003800000 */
[----:B------:R-:W-:Y:S01]  /*2250*/  VIADD R9, R7, 0xc0200000 ;  /* 0xc020000007097836 */ /* 0x000fe20000000000 */
[----:B------:R-:W-:-:S03]  /*2260*/  MOV R8, R6 ;  /* 0x0000000600087202 */ /* 0x000fc60000000f00 */
[----:B------:R-:W0:Y:S03]  /*2270*/  MUFU.RCP64H R11, R9 ;  /* 0x00000009000b7308 */ /* 0x000e260000001800 */
[----:B0-----:R-:W-:-:S08]  /*2280*/  DFMA R12, -R8, R10, 1 ;  /* 0x3ff00000080c742b */ /* 0x001fd0000000010a */
[----:B------:R-:W-:-:S08]  /*2290*/  DFMA R12, R12, R12, R12 ;  /* 0x0000000c0c0c722b */ /* 0x000fd0000000000c */
[----:B------:R-:W-:-:S08]  /*22a0*/  DFMA R12, R10, R12, R10 ;  /* 0x0000000c0a0c722b */ /* 0x000fd0000000000a */
[----:B------:R-:W-:-:S08]  /*22b0*/  DFMA R10, -R8, R12, 1 ;  /* 0x3ff00000080a742b */ /* 0x000fd0000000010c */
[----:B------:R-:W-:-:S08]  /*22c0*/  DFMA R10, R12, R10, R12 ;  /* 0x0000000a0c0a722b */ /* 0x000fd0000000000c */
[----:B------:R-:W-:-:S08]  /*22d0*/  DMUL R10, R10, 2.2250738585072013831e-308 ;  /* 0x001000000a0a7828 */ /* 0x000fd00000000000 */
[----:B------:R-:W-:-:S08]  /*22e0*/  DFMA R6, -R6, R10, 1 ;  /* 0x3ff000000606742b */ /* 0x000fd0000000010a */
[----:B------:R-:W-:-:S08]  /*22f0*/  DFMA R6, R6, R6, R6 ;  /* 0x000000060606722b */ /* 0x000fd00000000006 */
[----:B------:R-:W-:Y:S01]  /*2300*/  DFMA R8, R10, R6, R10 ;  /* 0x000000060a08722b */ /* 0x000fe2000000000a */
[----:B------:R-:W-:Y:S10]  /*2310*/  BRA `(.L_x_393) ;  /* 0x0000000000307947 */ /* 0x000ff40003800000 */
.L_x_394:
[----:B------:R-:W-:Y:S01]  /*2320*/  DMUL R6, R6, 8.11296384146066816958e+31 ;  /* 0x4690000006067828 */ /* 0x000fe20000000000 */
[----:B------:R-:W-:-:S05]  /*2330*/  IMAD.MOV.U32 R8, RZ, RZ, R10 ;  /* 0x000000ffff087224 */ /* 0x000fca00078e000a */
[----:B------:R-:W0:Y:S02]  /*2340*/  MUFU.RCP64H R9, R7 ;  /* 0x0000000700097308 */ /* 0x000e240000001800 */
[----:B0-----:R-:W-:-:S08]  /*2350*/  DFMA R10, -R6, R8, 1 ;  /* 0x3ff00000060a742b */ /* 0x001fd00000000108 */
[----:B------:R-:W-:-:S08]  /*2360*/  DFMA R10, R10, R10, R10 ;  /* 0x0000000a0a0a722b */ /* 0x000fd0000000000a */
[----:B------:R-:W-:-:S08]  /*2370*/  DFMA R10, R8, R10, R8 ;  /* 0x0000000a080a722b */ /* 0x000fd00000000008 */
[----:B------:R-:W-:-:S08]  /*2380*/  DFMA R8, -R6, R10, 1 ;  /* 0x3ff000000608742b */ /* 0x000fd0000000010a */
[----:B------:R-:W-:-:S08]  /*2390*/  DFMA R8, R10, R8, R10 ;  /* 0x000000080a08722b */ /* 0x000fd0000000000a */
[----:B------:R-:W-:Y:S01]  /*23a0*/  DMUL R8, R8, 8.11296384146066816958e+31 ;  /* 0x4690000008087828 */ /* 0x000fe20000000000 */
[----:B------:R-:W-:Y:S10]  /*23b0*/  BRA `(.L_x_393) ;  /* 0x0000000000087947 */ /* 0x000ff40003800000 */
.L_x_392:
[----:B------:R-:W-:Y:S01]  /*23c0*/  LOP3.LUT R9, R7, 0x80000, RZ, 0xfc, !PT ;  /* 0x0008000007097812 */ /* 0x000fe200078efcff */
[----:B------:R-:W-:-:S07]  /*23d0*/  IMAD.MOV.U32 R8, RZ, RZ, R6 ;  /* 0x000000ffff087224 */ /* 0x000fce00078e0006 */
.L_x_393:
[----:B------:R-:W-:Y:S01]  /*23e0*/  IMAD.MOV.U32 R6, RZ, RZ, R2 ;  /* 0x000000ffff067224 */ /* 0x000fe200078e0002 */
[----:B------:R-:W-:Y:S01]  /*23f0*/  MOV R11, R9 ;  /* 0x00000009000b7202 */ /* 0x000fe20000000f00 */
[----:B------:R-:W-:Y:S02]  /*2400*/  IMAD.MOV.U32 R7, RZ, RZ, 0x0 ;  /* 0x00000000ff077424 */ /* 0x000fe400078e00ff */
[----:B------:R-:W-:Y:S02]  /*2410*/  IMAD.MOV.U32 R10, RZ, RZ, R8 ;  /* 0x000000ffff0a7224 */ /* 0x000fe400078e0008 */
[----:B------:R-:W-:Y:S05]  /*2420*/  RET.REL.NODEC R6 `(_ZN8pygpukit3ops2nn18softmax_f64_kernelEPKdPdmm) ;  /* 0xffffffd806f47950 */ /* 0x000fea0003c3ffff */
.L_x_395:
        /* <DEDUP_REMOVED lines=13> */
.L_x_745:


//--------------------- .text._ZN8pygpukit3ops2nn18softmax_f32_kernelEPKfPfmm --------------------------
	.section	.text._ZN8pygpukit3ops2nn18softmax_f32_kernelEPKfPfmm,"ax",@progbits
	.align	128
        .global         _ZN8pygpukit3ops2nn18softmax_f32_kernelEPKfPfmm
        .type           _ZN8pygpukit3ops2nn18softmax_f32_kernelEPKfPfmm,@function
        .size           _ZN8pygpukit3ops2nn18softmax_f32_kernelEPKfPfmm,(.L_x_746 - _ZN8pygpukit3ops2nn18softmax_f32_kernelEPKfPfmm)
        .other          _ZN8pygpukit3ops2nn18softmax_f32_kernelEPKfPfmm,@"STO_CUDA_ENTRY STV_DEFAULT"
_ZN8pygpukit3ops2nn18softmax_f32_kernelEPKfPfmm:
.text._ZN8pygpukit3ops2nn18softmax_f32_kernelEPKfPfmm:
        /* <DEDUP_REMOVED lines=29> */
.L_x_398:
[----:B------:R-:W-:-:S04]  /*01d0*/  LEA R4, P0, R8, UR7, 0x2 ;  /* 0x0000000708047c11 */ /* 0x000fc8000f8010ff */
[----:B------:R-:W-:-:S06]  /*01e0*/  LEA.HI.X R5, R8, UR8, R9, 0x2, P0 ;  /* 0x0000000808057c11 */ /* 0x000fcc00080f1409 */
[----:B------:R-:W2:Y:S01]  /*01f0*/  LDG.E.CONSTANT R5, desc[UR10][R4.64] ;  /* 0x0000000a04057981 */ /* 0x000ea2000c1e9900 */
[----:B0-----:R-:W-:-:S04]  /*0200*/  IADD3 R8, PT, PT, R7, R0, RZ ;  /* 0x0000000007087210 */ /* 0x001fc80007ffe0ff */
[----:B------:R-:W-:Y:S01]  /*0210*/  ISETP.GE.U32.AND P0, PT, R8, UR16, PT ;  /* 0x0000001008007c0c */ /* 0x000fe2000bf06070 */
[--C-:B------:R-:W-:Y:S01]  /*0220*/  IMAD.MOV.U32 R0, RZ, RZ, R8.reuse ;  /* 0x000000ffff007224 */ /* 0x100fe200078e0008 */
[----:B------:R-:W-:-:S04]  /*0230*/  SHF.R.S32.HI R9, RZ, 0x1f, R8 ;  /* 0x0000001fff097819 */ /* 0x000fc80000011408 */
[----:B------:R-:W-:Y:S02]  /*0240*/  ISETP.GE.U32.AND.EX P0, PT, R9, UR17, PT, P0 ;  /* 0x0000001109007c0c */ /* 0x000fe4000bf06100 */
[----:B--2---:R-:W-:-:S11]  /*0250*/  FMNMX R6, R5, R6, !PT ;  /* 0x0000000605067209 */ /* 0x004fd60007800000 */
[----:B------:R-:W-:Y:S05]  /*0260*/  @!P0 BRA `(.L_x_398) ;  /* 0xfffffffc00d88947 */ /* 0x000fea000383ffff */
.L_x_397:
[----:B------:R-:W-:Y:S05]  /*0270*/  BSYNC.RECONVERGENT B0 ;  /* 0x0000000000007941 */ /* 0x000fea0003800200 */
.L_x_396:
        /* <DEDUP_REMOVED lines=42> */
.L_x_413:
[----:B------:R-:W-:Y:S02]  /*0520*/  ISETP.NE.AND P0, PT, R3, RZ, PT ;  /* 0x000000ff0300720c */ /* 0x000fe40003f05270 */
[----:B-1----:R-:W-:-:S11]  /*0530*/  FMNMX R10, R9, R10, !PT ;  /* 0x0000000a090a7209 */ /* 0x002fd60007800000 */
[----:B------:R-:W1:Y:S01]  /*0540*/  @!P0 S2R R6, SR_CgaCtaId ;  /* 0x0000000000068919 */ /* 0x000e620000008800 */
[----:B------:R-:W-:Y:S02]  /*0550*/  @!P0 MOV R5, 0x400 ;  /* 0x0000040000058802 */ /* 0x000fe40000000f00 */
[----:B------:R-:W-:Y:S02]  /*0560*/  @!P0 PLOP3.LUT P1, PT, PT, PT, PT, 0x80, 0x8 ;  /* 0x000000000008881c */ /* 0x000fe40003f2f070 */
[----:B-1----:R-:W-:-:S05]  /*0570*/  @!P0 LEA R5, R6, R5, 0x18 ;  /* 0x0000000506058211 */ /* 0x002fca00078ec0ff */
[----:B------:R1:W-:Y:S06]  /*0580*/  @!P0 STS [R5+0x80], R10 ;  /* 0x0000800a05008388 */ /* 0x0003ec0000000800 */
.L_x_399:
        /* <DEDUP_REMOVED lines=16> */
.L_x_403:
[C---:B------:R-:W-:Y:S01]  /*0690*/  IMAD.SHL.U32 R14, R9.reuse, 0x4, RZ ;  /* 0x00000004090e7824 */ /* 0x040fe200078e00ff */
[----:B------:R-:W-:-:S04]  /*06a0*/  SHF.L.U64.HI R15, R9, 0x2, R16 ;  /* 0x00000002090f7819 */ /* 0x000fc80000010210 */
[----:B--2---:R-:W-:-:S04]  /*06b0*/  IADD3 R8, P0, PT, R14, UR7, RZ ;  /* 0x000000070e087c10 */ /* 0x004fc8000ff1e0ff */
[----:B------:R-:W-:-:S06]  /*06c0*/  IADD3.X R9, PT, PT, R15, UR8, RZ, P0, !PT ;  /* 0x000000080f097c10 */ /* 0x000fcc00087fe4ff */
[----:B------:R-:W1:Y:S01]  /*06d0*/  LDG.E.CONSTANT R9, desc[UR10][R8.64] ;  /* 0x0000000a08097981 */ /* 0x000e62000c1e9900 */
[----:B------:R-:W-:Y:S02]  /*06e0*/  IMAD.MOV.U32 R7, RZ, RZ, 0x3bbb989d ;  /* 0x3bbb989dff077424 */ /* 0x000fe400078e00ff */
[----:B------:R-:W-:Y:S02]  /*06f0*/  IMAD.MOV.U32 R16, RZ, RZ, 0x437c0000 ;  /* 0x437c0000ff107424 */ /* 0x000fe400078e00ff */
[----:B-1----:R-:W-:Y:S01]  /*0700*/  FADD R6, -R10, R9 ;  /* 0x000000090a067221 */ /* 0x002fe20000000100 */
[----:B0-----:R-:W-:-:S03]  /*0710*/  IADD3 R9, PT, PT, R12, R11, RZ ;  /* 0x0000000b0c097210 */ /* 0x001fc60007ffe0ff */
[----:B------:R-:W-:Y:S02]  /*0720*/  FFMA.SAT R7, R6, R7, 0.5 ;  /* 0x3f00000006077423 */ /* 0x000fe40000002007 */
[--C-:B------:R-:W-:Y:S02]  /*0730*/  IMAD.MOV.U32 R11, RZ, RZ, R9.reuse ;  /* 0x000000ffff0b7224 */ /* 0x100fe400078e0009 */
[----:B------:R-:W-:Y:S01]  /*0740*/  FFMA.RM R7, R7, R16, 12582913 ;  /* 0x4b40000107077423 */ /* 0x000fe20000004010 */
[----:B------:R-:W-:-:S03]  /*0750*/  SHF.R.S32.HI R16, RZ, 0x1f, R9 ;  /* 0x0000001fff107819 */ /* 0x000fc60000011409 */
[C---:B------:R-:W-:Y:S01]  /*0760*/  FADD R13, R7.reuse, -12583039 ;  /* 0xcb40007f070d7421 */ /* 0x040fe20000000000 */
[----:B------:R-:W-:-:S03]  /*0770*/  IMAD.SHL.U32 R8, R7, 0x800000, RZ ;  /* 0x0080000007087824 */ /* 0x000fc600078e00ff */
[----:B------:R-:W-:-:S04]  /*0780*/  FFMA R13, R6, 1.4426950216293334961, -R13 ;  /* 0x3fb8aa3b060d7823 */ /* 0x000fc8000000080d */
[----:B------:R-:W-:Y:S01]  /*0790*/  FFMA R13, R6, 1.925963033500011079e-08, R13 ;  /* 0x32a57060060d7823 */ /* 0x000fe2000000000d */
[----:B------:R-:W-:-:S04]  /*07a0*/  IADD3 R6, P0, PT, R14, UR5, RZ ;  /* 0x000000050e067c10 */ /* 0x000fc8000ff1e0ff */
[----:B------:R-:W-:Y:S01]  /*07b0*/  IADD3.X R7, PT, PT, R15, UR6, RZ, P0, !PT ;  /* 0x000000060f077c10 */ /* 0x000fe200087fe4ff */
[----:B------:R-:W0:Y:S01]  /*07c0*/  MUFU.EX2 R13, R13 ;  /* 0x0000000d000d7308 */ /* 0x000e220000000800 */
[----:B------:R-:W-:-:S04]  /*07d0*/  ISETP.GE.U32.AND P0, PT, R9, UR16, PT ;  /* 0x0000001009007c0c */ /* 0x000fc8000bf06070 */
[----:B------:R-:W-:Y:S01]  /*07e0*/  ISETP.GE.U32.AND.EX P0, PT, R16, UR17, PT, P0 ;  /* 0x0000001110007c0c */ /* 0x000fe2000bf06100 */
[----:B0-----:R-:W-:-:S04]  /*07f0*/  FMUL R8, R8, R13 ;  /* 0x0000000d08087220 */ /* 0x001fc80000400000 */
[----:B------:R-:W-:Y:S01]  /*0800*/  FADD R5, R8, R5 ;  /* 0x0000000508057221 */ /* 0x000fe20000000000 */
[----:B------:R2:W-:Y:S07]  /*0810*/  STG.E desc[UR10][R6.64], R8 ;  /* 0x0000000806007986 */ /* 0x0005ee000c10190a */
[----:B------:R-:W-:Y:S05]  /*0820*/  @!P0 BRA `(.L_x_403) ;  /* 0xfffffffc00988947 */ /* 0x000fea000383ffff */
.L_x_402:
[----:B------:R-:W-:Y:S05]  /*0830*/  BSYNC.RECONVERGENT B0 ;  /* 0x0000000000007941 */ /* 0x000fea0003800200 */
.L_x_401:
[----:B--2---:R-:W1:Y:S01]  /*0840*/  SHFL.DOWN PT, R6, R5, 0x10, 0x1f ;  /* 0x0a001f0005067f89 */ /* 0x004e6200000e0000 */
        /* <DEDUP_REMOVED lines=41> */
.L_x_419:
[----:B-1----:R-:W-:-:S07]  /*0ae0*/  FADD R0, R6, R9 ;  /* 0x0000000906007221 */ /* 0x002fce0000000000 */
.L_x_404:
        /* <DEDUP_REMOVED lines=20> */
[----:B0-----:R-:W-:Y:S05]  /*0c30*/  CALL.REL.NOINC `($__internal_16_$__cuda_sm20_rcp_rn_f32_slowpath) ;  /* 0x0000000400647944 */ /* 0x001fea0003c00000 */
[----:B------:R-:W-:Y:S05]  /*0c40*/  BRA `(.L_x_407) ;  /* 0x0000000000107947 */ /* 0x000fea0003800000 */
.L_x_406:
[----:B------:R-:W1:Y:S02]  /*0c50*/  MUFU.RCP R5, R0 ;  /* 0x0000000000057308 */ /* 0x000e640000001000 */
[----:B-1----:R-:W-:-:S04]  /*0c60*/  FFMA R4, R0, R5, -1 ;  /* 0xbf80000000047423 */ /* 0x002fc80000000005 */
[----:B------:R-:W-:-:S04]  /*0c70*/  FADD.FTZ R4, -R4, -RZ ;  /* 0x800000ff04047221 */ /* 0x000fc80000010100 */
[----:B0-----:R-:W-:-:S07]  /*0c80*/  FFMA R6, R5, R4, R5 ;  /* 0x0000000405067223 */ /* 0x001fce0000000005 */
.L_x_407:
[----:B0-----:R-:W-:-:S04]  /*0c90*/  LEA R4, P0, R3, UR5, 0x2 ;  /* 0x0000000503047c11 */ /* 0x001fc8000f8010ff */
[----:B------:R-:W-:-:S05]  /*0ca0*/  LEA.HI.X R5, R3, UR6, R2, 0x2, P0 ;  /* 0x0000000603057c11 */ /* 0x000fca00080f1402 */
[----:B------:R-:W2:Y:S01]  /*0cb0*/  LDG.E R7, desc[UR10][R4.64] ;  /* 0x0000000a04077981 */ /* 0x000ea2000c1e1900 */
[----:B------:R-:W-:-:S05]  /*0cc0*/  VIADD R3, R3, UR4 ;  /* 0x0000000403037c36 */ /* 0x000fca0008000000 */
[----:B------:R-:W-:Y:S02]  /*0cd0*/  ISETP.GE.U32.AND P0, PT, R3, UR8, PT ;  /* 0x0000000803007c0c */ /* 0x000fe4000bf06070 */
[----:B------:R-:W-:-:S04]  /*0ce0*/  SHF.R.S32.HI R2, RZ, 0x1f, R3 ;  /* 0x0000001fff027819 */ /* 0x000fc80000011403 */
[----:B------:R-:W-:Y:S01]  /*0cf0*/  ISETP.GE.U32.AND.EX P0, PT, R2, UR9, PT, P0 ;  /* 0x0000000902007c0c */ /* 0x000fe2000bf06100 */
[----:B--2---:R-:W-:-:S05]  /*0d00*/  FMUL R7, R6, R7 ;  /* 0x0000000706077220 */ /* 0x004fca0000400000 */
[----:B------:R0:W-:Y:S07]  /*0d10*/  STG.E desc[UR10][R4.64], R7 ;  /* 0x0000000704007986 */ /* 0x0001ee000c10190a */
[----:B------:R-:W-:Y:S05]  /*0d20*/  @!P0 BRA `(.L_x_407) ;  /* 0xfffffffc00d88947 */ /* 0x000fea000383ffff */
[----:B------:R-:W-:Y:S05]  /*0d30*/  EXIT ;  /* 0x000000000000794d */ /* 0x000fea0003800000 */
.L_x_400:
[----:B-1----:R-:W-:Y:S01]  /*0d40*/  IMAD.MOV.U32 R12, RZ, RZ, R5 ;  /* 0x000000ffff0c7224 */ /* 0x002fe200078e0005 */
[----:B------:R-:W-:Y:S01]  /*0d50*/  MOV R11, 0xffffffff ;  /* 0xffffffff000b7802 */ /* 0x000fe20000000f00 */
[----:B------:R-:W-:Y:S02]  /*0d60*/  IMAD.MOV.U32 R13, RZ, RZ, 0x10 ;  /* 0x00000010ff0d7424 */ /* 0x000fe400078e00ff */
[----:B------:R-:W-:-:S07]  /*0d70*/  IMAD.MOV.U32 R14, RZ, RZ, 0x1f ;  /* 0x0000001fff0e7424 */ /* 0x000fce00078e00ff */
[----:B0-----:R-:W-:Y:S05]  /*0d80*/  WARPSYNC.COLLECTIVE R11, `(.L_x_408) ;  /* 0x000000000b087348 */ /* 0x001fea0003c00000 */
[----:B------:R1:W2:Y:S02]  /*0d90*/  SHFL.DOWN P0, R10, R12, R13, R14 ;  /* 0x0800000d0c0a7389 */ /* 0x0002a4000000000e */
[----:B012---:R-:W-:Y:S05]  /*0da0*/  ENDCOLLECTIVE ;  /* 0x000000000000791b */ /* 0x007fea0003800000 */
.L_x_408:
[----:B------:R-:W-:Y:S02]  /*0db0*/  IMAD.MOV.U32 R13, RZ, RZ, 0x8 ;  /* 0x00000008ff0d7424 */ /* 0x000fe400078e00ff */
[----:B------:R-:W-:-:S05]  /*0dc0*/  IMAD.MOV.U32 R6, RZ, RZ, R10 ;  /* 0x000000ffff067224 */ /* 0x000fca00078e000a */
[----:B------:R-:W-:-:S05]  /*0dd0*/  FMNMX R6, R6, R5, !PT ;  /* 0x0000000506067209 */ /* 0x000fca0007800000 */
[----:B------:R-:W-:-:S07]  /*0de0*/  IMAD.MOV.U32 R12, RZ, RZ, R6 ;  /* 0x000000ffff0c7224 */ /* 0x000fce00078e0006 */
[----:B------:R-:W-:Y:S05]  /*0df0*/  WARPSYNC.COLLECTIVE R11, `(.L_x_409) ;  /* 0x000000000b087348 */ /* 0x000fea0003c00000 */
[----:B------:R0:W1:Y:S02]  /*0e00*/  SHFL.DOWN P0, R10, R12, R13, R14 ;  /* 0x0800000d0c0a7389 */ /* 0x000064000000000e */
[----:B01----:R-:W-:Y:S05]  /*0e10*/  ENDCOLLECTIVE ;  /* 0x000000000000791b */ /* 0x003fea0003800000 */
.L_x_409:
[----:B------:R-:W-:Y:S02]  /*0e20*/  HFMA2 R13, -RZ, RZ, 0, 2.384185791015625e-07 ;  /* 0x00000004ff0d7431 */ /* 0x000fe400000001ff */
[----:B------:R-:W-:-:S05]  /*0e30*/  IMAD.MOV.U32 R7, RZ, RZ, R10 ;  /* 0x000000ffff077224 */ /* 0x000fca00078e000a */
[----:B------:R-:W-:-:S05]  /*0e40*/  FMNMX R7, R6, R7, !PT ;  /* 0x0000000706077209 */ /* 0x000fca0007800000 */
[----:B------:R-:W-:-:S07]  /*0e50*/  IMAD.MOV.U32 R12, RZ, RZ, R7 ;  /* 0x000000ffff0c7224 */ /* 0x000fce00078e0007 */
[----:B------:R-:W-:Y:S05]  /*0e60*/  WARPSYNC.COLLECTIVE R11, `(.L_x_410) ;  /* 0x000000000b087348 */ /* 0x000fea0003c00000 */
[----:B------:R0:W1:Y:S02]  /*0e70*/  SHFL.DOWN P0, R10, R12, R13, R14 ;  /* 0x0800000d0c0a7389 */ /* 0x000064000000000e */
[----:B01----:R-:W-:Y:S05]  /*0e80*/  ENDCOLLECTIVE ;  /* 0x000000000000791b */ /* 0x003fea0003800000 */
.L_x_410:
[----:B------:R-:W-:Y:S02]  /*0e90*/  IMAD.MOV.U32 R13, RZ, RZ, 0x2 ;  /* 0x00000002ff0d7424 */ /* 0x000fe400078e00ff */
[----:B------:R-:W-:-:S05]  /*0ea0*/  IMAD.MOV.U32 R8, RZ, RZ, R10 ;  /* 0x000000ffff087224 */ /* 0x000fca00078e000a */
[----:B------:R-:W-:-:S05]  /*0eb0*/  FMNMX R8, R7, R8, !PT ;  /* 0x0000000807087209 */ /* 0x000fca0007800000 */
[----:B------:R-:W-:-:S07]  /*0ec0*/  IMAD.MOV.U32 R12, RZ, RZ, R8 ;  /* 0x000000ffff0c7224 */ /* 0x000fce00078e0008 */
[----:B------:R-:W-:Y:S05]  /*0ed0*/  WARPSYNC.COLLECTIVE R11, `(.L_x_411) ;  /* 0x000000000b087348 */ /* 0x000fea0003c00000 */
[----:B------:R0:W1:Y:S02]  /*0ee0*/  SHFL.DOWN P0, R10, R12, R13, R14 ;  /* 0x0800000d0c0a7389 */ /* 0x000064000000000e */
[----:B01----:R-:W-:Y:S05]  /*0ef0*/  ENDCOLLECTIVE ;  /* 0x000000000000791b */ /* 0x003fea0003800000 */
.L_x_411:
[----:B------:R-:W-:Y:S01]  /*0f00*/  MOV R13, 0x1 ;  /* 0x00000001000d7802 */ /* 0x000fe20000000f00 */
[----:B------:R-:W-:-:S05]  /*0f10*/  IMAD.MOV.U32 R9, RZ, RZ, R10 ;  /* 0x000000ffff097224 */ /* 0x000fca00078e000a */
[----:B------:R-:W-:-:S05]  /*0f20*/  FMNMX R9, R8, R9, !PT ;  /* 0x0000000908097209 */ /* 0x000fca0007800000 */
[----:B------:R-:W-:-:S07]  /*0f30*/  IMAD.MOV.U32 R12, RZ, RZ, R9 ;  /* 0x000000ffff0c7224 */ /* 0x000fce00078e0009 */
[----:B------:R-:W-:Y:S05]  /*0f40*/  WARPSYNC.COLLECTIVE R11, `(.L_x_412) ;  /* 0x000000000b087348 */ /* 0x000fea0003c00000 */
[----:B------:R0:W1:Y:S02]  /*0f50*/  SHFL.DOWN P0, R10, R12, R13, R14 ;  /* 0x0800000d0c0a7389 */ /* 0x000064000000000e */
[----:B01----:R-:W-:Y:S05]  /*0f60*/  ENDCOLLECTIVE ;  /* 0x000000000000791b */ /* 0x003fea0003800000 */
.L_x_412:
[----:B------:R-:W-:Y:S05]  /*0f70*/  BRA `(.L_x_413) ;  /* 0xfffffff400687947 */ /* 0x000fea000383ffff */
.L_x_405:
[----:B-1----:R-:W-:Y:S02]  /*0f80*/  IMAD.MOV.U32 R12, RZ, RZ, R0 ;  /* 0x000000ffff0c7224 */ /* 0x002fe400078e0000 */
[----:B------:R-:W-:Y:S02]  /*0f90*/  IMAD.MOV.U32 R13, RZ, RZ, 0x10 ;  /* 0x00000010ff0d7424 */ /* 0x000fe400078e00ff */
[----:B------:R-:W-:Y:S02]  /*0fa0*/  IMAD.MOV.U32 R14, RZ, RZ, 0x1f ;  /* 0x0000001fff0e7424 */ /* 0x000fe400078e00ff */
[----:B------:R-:W-:-:S07]  /*0fb0*/  IMAD.MOV.U32 R11, RZ, RZ, -0x1 ;  /* 0xffffffffff0b7424 */ /* 0x000fce00078e00ff */
[----:B0-----:R-:W-:Y:S05]  /*0fc0*/  WARPSYNC.COLLECTIVE R11, `(.L_x_414) ;  /* 0x000000000b087348 */ /* 0x001fea0003c00000 */
[----:B------:R1:W2:Y:S02]  /*0fd0*/  SHFL.DOWN P0, R10, R12, R13, R14 ;  /* 0x0800000d0c0a7389 */ /* 0x0002a4000000000e */
[----:B012---:R-:W-:Y:S05]  /*0fe0*/  ENDCOLLECTIVE ;  /* 0x000000000000791b */ /* 0x007fea0003800000 */
.L_x_414:
[----:B------:R-:W-:Y:S02]  /*0ff0*/  IMAD.MOV.U32 R13, RZ, RZ, 0x8 ;  /* 0x00000008ff0d7424 */ /* 0x000fe400078e00ff */
[----:B------:R-:W-:-:S04]  /*1000*/  IMAD.MOV.U32 R5, RZ, RZ, R10 ;  /* 0x000000ffff057224 */ /* 0x000fc800078e000a */
[----:B------:R-:W-:-:S05]  /*1010*/  FADD R5, R5, R0 ;  /* 0x0000000005057221 */ /* 0x000fca0000000000 */
[----:B------:R-:W-:-:S07]  /*1020*/  MOV R12, R5 ;  /* 0x00000005000c7202 */ /* 0x000fce0000000f00 */
[----:B------:R-:W-:Y:S05]  /*1030*/  WARPSYNC.COLLECTIVE R11, `(.L_x_415) ;  /* 0x000000000b087348 */ /* 0x000fea0003c00000 */
[----:B------:R0:W1:Y:S02]  /*1040*/  SHFL.DOWN P0, R10, R12, R13, R14 ;  /* 0x0800000d0c0a7389 */ /* 0x000064000000000e */
[----:B01----:R-:W-:Y:S05]  /*1050*/  ENDCOLLECTIVE ;  /* 0x000000000000791b */ /* 0x003fea0003800000 */
.L_x_415:
[----:B------:R-:W-:Y:S02]  /*1060*/  IMAD.MOV.U32 R13, RZ, RZ, 0x4 ;  /* 0x00000004ff0d7424 */ /* 0x000fe400078e00ff */
[----:B------:R-:W-:-:S04]  /*1070*/  IMAD.MOV.U32 R4, RZ, RZ, R10 ;  /* 0x000000ffff047224 */ /* 0x000fc800078e000a */
[----:B------:R-:W-:-:S04]  /*1080*/  FADD R4, R5, R4 ;  /* 0x0000000405047221 */ /* 0x000fc80000000000 */
[----:B------:R-:W-:-:S07]  /*1090*/  IMAD.MOV.U32 R12, RZ, RZ, R4 ;  /* 0x000000ffff0c7224 */ /* 0x000fce00078e0004 */
[----:B------:R-:W-:Y:S05]  /*10a0*/  WARPSYNC.COLLECTIVE R11, `(.L_x_416) ;  /* 0x000000000b087348 */ /* 0x000fea0003c00000 */
[----:B------:R0:W1:Y:S02]  /*10b0*/  SHFL.DOWN P0, R10, R12, R13, R14 ;  /* 0x0800000d0c0a7389 */ /* 0x000064000000000e */
[----:B01----:R-:W-:Y:S05]  /*10c0*/  ENDCOLLECTIVE ;  /* 0x000000000000791b */ /* 0x003fea0003800000 */
.L_x_416:
[----:B------:R-:W-:Y:S02]  /*10d0*/  IMAD.MOV.U32 R13, RZ, RZ, 0x2 ;  /* 0x00000002ff0d7424 */ /* 0x000fe400078e00ff */
[----:B------:R-:W-:-:S04]  /*10e0*/  IMAD.MOV.U32 R7, RZ, RZ, R10 ;  /* 0x000000ffff077224 */ /* 0x000fc800078e000a */
[----:B------:R-:W-:-:S05]  /*10f0*/  FADD R7, R4, R7 ;  /* 0x0000000704077221 */ /* 0x000fca0000000000 */
[----:B------:R-:W-:-:S07]  /*1100*/  MOV R12, R7 ;  /* 0x00000007000c7202 */ /* 0x000fce0000000f00 */
[----:B------:R-:W-:Y:S05]  /*1110*/  WARPSYNC.COLLECTIVE R11, `(.L_x_417) ;  /* 0x000000000b087348 */ /* 0x000fea0003c00000 */
[----:B------:R0:W1:Y:S02]  /*1120*/  SHFL.DOWN P0, R10, R12, R13, R14 ;  /* 0x0800000d0c0a7389 */ /* 0x000064000000000e */
[----:B01----:R-:W-:Y:S05]  /*1130*/  ENDCOLLECTIVE ;  /* 0x000000000000791b */ /* 0x003fea0003800000 */
.L_x_417:
[----:B------:R-:W-:Y:S02]  /*1140*/  IMAD.MOV.U32 R13, RZ, RZ, 0x1 ;  /* 0x00000001ff0d7424 */ /* 0x000fe400078e00ff */
[----:B------:R-:W-:-:S04]  /*1150*/  IMAD.MOV.U32 R6, RZ, RZ, R10 ;  /* 0x000000ffff067224 */ /* 0x000fc800078e000a */
[----:B------:R-:W-:-:S04]  /*1160*/  FADD R6, R7, R6 ;  /* 0x0000000607067221 */ /* 0x000fc80000000000 */
[----:B------:R-:W-:-:S07]  /*1170*/  IMAD.MOV.U32 R12, RZ, RZ, R6 ;  /* 0x000000ffff0c7224 */ /* 0x000fce00078e0006 */
[----:B------:R-:W-:Y:S05]  /*1180*/  WARPSYNC.COLLECTIVE R11, `(.L_x_418) ;  /* 0x000000000b087348 */ /* 0x000fea0003c00000 */
[----:B------:R0:W1:Y:S02]  /*1190*/  SHFL.DOWN P0, R10, R12, R13, R14 ;  /* 0x0800000d0c0a7389 */ /* 0x000064000000000e */
[----:B01----:R-:W-:Y:S05]  /*11a0*/  ENDCOLLECTIVE ;  /* 0x000000000000791b */ /* 0x003fea0003800000 */
.L_x_418:
[----:B------:R-:W-:Y:S01]  /*11b0*/  IMAD.MOV.U32 R9, RZ, RZ, R10 ;  /* 0x000000ffff097224 */ /* 0x000fe200078e000a */
[----:B------:R-:W-:Y:S06]  /*11c0*/  BRA `(.L_x_419) ;  /* 0xfffffff800447947 */ /* 0x000fec000383ffff */
        .weak           $__internal_16_$__cuda_sm20_rcp_rn_f32_slowpath
        .type           $__internal_16_$__cuda_sm20_rcp_rn_f32_slowpath,@function
        .size           $__internal_16_$__cuda_sm20_rcp_rn_f32_slowpath,(.L_x_746 - $__internal_16_$__cuda_sm20_rcp_rn_f32_slowpath)
$__internal_16_$__cuda_sm20_rcp_rn_f32_slowpath:
        /* <DEDUP_REMOVED lines=15> */
.L_x_420:
        /* <DEDUP_REMOVED lines=33> */
.L_x_422:
[----:B------:R0:W1:Y:S02]  /*14d0*/  MUFU.RCP R5, R0 ;  /* 0x0000000000057308 */ /* 0x0000640000001000 */
.L_x_421:
[----:B-1-3--:R-:W-:Y:S02]  /*14e0*/  IMAD.MOV.U32 R6, RZ, RZ, R5 ;  /* 0x000000ffff067224 */ /* 0x00afe400078e0005 */
[----:B------:R-:W-:-:S04]  /*14f0*/  IMAD.MOV.U32 R5, RZ, RZ, 0x0 ;  /* 0x00000000ff057424 */ /* 0x000fc800078e00ff */
[----:B0-2---:R-:W-:Y:S05]  /*1500*/  RET.REL.NODEC R4 `(_ZN8pygpukit3ops2nn18softmax_f32_kernelEPKfPfmm) ;  /* 0xffffffe804bc7950 */ /* 0x005fea0003c3ffff */
.L_x_423:
        /* <DEDUP_REMOVED lines=15> */
.L_x_746:


//--------------------- .text._ZN8pygpukit3ops2nn19rmsnorm_bf16_kernelEPK13__nv_bfloat16S4_PS2_mmf --------------------------
	.section	.text._ZN8pygpukit3ops2nn19rmsnorm_bf16_kernelEPK13__nv_bfloat16S4_PS2_mmf,"ax",@progbits
	.align	128
        .global         _ZN8pygpukit3ops2nn19rmsnorm_bf16_kernelEPK13__nv_bfloat16S4_PS2_mmf
        .type           _ZN8pygpukit3ops2nn19rmsnorm_bf16_kernelEPK13__nv_bfloat16S4_PS2_mmf,@function
        .size           _ZN8pygpukit3ops2nn19rmsnorm_bf16_kernelEPK13__nv_bfloat16S4_PS2_mmf,(.L_x_747 - _ZN8pygpukit3ops2nn19rmsnorm_bf16_kernelEPK13__nv_bfloat16S4_PS2_mmf)
        .other          _ZN8pygpukit3ops2nn19rmsnorm_bf16_kernelEPK13__nv_bfloat16S4_PS2_mmf,@"STO_CUDA_ENTRY STV_DEFAULT"
_ZN8pygpukit3ops2nn19rmsnorm_bf16_kernelEPK13__nv_bfloat16S4_PS2_mmf:
.text._ZN8pygpukit3ops2nn19rmsnorm_bf16_kernelEPK13__nv_bfloat16S4_PS2_mmf:
        /* <DEDUP_REMOVED lines=10> */
[----:B------:R-:W2:Y:S01]  /*00a0*/  LDCU.64 UR8, c[0x0][0x380] ;  /* 0x00007000ff0877ac */ /* 0x000ea20008000a00 */
[----:B------:R-:W-:Y:S01]  /*00b0*/  IMAD.MOV.U32 R0, RZ, RZ, RZ ;  /* 0x000000ffff007224 */ /* 0x000fe200078e00ff */
[----:B------:R-:W3:Y:S01]  /*00c0*/  LDCU.64 UR10, c[0x0][0x358] ;  /* 0x00006b00ff0a77ac */ /* 0x000ee20008000a00 */
[----:B-1----:R-:W-:-:S04]  /*00d0*/  UIMAD.WIDE.U32 UR12, UR4, UR14, URZ ;  /* 0x0000000e040c72a5 */ /* 0x002fc8000f8e00ff */
[----:B------:R-:W-:Y:S02]  /*00e0*/  UIMAD UR7, UR4, UR15, UR13 ;  /* 0x0000000f040772a4 */ /* 0x000fe4000f8e020d */
[----:B--2---:R-:W-:-:S04]  /*00f0*/  ULEA UR5, UP0, UR12, UR8, 0x1 ;  /* 0x000000080c057291 */ /* 0x004fc8000f8008ff */
[----:B------:R-:W-:Y:S01]  /*0100*/  ULEA.HI.X UR6, UR12, UR9, UR7, 0x1, UP0 ;  /* 0x000000090c067291 */ /* 0x000fe200080f0c07 */
[----:B0-----:R-:W-:-:S04]  /*0110*/  ISETP.GE.U32.AND P0, PT, R2, UR14, PT ;  /* 0x0000000e02007c0c */ /* 0x001fc8000bf06070 */
[----:B------:R-:W-:-:S13]  /*0120*/  ISETP.GE.U32.AND.EX P0, PT, RZ, UR15, PT, P0 ;  /* 0x0000000fff007c0c */ /* 0x000fda000bf06100 */
[----:B---3--:R-:W-:Y:S05]  /*0130*/  @P0 BRA `(.L_x_425) ;  /* 0x0000000000400947 */ /* 0x008fea0003800000 */
[----:B------:R-:W0:Y:S01]  /*0140*/  LDC R8, c[0x0][0x360] ;  /* 0x0000d800ff087b82 */ /* 0x000e220000000800 */
[----:B------:R-:W-:Y:S02]  /*0150*/  IMAD.MOV.U32 R0, RZ, RZ, RZ ;  /* 0x000000ffff007224 */ /* 0x000fe400078e00ff */
[----:B------:R-:W-:Y:S02]  /*0160*/  IMAD.MOV.U32 R9, RZ, RZ, R2 ;  /* 0x000000ffff097224 */ /* 0x000fe400078e0002 */
[----:B------:R-:W-:Y:S02]  /*0170*/  IMAD.MOV.U32 R10, RZ, RZ, R4 ;  /* 0x000000ffff0a7224 */ /* 0x000fe400078e0004 */
[----:B------:R-:W-:-:S07]  /*0180*/  IMAD.MOV.U32 R3, RZ, RZ, R2 ;  /* 0x000000ffff037224 */ /* 0x000fce00078e0002 */
.L_x_426:
[----:B------:R-:W-:-:S04]  /*0190*/  LEA R6, P0, R9, UR5, 0x1 ;  /* 0x0000000509067c11 */ /* 0x000fc8000f8008ff */
[----:B------:R-:W-:-:S05]  /*01a0*/  LEA.HI.X R7, R9, UR6, R10, 0x1, P0 ;  /* 0x0000000609077c11 */ /* 0x000fca00080f0c0a */
[----:B------:R-:W2:Y:S01]  /*01b0*/  LDG.E.U16.CONSTANT R6, desc[UR10][R6.64] ;  /* 0x0000000a06067981 */ /* 0x000ea2000c1e9500 */
[----:B0-----:R-:W-:-:S04]  /*01c0*/  IMAD.IADD R9, R8, 0x1, R3 ;  /* 0x0000000108097824 */ /* 0x001fc800078e0203 */
[--C-:B------:R-:W-:Y:S01]  /*01d0*/  IMAD.MOV.U32 R3, RZ, RZ, R9.reuse ;  /* 0x000000ffff037224 */ /* 0x100fe200078e0009 */
[----:B------:R-:W-:Y:S02]  /*01e0*/  ISETP.GE.U32.AND P0, PT, R9, UR14, PT ;  /* 0x0000000e09007c0c */ /* 0x000fe4000bf06070 */
[----:B------:R-:W-:-:S04]  /*01f0*/  SHF.R.S32.HI R10, RZ, 0x1f, R9 ;  /* 0x0000001fff0a7819 */ /* 0x000fc80000011409 */
[----:B------:R-:W-:Y:S01]  /*0200*/  ISETP.GE.U32.AND.EX P0, PT, R10, UR15, PT, P0 ;  /* 0x0000000f0a007c0c */ /* 0x000fe2000bf06100 */
[----:B--2---:R-:W-:-:S04]  /*0210*/  IMAD.U32 R5, R6, 0x10000, RZ ;  /* 0x0001000006057824 */ /* 0x004fc800078e00ff */
[----:B------:R-:W-:-:S08]  /*0220*/  FFMA R0, R5, R5, R0 ;  /* 0x0000000505007223 */ /* 0x000fd00000000000 */
[----:B------:R-:W-:Y:S05]  /*0230*/  @!P0 BRA `(.L_x_426) ;  /* 0xfffffffc00d48947 */ /* 0x000fea000383ffff */
.L_x_425:
[----:B------:R-:W-:Y:S05]  /*0240*/  BSYNC.RECONVERGENT B0 ;  /* 0x0000000000007941 */ /* 0x000fea0003800200 */
.L_x_424:
[----:B------:R-:W0:Y:S01]  /*0250*/  SHFL.DOWN PT, R3, R0, 0x10, 0x1f ;  /* 0x0a001f0000037f89 */ /* 0x000e2200000e0000 */
[----:B------:R-:W-:-:S13]  /*0260*/  LOP3.LUT P0, RZ, R2, 0x1f, RZ, 0xc0, !PT ;  /* 0x0000001f02ff7812 */ /* 0x000fda000780c0ff */
[----:B------:R-:W1:Y:S01]  /*0270*/  @!P0 S2R R9, SR_CgaCtaId ;  /* 0x0000000000098919 */ /* 0x000e620000008800 */
[----:B0-----:R-:W-:Y:S01]  /*0280*/  FADD R3, R3, R0 ;  /* 0x0000000003037221 */ /* 0x001fe20000000000 */
[----:B------:R-:W-:-:S04]  /*0290*/  @!P0 MOV R0, 0x400 ;  /* 0x0000040000008802 */ /* 0x000fc80000000f00 */
[----:B------:R-:W0:Y:S01]  /*02a0*/  SHFL.DOWN PT, R6, R3, 0x8, 0x1f ;  /* 0x09001f0003067f89 */ /* 0x000e2200000e0000 */
[----:B-1----:R-:W-:-:S04]  /*02b0*/  @!P0 LEA R9, R9, R0, 0x18 ;  /* 0x0000000009098211 */ /* 0x002fc800078ec0ff */
[----:B------:R-:W-:Y:S01]  /*02c0*/  @!P0 LEA.HI R9, R2, R9, RZ, 0x1d ;  /* 0x0000000902098211 */ /* 0x000fe200078fe8ff */
        /* <DEDUP_REMOVED lines=19> */
[----:B------:R-:W-:-:S04]  /*0400*/  IMAD.MOV.U32 R0, RZ, RZ, RZ ;  /* 0x000000ffff007224 */ /* 0x000fc800078e00ff */
[----:B------:R-:W-:-:S05]  /*0410*/  @!P0 IMAD R3, R2, 0x4, R3 ;  /* 0x0000000402038824 */ /* 0x000fca00078e0203 */
[----:B------:R0:W1:Y:S01]  /*0420*/  @!P0 LDS R0, [R3] ;  /* 0x0000000003008984 */ /* 0x0000620000000800 */
[----:B------:R-:W-:Y:S05]  /*0430*/  BRA.DIV UR4, `(.L_x_428) ;  /* 0x0000000604287947 */ /* 0x000fea000b800000 */
[----:B01----:R-:W0:Y:S02]  /*0440*/  SHFL.DOWN PT, R3, R0, 0x10, 0x1f ;  /* 0x0a001f0000037f89 */ /* 0x003e2400000e0000 */
[----:B0-----:R-:W-:-:S05]  /*0450*/  FADD R3, R3, R0 ;  /* 0x0000000003037221 */ /* 0x001fca0000000000 */
[----:B------:R-:W0:Y:S02]  /*0460*/  SHFL.DOWN PT, R6, R3, 0x8, 0x1f ;  /* 0x09001f0003067f89 */ /* 0x000e2400000e0000 */
[----:B0-----:R-:W-:-:S05]  /*0470*/  FADD R6, R3, R6 ;  /* 0x0000000603067221 */ /* 0x001fca0000000000 */
[----:B------:R-:W0:Y:S02]  /*0480*/  SHFL.DOWN PT, R5, R6, 0x4, 0x1f ;  /* 0x08801f0006057f89 */ /* 0x000e2400000e0000 */
[----:B0-----:R-:W-:-:S05]  /*0490*/  FADD R5, R6, R5 ;  /* 0x0000000506057221 */ /* 0x001fca0000000000 */
[----:B------:R-:W0:Y:S02]  /*04a0*/  SHFL.DOWN PT, R8, R5, 0x2, 0x1f ;  /* 0x08401f0005087f89 */ /* 0x000e2400000e0000 */
[----:B0-----:R-:W-:-:S05]  /*04b0*/  FADD R8, R5, R8 ;  /* 0x0000000805087221 */ /* 0x001fca0000000000 */
[----:B------:R0:W1:Y:S02]  /*04c0*/  SHFL.DOWN PT, R7, R8, 0x1, 0x1f ;  /* 0x08201f0008077f89 */ /* 0x00006400000e0000 */
.L_x_437:
[----:B------:R-:W-:Y:S01]  /*04d0*/  ISETP.NE.AND P0, PT, R2, RZ, PT ;  /* 0x000000ff0200720c */ /* 0x000fe20003f05270 */
[----:B-1----:R-:W-:-:S12]  /*04e0*/  FADD R0, R8, R7 ;  /* 0x0000000708007221 */ /* 0x002fd80000000000 */
[----:B------:R-:W-:Y:S05]  /*04f0*/  @P0 BRA `(.L_x_427) ;  /* 0x0000000000640947 */ /* 0x000fea0003800000 */
[----:B------:R-:W1:Y:S01]  /*0500*/  LDCU.64 UR8, c[0x0][0x3a0] ;  /* 0x00007400ff0877ac */ /* 0x000e620008000a00 */
[----:B------:R-:W-:Y:S01]  /*0510*/  BSSY.RECONVERGENT B0, `(.L_x_429) ;  /* 0x000000d000007945 */ /* 0x000fe20003800200 */
[----:B-1----:R-:W1:Y:S08]  /*0520*/  I2F.U64 R3, UR8 ;  /* 0x0000000800037d12 */ /* 0x002e700008301000 */
[----:B-1----:R-:W1:Y:S08]  /*0530*/  MUFU.RCP R6, R3 ;  /* 0x0000000300067308 */ /* 0x002e700000001000 */
[----:B------:R-:W2:Y:S01]  /*0540*/  FCHK P0, R0, R3 ;  /* 0x0000000300007302 */ /* 0x000ea20000000000 */
[----:B-1----:R-:W-:-:S04]  /*0550*/  FFMA R5, -R3, R6, 1 ;  /* 0x3f80000003057423 */ /* 0x002fc80000000106 */
[----:B------:R-:W-:-:S04]  /*0560*/  FFMA R5, R6, R5, R6 ;  /* 0x0000000506057223 */ /* 0x000fc80000000006 */
[----:B------:R-:W-:-:S04]  /*0570*/  FFMA R6, R0, R5, RZ ;  /* 0x0000000500067223 */ /* 0x000fc800000000ff */
[----:B------:R-:W-:-:S04]  /*0580*/  FFMA R7, -R3, R6, R0 ;  /* 0x0000000603077223 */ /* 0x000fc80000000100 */
[----:B------:R-:W-:Y:S01]  /*0590*/  FFMA R5, R5, R7, R6 ;  /* 0x0000000705057223 */ /* 0x000fe20000000006 */
[----:B--2---:R-:W-:Y:S06]  /*05a0*/  @!P0 BRA `(.L_x_430) ;  /* 0x00000000000c8947 */ /* 0x004fec0003800000 */
[----:B------:R-:W-:-:S07]  /*05b0*/  MOV R6, 0x5d0 ;  /* 0x000005d000067802 */ /* 0x000fce0000000f00 */
[----:B0-----:R-:W-:Y:S05]  /*05c0*/  CALL.REL.NOINC `($__internal_17_$__cuda_sm3x_div_rn_noftz_f32_slowpath) ;  /* 0x0000000400507944 */ /* 0x001fea0003c00000 */
[----:B------:R-:W-:-:S07]  /*05d0*/  IMAD.MOV.U32 R5, RZ, RZ, R0 ;  /* 0x000000ffff057224 */ /* 0x000fce00078e0000 */
.L_x_430:
[----:B------:R-:W-:Y:S05]  /*05e0*/  BSYNC.RECONVERGENT B0 ;  /* 0x0000000000007941 */ /* 0x000fea0003800200 */
.L_x_429:
[----:B------:R-:W1:Y:S01]  /*05f0*/  LDCU UR4, c[0x0][0x3a8] ;  /* 0x00007500ff0477ac */ /* 0x000e620008000800 */
[----:B------:R-:W2:Y:S01]  /*0600*/  S2UR UR8, SR_CgaCtaId ;  /* 0x00000000000879c3 */ /* 0x000ea20000008800 */
[----:B-1----:R-:W-:Y:S01]  /*0610*/  FADD R5, R5, UR4 ;  /* 0x0000000405057e21 */ /* 0x002fe20008000000 */
[----:B------:R-:W-:-:S04]  /*0620*/  UMOV UR4, 0x400 ;  /* 0x0000040000047882 */ /* 0x000fc80000000000 */
[----:B------:R-:W-:Y:S01]  /*0630*/  FSETP.GEU.AND P0, PT, |R5|, 1.175494350822287508e-38, PT ;  /* 0x008000000500780b */ /* 0x000fe20003f0e200 */
[----:B--2---:R-:W-:-:S12]  /*0640*/  ULEA UR4, UR8, UR4, 0x18 ;  /* 0x0000000408047291 */ /* 0x004fd8000f8ec0ff */
[----:B------:R-:W-:-:S04]  /*0650*/  @!P0 FMUL R5, R5, 16777216 ;  /* 0x4b80000005058820 */ /* 0x000fc80000400000 */
[----:B------:R-:W1:Y:S02]  /*0660*/  MUFU.RSQ R0, R5 ;  /* 0x0000000500007308 */ /* 0x000e640000001400 */
[----:B-1----:R-:W-:-:S05]  /*0670*/  @!P0 FMUL R0, R0, 4096 ;  /* 0x4580000000008820 */ /* 0x002fca0000400000 */
[----:B------:R1:W-:Y:S02]  /*0680*/  STS [UR4+0x80], R0 ;  /* 0x00008000ff007988 */ /* 0x0003e40008000804 */
.L_x_427:
[----:B------:R-:W2:Y:S01]  /*0690*/  LDC.64 R6, c[0x0][0x3a0] ;  /* 0x0000e800ff067b82 */ /* 0x000ea20000000a00 */
[----:B------:R-:W-:Y:S07]  /*06a0*/  WARPSYNC.ALL ;  /* 0x0000000000007948 */ /* 0x000fee0003800000 */
[----:B------:R-:W-:Y:S01]  /*06b0*/  BAR.SYNC.DEFER_BLOCKING 0x0 ;  /* 0x0000000000007b1d */ /* 0x000fe20000010000 */
[----:B--2---:R-:W-:-:S04]  /*06c0*/  ISETP.GE.U32.AND P0, PT, R2, R6, PT ;  /* 0x000000060200720c */ /* 0x004fc80003f06070 */
[----:B------:R-:W-:-:S13]  /*06d0*/  ISETP.GE.U32.AND.EX P0, PT, R4, R7, PT, P0 ;  /* 0x000000070400720c */ /* 0x000fda0003f06100 */
[----:B------:R-:W-:Y:S05]  /*06e0*/  @P0 EXIT ;  /* 0x000000000000094d */ /* 0x000fea0003800000 */
[----:B------:R-:W2:Y:S01]  /*06f0*/  S2UR UR8, SR_CgaCtaId ;  /* 0x00000000000879c3 */ /* 0x000ea20000008800 */
[----:B------:R-:W-:Y:S01]  /*0700*/  UMOV UR4, 0x400 ;  /* 0x0000040000047882 */ /* 0x000fe20000000000 */
[----:B------:R-:W3:Y:S01]  /*0710*/  LDCU.64 UR14, c[0x0][0x390] ;  /* 0x00007200ff0e77ac */ /* 0x000ee20008000a00 */
[----:B--2---:R-:W-:Y:S01]  /*0720*/  ULEA UR4, UR8, UR4, 0x18 ;  /* 0x0000000408047291 */ /* 0x004fe2000f8ec0ff */
[----:B------:R-:W2:Y:S08]  /*0730*/  LDCU.64 UR8, c[0x0][0x388] ;  /* 0x00007100ff0877ac */ /* 0x000eb00008000a00 */
[----:B-1----:R-:W1:Y:S02]  /*0740*/  LDS R0, [UR4+0x80] ;  /* 0x00008004ff007984 */ /* 0x002e640008000800 */
[----:B---3--:R-:W4:Y:S02]  /*0750*/  LDCU UR4, c[0x0][0x360] ;  /* 0x00006c00ff0477ac */ /* 0x008f240008000800 */
.L_x_431:
[C---:B------:R-:W-:Y:S02]  /*0760*/  SHF.L.U32 R10, R2.reuse, 0x1, RZ ;  /* 0x00000001020a7819 */ /* 0x040fe400000006ff */
[----:B------:R-:W-:Y:S02]  /*0770*/  SHF.L.U64.HI R3, R2, 0x1, R4 ;  /* 0x0000000102037819 */ /* 0x000fe40000010204 */
[C---:B0-----:R-:W-:Y:S02]  /*0780*/  IADD3 R8, P0, PT, R10.reuse, UR5, RZ ;  /* 0x000000050a087c10 */ /* 0x041fe4000ff1e0ff */
[----:B--2---:R-:W-:Y:S02]  /*0790*/  IADD3 R10, P1, PT, R10, UR8, RZ ;  /* 0x000000080a0a7c10 */ /* 0x004fe4000ff3e0ff */
[C---:B------:R-:W-:Y:S02]  /*07a0*/  IADD3.X R9, PT, PT, R3.reuse, UR6, RZ, P0, !PT ;  /* 0x0000000603097c10 */ /* 0x040fe400087fe4ff */
[----:B------:R-:W-:-:S03]  /*07b0*/  IADD3.X R11, PT, PT, R3, UR9, RZ, P1, !PT ;  /* 0x00000009030b7c10 */ /* 0x000fc60008ffe4ff */
[----:B------:R-:W2:Y:S04]  /*07c0*/  LDG.E.U16.CONSTANT R8, desc[UR10][R8.64] ;  /* 0x0000000a08087981 */ /* 0x000ea8000c1e9500 */
[----:B------:R-:W3:Y:S01]  /*07d0*/  LDG.E.U16.CONSTANT R10, desc[UR10][R10.64] ;  /* 0x0000000a0a0a7981 */ /* 0x000ee2000c1e9500 */
[----:B--2---:R-:W-:-:S04]  /*07e0*/  IMAD.U32 R3, R8, 0x10000, RZ ;  /* 0x0001000008037824 */ /* 0x004fc800078e00ff */
[----:B-1----:R-:W-:Y:S01]  /*07f0*/  FMUL R12, R0, R3 ;  /* 0x00000003000c7220 */ /* 0x002fe20000400000 */
[----:B---3--:R-:W-:Y:S01]  /*0800*/  IMAD.U32 R5, R10, 0x10000, RZ ;  /* 0x000100000a057824 */ /* 0x008fe200078e00ff */
[C---:B------:R-:W-:Y:S01]  /*0810*/  IADD3 R3, P0, PT, R2.reuse, UR12, RZ ;  /* 0x0000000c02037c10 */ /* 0x040fe2000ff1e0ff */
[----:B----4-:R-:W-:Y:S02]  /*0820*/  VIADD R2, R2, UR4 ;  /* 0x0000000402027c36 */ /* 0x010fe40008000000 */
[----:B------:R-:W-:Y:S01]  /*0830*/  FMUL R5, R5, R12 ;  /* 0x0000000c05057220 */ /* 0x000fe20000400000 */
[----:B------:R-:W-:Y:S02]  /*0840*/  IADD3.X R4, PT, PT, R4, UR7, RZ, P0, !PT ;  /* 0x0000000704047c10 */ /* 0x000fe400087fe4ff */
[----:B------:R-:W-:Y:S02]  /*0850*/  LEA R12, P0, R3, UR14, 0x1 ;  /* 0x0000000e030c7c11 */ /* 0x000fe4000f8008ff */
[----:B------:R-:W-:-:S02]  /*0860*/  F2FP.BF16.F32.PACK_AB R5, RZ, R5 ;  /* 0x00000005ff05723e */ /* 0x000fc400000010ff */
[----:B------:R-:W-:Y:S02]  /*0870*/  LEA.HI.X R13, R3, UR15, R4, 0x1, P0 ;  /* 0x0000000f030d7c11 */ /* 0x000fe400080f0c04 */
[----:B------:R-:W-:Y:S02]  /*0880*/  ISETP.GE.U32.AND P0, PT, R2, R6, PT ;  /* 0x000000060200720c */ /* 0x000fe40003f06070 */
[----:B------:R-:W-:Y:S01]  /*0890*/  SHF.R.S32.HI R4, RZ, 0x1f, R2 ;  /* 0x0000001fff047819 */ /* 0x000fe20000011402 */
[----:B------:R3:W-:Y:S03]  /*08a0*/  STG.E.U16 desc[UR10][R12.64], R5 ;  /* 0x000000050c007986 */ /* 0x0007e6000c10150a */
[----:B------:R-:W-:-:S13]  /*08b0*/  ISETP.GE.U32.AND.EX P0, PT, R4, R7, PT, P0 ;  /* 0x000000070400720c */ /* 0x000fda0003f06100 */
[----:B---3--:R-:W-:Y:S05]  /*08c0*/  @!P0 BRA `(.L_x_431) ;  /* 0xfffffffc00a48947 */ /* 0x008fea000383ffff */
[----:B------:R-:W-:Y:S05]  /*08d0*/  EXIT ;  /* 0x000000000000794d */ /* 0x000fea0003800000 */
.L_x_428:
[----:B------:R-:W-:Y:S02]  /*08e0*/  IMAD.MOV.U32 R10, RZ, RZ, 0x10 ;  /* 0x00000010ff0a7424 */ /* 0x000fe400078e00ff */
[----:B------:R-:W-:Y:S02]  /*08f0*/  IMAD.MOV.U32 R11, RZ, RZ, 0x1f ;  /* 0x0000001fff0b7424 */ /* 0x000fe400078e00ff */
[----:B------:R-:W-:-:S07]  /*0900*/  IMAD.MOV.U32 R9, RZ, RZ, -0x1 ;  /* 0xffffffffff097424 */ /* 0x000fce00078e00ff */
[----:B01----:R-:W-:Y:S05]  /*0910*/  WARPSYNC.COLLECTIVE R9, `(.L_x_432) ;  /* 0x0000000009087348 */ /* 0x003fea0003c00000 */
[----:B-1----:R1:W2:Y:S02]  /*0920*/  SHFL.DOWN P0, R7, R0, R10, R11 ;  /* 0x0800000a00077389 */ /* 0x0022a4000000000b */
[----:B012---:R-:W-:Y:S05]  /*0930*/  ENDCOLLECTIVE ;  /* 0x000000000000791b */ /* 0x007fea0003800000 */
.L_x_432:
[----:B------:R-:W-:Y:S02]  /*0940*/  IMAD.MOV.U32 R10, RZ, RZ, 0x8 ;  /* 0x00000008ff0a7424 */ /* 0x000fe400078e00ff */
[----:B------:R-:W-:-:S04]  /*0950*/  IMAD.MOV.U32 R3, RZ, RZ, R7 ;  /* 0x000000ffff037224 */ /* 0x000fc800078e0007 */
[----:B------:R-:W-:-:S04]  /*0960*/  FADD R3, R3, R0 ;  /* 0x0000000003037221 */ /* 0x000fc80000000000 */
[----:B------:R-:W-:-:S07]  /*0970*/  IMAD.MOV.U32 R0, RZ, RZ, R3 ;  /* 0x000000ffff007224 */ /* 0x000fce00078e0003 */
[----:B------:R-:W-:Y:S05]  /*0980*/  WARPSYNC.COLLECTIVE R9, `(.L_x_433) ;  /* 0x0000000009087348 */ /* 0x000fea0003c00000 */
[----:B------:R0:W1:Y:S02]  /*0990*/  SHFL.DOWN P0, R7, R0, R10, R11 ;  /* 0x0800000a00077389 */ /* 0x000064000000000b */
[----:B01----:R-:W-:Y:S05]  /*09a0*/  ENDCOLLECTIVE ;  /* 0x000000000000791b */ /* 0x003fea0003800000 */
.L_x_433:
[----:B------:R-:W-:Y:S01]  /*09b0*/  IMAD.MOV.U32 R10, RZ, RZ, 0x4 ;  /* 0x00000004ff0a7424 */ /* 0x000fe200078e00ff */
[----:B------:R-:W-:-:S05]  /*09c0*/  MOV R6, R7 ;  /* 0x0000000700067202 */ /* 0x000fca0000000f00 */
[----:B------:R-:W-:-:S04]  /*09d0*/  FADD R6, R3, R6 ;  /* 0x0000000603067221 */ /* 0x000fc80000000000 */
[----:B------:R-:W-:-:S07]  /*09e0*/  IMAD.MOV.U32 R0, RZ, RZ, R6 ;  /* 0x000000ffff007224 */ /* 0x000fce00078e0006 */
[----:B------:R-:W-:Y:S05]  /*09f0*/  WARPSYNC.COLLECTIVE R9, `(.L_x_434) ;  /* 0x0000000009087348 */ /* 0x000fea0003c00000 */
[----:B------:R0:W1:Y:S02]  /*0a00*/  SHFL.DOWN P0, R7, R0, R10, R11 ;  /* 0x0800000a00077389 */ /* 0x000064000000000b */
[----:B01----:R-:W-:Y:S05]  /*0a10*/  ENDCOLLECTIVE ;  /* 0x000000000000791b */ /* 0x003fea0003800000 */
.L_x_434:
[----:B------:R-:W-:Y:S02]  /*0a20*/  IMAD.MOV.U32 R10, RZ, RZ, 0x2 ;  /* 0x00000002ff0a7424 */ /* 0x000fe400078e00ff */
[----:B------:R-:W-:-:S04]  /*0a30*/  IMAD.MOV.U32 R5, RZ, RZ, R7 ;  /* 0x000000ffff057224 */ /* 0x000fc800078e0007 */
[----:B------:R-:W-:-:S04]  /*0a40*/  FADD R5, R6, R5 ;  /* 0x0000000506057221 */ /* 0x000fc80000000000 */
[----:B------:R-:W-:-:S07]  /*0a50*/  IMAD.MOV.U32 R0, RZ, RZ, R5 ;  /* 0x000000ffff007224 */ /* 0x000fce00078e0005 */
[----:B------:R-:W-:Y:S05]  /*0a60*/  WARPSYNC.COLLECTIVE R9, `(.L_x_435) ;  /* 0x0000000009087348 */ /* 0x000fea0003c00000 */
[----:B------:R0:W1:Y:S02]  /*0a70*/  SHFL.DOWN P0, R7, R0, R10, R11 ;  /* 0x0800000a00077389 */ /* 0x000064000000000b */
[----:B01----:R-:W-:Y:S05]  /*0a80*/  ENDCOLLECTIVE ;  /* 0x000000000000791b */ /* 0x003fea0003800000 */
.L_x_435:
[----:B------:R-:W-:Y:S02]  /*0a90*/  IMAD.MOV.U32 R10, RZ, RZ, 0x1 ;  /* 0x00000001ff0a7424 */ /* 0x000fe400078e00ff */
[----:B------:R-:W-:-:S04]  /*0aa0*/  IMAD.MOV.U32 R8, RZ, RZ, R7 ;  /* 0x000000ffff087224 */ /* 0x000fc800078e0007 */
[----:B------:R-:W-:-:S04]  /*0ab0*/  FADD R8, R5, R8 ;  /* 0x0000000805087221 */ /* 0x000fc80000000000 */
[----:B------:R-:W-:-:S07]  /*0ac0*/  IMAD.MOV.U32 R0, RZ, RZ, R8 ;  /* 0x000000ffff007224 */ /* 0x000fce00078e0008 */
[----:B------:R-:W-:Y:S05]  /*0ad0*/  WARPSYNC.COLLECTIVE R9, `(.L_x_436) ;  /* 0x0000000009087348 */ /* 0x000fea0003c00000 */
[----:B------:R0:W1:Y:S02]  /*0ae0*/  SHFL.DOWN P0, R7, R0, R10, R11 ;  /* 0x0800000a00077389 */ /* 0x000064000000000b */
[----:B01----:R-:W-:Y:S05]  /*0af0*/  ENDCOLLECTIVE ;  /* 0x000000000000791b */ /* 0x003fea0003800000 */
.L_x_436:
[----:B------:R-:W-:Y:S05]  /*0b00*/  BRA `(.L_x_437) ;  /* 0xfffffff800707947 */ /* 0x000fea000383ffff */
        .weak           $__internal_17_$__cuda_sm3x_div_rn_noftz_f32_slowpath
        .type           $__internal_17_$__cuda_sm3x_div_rn_noftz_f32_slowpath,@function
        .size           $__internal_17_$__cuda_sm3x_div_rn_noftz_f32_slowpath,(.L_x_747 - $__internal_17_$__cuda_sm3x_div_rn_noftz_f32_slowpath)
$__internal_17_$__cuda_sm3x_div_rn_noftz_f32_slowpath:
[--C-:B------:R-:W-:Y:S01]  /*0b10*/  SHF.R.U32.HI R7, RZ, 0x17, R3.reuse ;  /* 0x00000017ff077819 */ /* 0x100fe20000011603 */
[----:B------:R-:W-:Y:S01]  /*0b20*/  BSSY.RECONVERGENT B1, `(.L_x_438) ;  /* 0x0000064000017945 */ /* 0x000fe20003800200 */
[--C-:B------:R-:W-:Y:S01]  /*0b30*/  SHF.R.U32.HI R5, RZ, 0x17, R0.reuse ;  /* 0x00000017ff057819 */ /* 0x100fe20000011600 */
[----:B------:R-:W-:Y:S01]  /*0b40*/  IMAD.MOV.U32 R8, RZ, RZ, R0 ;  /* 0x000000ffff087224 */ /* 0x000fe200078e0000 */
[----:B------:R-:W-:Y:S01]  /*0b50*/  LOP3.LUT R7, R7, 0xff, RZ, 0xc0, !PT ;  /* 0x000000ff07077812 */ /* 0x000fe200078ec0ff */
[----:B------:R-:W-:Y:S01]  /*0b60*/  IMAD.MOV.U32 R9, RZ, RZ, R3 ;  /* 0x000000ffff097224 */ /* 0x000fe200078e0003 */
[----:B------:R-:W-:-:S03]  /*0b70*/  LOP3.LUT R12, R5, 0xff, RZ, 0xc0, !PT ;  /* 0x000000ff050c7812 */ /* 0x000fc600078ec0ff */
[----:B------:R-:W-:Y:S01]  /*0b80*/  VIADD R10, R7, 0xffffffff ;  /* 0xffffffff070a7836 */ /* 0x000fe20000000000 */
[----:B------:R-:W-:-:S04]  /*0b90*/  IADD3 R11, PT, PT, R12, -0x1, RZ ;  /* 0xffffffff0c0b7810 */ /* 0x000fc80007ffe0ff */
        /* <DEDUP_REMOVED lines=27> */
.L_x_439:
[----:B------:R-:W-:Y:S01]  /*0d50*/  LEA R0, R7, 0xc0800000, 0x17 ;  /* 0xc080000007007811 */ /* 0x000fe200078eb8ff */
[----:B------:R-:W-:Y:S01]  /*0d60*/  VIADD R3, R12, 0xffffff81 ;  /* 0xffffff810c037836 */ /* 0x000fe20000000000 */
[----:B------:R-:W-:Y:S03]  /*0d70*/  BSSY.RECONVERGENT B2, `(.L_x_444) ;  /* 0x0000035000027945 */ /* 0x000fe60003800200 */
[----:B------:R-:W-:Y:S02]  /*0d80*/  IMAD.IADD R9, R9, 0x1, -R0 ;  /* 0x0000000109097824 */ /* 0x000fe400078e0a00 */
[----:B------:R-:W-:Y:S02]  /*0d90*/  IMAD R0, R3, -0x800000, R8 ;  /* 0xff80000003007824 */ /* 0x000fe400078e0208 */
[----:B------:R-:W0:Y:S01]  /*0da0*/  MUFU.RCP R10, R9 ;  /* 0x00000009000a7308 */ /* 0x000e220000001000 */
[----:B------:R-:W-:-:S04]  /*0db0*/  FADD.FTZ R11, -R9, -RZ ;  /* 0x800000ff090b7221 */ /* 0x000fc80000010100 */
[----:B0-----:R-:W-:-:S04]  /*0dc0*/  FFMA R13, R10, R11, 1 ;  /* 0x3f8000000a0d7423 */ /* 0x001fc8000000000b */
[----:B------:R-:W-:-:S04]  /*0dd0*/  FFMA R15, R10, R13, R10 ;  /* 0x0000000d0a0f7223 */ /* 0x000fc8000000000a */
[----:B------:R-:W-:-:S04]  /*0de0*/  FFMA R8, R0, R15, RZ ;  /* 0x0000000f00087223 */ /* 0x000fc800000000ff */
[----:B------:R-:W-:-:S04]  /*0df0*/  FFMA R13, R11, R8, R0 ;  /* 0x000000080b0d7223 */ /* 0x000fc80000000000 */
[----:B------:R-:W-:Y:S01]  /*0e00*/  FFMA R10, R15, R13, R8 ;  /* 0x0000000d0f0a7223 */ /* 0x000fe20000000008 */
[----:B------:R-:W-:-:S03]  /*0e10*/  IADD3 R8, PT, PT, R3, 0x7f, -R7 ;  /* 0x0000007f03087810 */ /* 0x000fc60007ffe807 */
[----:B------:R-:W-:Y:S01]  /*0e20*/  FFMA R11, R11, R10, R0 ;  /* 0x0000000a0b0b7223 */ /* 0x000fe20000000000 */
[----:B------:R-:W-:-:S03]  /*0e30*/  IADD3 R8, PT, PT, R8, R5, RZ ;  /* 0x0000000508087210 */ /* 0x000fc60007ffe0ff */
        /* <DEDUP_REMOVED lines=14> */
[CCC-:B------:R-:W-:Y:S01]  /*0f20*/  FFMA.RZ R3, R15.reuse, R11.reuse, R10.reuse ;  /* 0x0000000b0f037223 */ /* 0x1c0fe2000000c00a */
[-CC-:B------:R-:W-:Y:S01]  /*0f30*/  FFMA.RM R8, R15, R11.reuse, R10.reuse ;  /* 0x0000000b0f087223 */ /* 0x180fe2000000400a */
[C---:B------:R-:W-:Y:S02]  /*0f40*/  ISETP.NE.AND P2, PT, R7.reuse, RZ, PT ;  /* 0x000000ff0700720c */ /* 0x040fe40003f45270 */
[----:B------:R-:W-:Y:S02]  /*0f50*/  ISETP.NE.AND P1, PT, R7, RZ, PT ;  /* 0x000000ff0700720c */ /* 0x000fe40003f25270 */
[----:B------:R-:W-:Y:S01]  /*0f60*/  LOP3.LUT R5, R3, 0x7fffff, RZ, 0xc0, !PT ;  /* 0x007fffff03057812 */ /* 0x000fe200078ec0ff */
[----:B------:R-:W-:Y:S01]  /*0f70*/  FFMA.RP R3, R15, R11, R10 ;  /* 0x0000000b0f037223 */ /* 0x000fe2000000800a */
[----:B------:R-:W-:Y:S02]  /*0f80*/  VIADD R10, R7, 0x20 ;  /* 0x00000020070a7836 */ /* 0x000fe40000000000 */
[----:B------:R-:W-:Y:S01]  /*0f90*/  LOP3.LUT R5, R5, 0x800000, RZ, 0xfc, !PT ;  /* 0x0080000005057812 */ /* 0x000fe200078efcff */
[----:B------:R-:W-:Y:S01]  /*0fa0*/  IMAD.MOV R7, RZ, RZ, -R7 ;  /* 0x000000ffff077224 */ /* 0x000fe200078e0a07 */
[----:B------:R-:W-:-:S02]  /*0fb0*/  FSETP.NEU.FTZ.AND P0, PT, R3, R8, PT ;  /* 0x000000080300720b */ /* 0x000fc40003f1d000 */
[----:B------:R-:W-:Y:S02]  /*0fc0*/  SHF.L.U32 R10, R5, R10, RZ ;  /* 0x0000000a050a7219 */ /* 0x000fe400000006ff */
[----:B------:R-:W-:Y:S02]  /*0fd0*/  SEL R8, R7, RZ, P2 ;  /* 0x000000ff07087207 */ /* 0x000fe40001000000 */
[----:B------:R-:W-:Y:S02]  /*0fe0*/  ISETP.NE.AND P1, PT, R10, RZ, P1 ;  /* 0x000000ff0a00720c */ /* 0x000fe40000f25270 */
[----:B------:R-:W-:Y:S02]  /*0ff0*/  SHF.R.U32.HI R8, RZ, R8, R5 ;  /* 0x00000008ff087219 */ /* 0x000fe40000011605 */
[----:B------:R-:W-:Y:S02]  /*1000*/  PLOP3.LUT P0, PT, P0, P1, PT, 0xf8, 0x8f ;  /* 0x00000000008f781c */ /* 0x000fe40000703f70 */
[----:B------:R-:W-:-:S02]  /*1010*/  SHF.R.U32.HI R10, RZ, 0x1, R8 ;  /* 0x00000001ff0a7819 */ /* 0x000fc40000011608 */
[----:B------:R-:W-:-:S04]  /*1020*/  SEL R3, RZ, 0x1, !P0 ;  /* 0x00000001ff037807 */ /* 0x000fc80004000000 */
[----:B------:R-:W-:-:S04]  /*1030*/  LOP3.LUT R3, R3, 0x1, R10, 0xf8, !PT ;  /* 0x0000000103037812 */ /* 0x000fc800078ef80a */
[----:B------:R-:W-:-:S05]  /*1040*/  LOP3.LUT R3, R3, R8, RZ, 0xc0, !PT ;  /* 0x0000000803037212 */ /* 0x000fca00078ec0ff */
[----:B------:R-:W-:-:S05]  /*1050*/  IMAD.IADD R3, R10, 0x1, R3 ;  /* 0x000000010a037824 */ /* 0x000fca00078e0203 */
[----:B------:R-:W-:Y:S01]  /*1060*/  LOP3.LUT R0, R3, R0, RZ, 0xfc, !PT ;  /* 0x0000000003007212 */ /* 0x000fe200078efcff */
[----:B------:R-:W-:Y:S06]  /*1070*/  BRA `(.L_x_447) ;  /* 0x0000000000107947 */ /* 0x000fec0003800000 */
.L_x_446:
[----:B------:R-:W-:-:S04]  /*1080*/  LOP3.LUT R0, R0, 0x80000000, RZ, 0xc0, !PT ;  /* 0x8000000000007812 */ /* 0x000fc800078ec0ff */
[----:B------:R-:W-:Y:S01]  /*1090*/  LOP3.LUT R0, R0, 0x7f800000, RZ, 0xfc, !PT ;  /* 0x7f80000000007812 */ /* 0x000fe200078efcff */
[----:B------:R-:W-:Y:S06]  /*10a0*/  BRA `(.L_x_447) ;  /* 0x0000000000047947 */ /* 0x000fec0003800000 */
.L_x_445:
[----:B------:R-:W-:-:S07]  /*10b0*/  IMAD R0, R8, 0x800000, R0 ;  /* 0x0080000008007824 */ /* 0x000fce00078e0200 */
.L_x_447:
[----:B------:R-:W-:Y:S05]  /*10c0*/  BSYNC.RECONVERGENT B2 ;  /* 0x0000000000027941 */ /* 0x000fea0003800200 */
.L_x_444:
[----:B------:R-:W-:Y:S05]  /*10d0*/  BRA `(.L_x_448) ;  /* 0x0000000000207947 */ /* 0x000fea0003800000 */
.L_x_443:
[----:B------:R-:W-:-:S04]  /*10e0*/  LOP3.LUT R0, R9, 0x80000000, R8, 0x48, !PT ;  /* 0x8000000009007812 */ /* 0x000fc800078e4808 */
[----:B------:R-:W-:Y:S01]  /*10f0*/  LOP3.LUT R0, R0, 0x7f800000, RZ, 0xfc, !PT ;  /* 0x7f80000000007812 */ /* 0x000fe200078efcff */
[----:B------:R-:W-:Y:S06]  /*1100*/  BRA `(.L_x_448) ;  /* 0x0000000000147947 */ /* 0x000fec0003800000 */
.L_x_442:
[----:B------:R-:W-:Y:S01]  /*1110*/  LOP3.LUT R0, R9, 0x80000000, R8, 0x48, !PT ;  /* 0x8000000009007812 */ /* 0x000fe200078e4808 */
[----:B------:R-:W-:Y:S06]  /*1120*/  BRA `(.L_x_448) ;  /* 0x00000000000c7947 */ /* 0x000fec0003800000 */
.L_x_441:
[----:B------:R-:W0:Y:S01]  /*1130*/  MUFU.RSQ R0, -QNAN ;  /* 0xffc0000000007908 */ /* 0x000e220000001400 */
[----:B------:R-:W-:Y:S05]  /*1140*/  BRA `(.L_x_448) ;  /* 0x0000000000047947 */ /* 0x000fea0003800000 */
.L_x_440:
[----:B------:R-:W-:-:S07]  /*1150*/  FADD.FTZ R0, R0, R3 ;  /* 0x0000000300007221 */ /* 0x000fce0000010000 */
.L_x_448:
[----:B------:R-:W-:Y:S05]  /*1160*/  BSYNC.RECONVERGENT B1 ;  /* 0x0000000000017941 */ /* 0x000fea0003800200 */
.L_x_438:
[----:B------:R-:W-:-:S04]  /*1170*/  IMAD.MOV.U32 R7, RZ, RZ, 0x0 ;  /* 0x00000000ff077424 */ /* 0x000fc800078e00ff */
[----:B0-----:R-:W-:Y:S05]  /*1180*/  RET.REL.NODEC R6 `(_ZN8pygpukit3ops2nn19rmsnorm_bf16_kernelEPK13__nv_bfloat16S4_PS2_mmf) ;  /* 0xffffffec069c7950 */ /* 0x001fea0003c3ffff */
.L_x_449:
        /* <DEDUP_REMOVED lines=15> */
.L_x_747:


//--------------------- .text._ZN8pygpukit3ops2nn18rmsnorm_f16_kernelEPK6__halfS4_PS2_mmf --------------------------
	.section	.text._ZN8pygpukit3ops2nn18rmsnorm_f16_kernelEPK6__halfS4_PS2_mmf,"ax",@progbits
	.align	128
        .global         _ZN8pygpukit3ops2nn18rmsnorm_f16_kernelEPK6__halfS4_PS2_mmf
        .type           _ZN8pygpukit3ops2nn18rmsnorm_f16_kernelEPK6__halfS4_PS2_mmf,@function
        .size           _ZN8pygpukit3ops2nn18rmsnorm_f16_kernelEPK6__halfS4_PS2_mmf,(.L_x_748 - _ZN8pygpukit3ops2nn18rmsnorm_f16_kernelEPK6__halfS4_PS2_mmf)
        .other          _ZN8pygpukit3ops2nn18rmsnorm_f16_kernelEPK6__halfS4_PS2_mmf,@"STO_CUDA_ENTRY STV_DEFAULT"
_ZN8pygpukit3ops2nn18rmsnorm_f16_kernelEPK6__halfS4_PS2_mmf:
.text._ZN8pygpukit3ops2nn18rmsnorm_f16_kernelEPK6__halfS4_PS2_mmf:
        /* <DEDUP_REMOVED lines=25> */
.L_x_452:
        /* <DEDUP_REMOVED lines=8> */
[----:B--2---:R-:W-:-:S05]  /*0210*/  HADD2.F32 R5, -RZ, R6.H0_H0 ;  /* 0x20000006ff057230 */ /* 0x004fca0000004100 */
[----:B------:R-:W-:-:S07]  /*0220*/  FFMA R0, R5, R5, R0 ;  /* 0x0000000505007223 */ /* 0x000fce0000000000 */
[----:B------:R-:W-:Y:S05]  /*0230*/  @!P0 BRA `(.L_x_452) ;  /* 0xfffffffc00d48947 */ /* 0x000fea000383ffff */
.L_x_451:
[----:B------:R-:W-:Y:S05]  /*0240*/  BSYNC.RECONVERGENT B0 ;  /* 0x0000000000007941 */ /* 0x000fea0003800200 */
.L_x_450:
        /* <DEDUP_REMOVED lines=40> */
.L_x_463:
        /* <DEDUP_REMOVED lines=15> */
[----:B0-----:R-:W-:Y:S05]  /*05c0*/  CALL.REL.NOINC `($__internal_18_$__cuda_sm3x_div_rn_noftz_f32_slowpath) ;  /* 0x0000000400507944 */ /* 0x001fea0003c00000 */
[----:B------:R-:W-:-:S07]  /*05d0*/  IMAD.MOV.U32 R5, RZ, RZ, R0 ;  /* 0x000000ffff057224 */ /* 0x000fce00078e0000 */
.L_x_456:
[----:B------:R-:W-:Y:S05]  /*05e0*/  BSYNC.RECONVERGENT B0 ;  /* 0x0000000000007941 */ /* 0x000fea0003800200 */
.L_x_455:
        /* <DEDUP_REMOVED lines=10> */
.L_x_453:
        /* <DEDUP_REMOVED lines=13> */
.L_x_457:
        /* <DEDUP_REMOVED lines=8> */
[----:B--2---:R-:W-:Y:S02]  /*07e0*/  HADD2.F32 R3, -RZ, R8.H0_H0 ;  /* 0x20000008ff037230 */ /* 0x004fe40000004100 */
[----:B---3--:R-:W-:-:S03]  /*07f0*/  HADD2.F32 R5, -RZ, R10.H0_H0 ;  /* 0x2000000aff057230 */ /* 0x008fc60000004100 */
[----:B-1----:R-:W-:Y:S01]  /*0800*/  FMUL R12, R0, R3 ;  /* 0x00000003000c7220 */ /* 0x002fe20000400000 */
[C---:B------:R-:W-:Y:S01]  /*0810*/  IADD3 R3, P0, PT, R2.reuse, UR12, RZ ;  /* 0x0000000c02037c10 */ /* 0x040fe2000ff1e0ff */
[----:B----4-:R-:W-:Y:S02]  /*0820*/  VIADD R2, R2, UR4 ;  /* 0x0000000402027c36 */ /* 0x010fe40008000000 */
[----:B------:R-:W-:Y:S01]  /*0830*/  FMUL R5, R5, R12 ;  /* 0x0000000c05057220 */ /* 0x000fe20000400000 */
[----:B------:R-:W-:Y:S02]  /*0840*/  IADD3.X R4, PT, PT, R4, UR7, RZ, P0, !PT ;  /* 0x0000000704047c10 */ /* 0x000fe400087fe4ff */
[C---:B------:R-:W-:Y:S02]  /*0850*/  LEA R12, P0, R3.reuse, UR14, 0x1 ;  /* 0x0000000e030c7c11 */ /* 0x040fe4000f8008ff */
[----:B------:R-:W-:Y:S02]  /*0860*/  F2FP.F16.F32.PACK_AB R5, RZ, R5 ;  /* 0x00000005ff05723e */ /* 0x000fe400000000ff */
[----:B------:R-:W-:-:S02]  /*0870*/  LEA.HI.X R13, R3, UR15, R4, 0x1, P0 ;  /* 0x0000000f030d7c11 */ /* 0x000fc400080f0c04 */
[----:B------:R-:W-:Y:S02]  /*0880*/  ISETP.GE.U32.AND P0, PT, R2, R6, PT ;  /* 0x000000060200720c */ /* 0x000fe40003f06070 */
[----:B------:R-:W-:Y:S01]  /*0890*/  SHF.R.S32.HI R4, RZ, 0x1f, R2 ;  /* 0x0000001fff047819 */ /* 0x000fe20000011402 */
[----:B------:R3:W-:Y:S03]  /*08a0*/  STG.E.U16 desc[UR10][R12.64], R5 ;  /* 0x000000050c007986 */ /* 0x0007e6000c10150a */
[----:B------:R-:W-:-:S13]  /*08b0*/  ISETP.GE.U32.AND.EX P0, PT, R4, R7, PT, P0 ;  /* 0x000000070400720c */ /* 0x000fda0003f06100 */
[----:B---3--:R-:W-:Y:S05]  /*08c0*/  @!P0 BRA `(.L_x_457) ;  /* 0xfffffffc00a48947 */ /* 0x008fea000383ffff */
[----:B------:R-:W-:Y:S05]  /*08d0*/  EXIT ;  /* 0x000000000000794d */ /* 0x000fea0003800000 */
.L_x_454:
[----:B------:R-:W-:Y:S02]  /*08e0*/  IMAD.MOV.U32 R10, RZ, RZ, 0x10 ;  /* 0x00000010ff0a7424 */ /* 0x000fe400078e00ff */
[----:B------:R-:W-:Y:S02]  /*08f0*/  IMAD.MOV.U32 R11, RZ, RZ, 0x1f ;  /* 0x0000001fff0b7424 */ /* 0x000fe400078e00ff */
[----:B------:R-:W-:-:S07]  /*0900*/  IMAD.MOV.U32 R9, RZ, RZ, -0x1 ;  /* 0xffffffffff097424 */ /* 0x000fce00078e00ff */
[----:B01----:R-:W-:Y:S05]  /*0910*/  WARPSYNC.COLLECTIVE R9, `(.L_x_458) ;  /* 0x0000000009087348 */ /* 0x003fea0003c00000 */
[----:B-1----:R1:W2:Y:S02]  /*0920*/  SHFL.DOWN P0, R7, R0, R10, R11 ;  /* 0x0800000a00077389 */ /* 0x0022a4000000000b */
[----:B012---:R-:W-:Y:S05]  /*0930*/  ENDCOLLECTIVE ;  /* 0x000000000000791b */ /* 0x007fea0003800000 */
.L_x_458:
[----:B------:R-:W-:Y:S02]  /*0940*/  IMAD.MOV.U32 R10, RZ, RZ, 0x8 ;  /* 0x00000008ff0a7424 */ /* 0x000fe400078e00ff */
[----:B------:R-:W-:-:S04]  /*0950*/  IMAD.MOV.U32 R3, RZ, RZ, R7 ;  /* 0x000000ffff037224 */ /* 0x000fc800078e0007 */
[----:B------:R-:W-:-:S04]  /*0960*/  FADD R3, R3, R0 ;  /* 0x0000000003037221 */ /* 0x000fc80000000000 */
[----:B------:R-:W-:-:S07]  /*0970*/  IMAD.MOV.U32 R0, RZ, RZ, R3 ;  /* 0x000000ffff007224 */ /* 0x000fce00078e0003 */
[----:B------:R-:W-:Y:S05]  /*0980*/  WARPSYNC.COLLECTIVE R9, `(.L_x_459) ;  /* 0x0000000009087348 */ /* 0x000fea0003c00000 */
[----:B------:R0:W1:Y:S02]  /*0990*/  SHFL.DOWN P0, R7, R0, R10, R11 ;  /* 0x0800000a00077389 */ /* 0x000064000000000b */
[----:B01----:R-:W-:Y:S05]  /*09a0*/  ENDCOLLECTIVE ;  /* 0x000000000000791b */ /* 0x003fea0003800000 */
.L_x_459:
[----:B------:R-:W-:Y:S02]  /*09b0*/  IMAD.MOV.U32 R10, RZ, RZ, 0x4 ;  /* 0x00000004ff0a7424 */ /* 0x000fe400078e00ff */
[----:B------:R-:W-:-:S04]  /*09c0*/  IMAD.MOV.U32 R6, RZ, RZ, R7 ;  /* 0x000000ffff067224 */ /* 0x000fc800078e0007 */
[----:B------:R-:W-:-:S05]  /*09d0*/  FADD R6, R3, R6 ;  /* 0x0000000603067221 */ /* 0x000fca0000000000 */
[----:B------:R-:W-:-:S07]  /*09e0*/  MOV R0, R6 ;  /* 0x0000000600007202 */ /* 0x000fce0000000f00 */
[----:B------:R-:W-:Y:S05]  /*09f0*/  WARPSYNC.COLLECTIVE R9, `(.L_x_460) ;  /* 0x0000000009087348 */ /* 0x000fea0003c00000 */
[----:B------:R0:W1:Y:S02]  /*0a00*/  SHFL.DOWN P0, R7, R0, R10, R11 ;  /* 0x0800000a00077389 */ /* 0x000064000000000b */
[----:B01----:R-:W-:Y:S05]  /*0a10*/  ENDCOLLECTIVE ;  /* 0x000000000000791b */ /* 0x003fea0003800000 */
.L_x_460:
[----:B------:R-:W-:Y:S02]  /*0a20*/  IMAD.MOV.U32 R10, RZ, RZ, 0x2 ;  /* 0x00000002ff0a7424 */ /* 0x000fe400078e00ff */
[----:B------:R-:W-:-:S04]  /*0a30*/  IMAD.MOV.U32 R5, RZ, RZ, R7 ;  /* 0x000000ffff057224 */ /* 0x000fc800078e0007 */
[----:B------:R-:W-:-:S04]  /*0a40*/  FADD R5, R6, R5 ;  /* 0x0000000506057221 */ /* 0x000fc80000000000 */
[----:B------:R-:W-:-:S07]  /*0a50*/  IMAD.MOV.U32 R0, RZ, RZ, R5 ;  /* 0x000000ffff007224 */ /* 0x000fce00078e0005 */
[----:B------:R-:W-:Y:S05]  /*0a60*/  WARPSYNC.COLLECTIVE R9, `(.L_x_461) ;  /* 0x0000000009087348 */ /* 0x000fea0003c00000 */
[----:B------:R0:W1:Y:S02]  /*0a70*/  SHFL.DOWN P0, R7, R0, R10, R11 ;  /* 0x0800000a00077389 */ /* 0x000064000000000b */
[----:B01----:R-:W-:Y:S05]  /*0a80*/  ENDCOLLECTIVE ;  /* 0x000000000000791b */ /* 0x003fea0003800000 */
.L_x_461:
[----:B------:R-:W-:Y:S02]  /*0a90*/  IMAD.MOV.U32 R10, RZ, RZ, 0x1 ;  /* 0x00000001ff0a7424 */ /* 0x000fe400078e00ff */
[----:B------:R-:W-:-:S04]  /*0aa0*/  IMAD.MOV.U32 R8, RZ, RZ, R7 ;  /* 0x000000ffff087224 */ /* 0x000fc800078e0007 */
[----:B------:R-:W-:-:S04]  /*0ab0*/  FADD R8, R5, R8 ;  /* 0x0000000805087221 */ /* 0x000fc80000000000 */
[----:B------:R-:W-:-:S07]  /*0ac0*/  IMAD.MOV.U32 R0, RZ, RZ, R8 ;  /* 0x000000ffff007224 */ /* 0x000fce00078e0008 */
[----:B------:R-:W-:Y:S05]  /*0ad0*/  WARPSYNC.COLLECTIVE R9, `(.L_x_462) ;  /* 0x0000000009087348 */ /* 0x000fea0003c00000 */
[----:B------:R0:W1:Y:S02]  /*0ae0*/  SHFL.DOWN P0, R7, R0, R10, R11 ;  /* 0x0800000a00077389 */ /* 0x000064000000000b */
[----:B01----:R-:W-:Y:S05]  /*0af0*/  ENDCOLLECTIVE ;  /* 0x000000000000791b */ /* 0x003fea0003800000 */
.L_x_462:
[----:B------:R-:W-:Y:S05]  /*0b00*/  BRA `(.L_x_463) ;  /* 0xfffffff800707947 */ /* 0x000fea000383ffff */
        .weak           $__internal_18_$__cuda_sm3x_div_rn_noftz_f32_slowpath
        .type           $__internal_18_$__cuda_sm3x_div_rn_noftz_f32_slowpath,@function
        .size           $__internal_18_$__cuda_sm3x_div_rn_noftz_f32_slowpath,(.L_x_748 - $__internal_18_$__cuda_sm3x_div_rn_noftz_f32_slowpath)
$__internal_18_$__cuda_sm3x_div_rn_noftz_f32_slowpath:
        /* <DEDUP_REMOVED lines=36> */
.L_x_465:
        /* <DEDUP_REMOVED lines=51> */
.L_x_472:
[----:B------:R-:W-:-:S04]  /*1080*/  LOP3.LUT R0, R0, 0x80000000, RZ, 0xc0, !PT ;  /* 0x8000000000007812 */ /* 0x000fc800078ec0ff */
[----:B------:R-:W-:Y:S01]  /*1090*/  LOP3.LUT R0, R0, 0x7f800000, RZ, 0xfc, !PT ;  /* 0x7f80000000007812 */ /* 0x000fe200078efcff */
[----:B------:R-:W-:Y:S06]  /*10a0*/  BRA `(.L_x_473) ;  /* 0x0000000000047947 */ /* 0x000fec0003800000 */
.L_x_471:
[----:B------:R-:W-:-:S07]  /*10b0*/  IMAD R0, R8, 0x800000, R0 ;  /* 0x0080000008007824 */ /* 0x000fce00078e0200 */
.L_x_473:
[----:B------:R-:W-:Y:S05]  /*10c0*/  BSYNC.RECONVERGENT B2 ;  /* 0x0000000000027941 */ /* 0x000fea0003800200 */
.L_x_470:
[----:B------:R-:W-:Y:S05]  /*10d0*/  BRA `(.L_x_474) ;  /* 0x0000000000207947 */ /* 0x000fea0003800000 */
.L_x_469:
[----:B------:R-:W-:-:S04]  /*10e0*/  LOP3.LUT R0, R9, 0x80000000, R8, 0x48, !PT ;  /* 0x8000000009007812 */ /* 0x000fc800078e4808 */
[----:B------:R-:W-:Y:S01]  /*10f0*/  LOP3.LUT R0, R0, 0x7f800000, RZ, 0xfc, !PT ;  /* 0x7f80000000007812 */ /* 0x000fe200078efcff */
[----:B------:R-:W-:Y:S06]  /*1100*/  BRA `(.L_x_474) ;  /* 0x0000000000147947 */ /* 0x000fec0003800000 */
.L_x_468:
[----:B------:R-:W-:Y:S01]  /*1110*/  LOP3.LUT R0, R9, 0x80000000, R8, 0x48, !PT ;  /* 0x8000000009007812 */ /* 0x000fe200078e4808 */
[----:B------:R-:W-:Y:S06]  /*1120*/  BRA `(.L_x_474) ;  /* 0x00000000000c7947 */ /* 0x000fec0003800000 */
.L_x_467:
[----:B------:R-:W0:Y:S01]  /*1130*/  MUFU.RSQ R0, -QNAN ;  /* 0xffc0000000007908 */ /* 0x000e220000001400 */
[----:B------:R-:W-:Y:S05]  /*1140*/  BRA `(.L_x_474) ;  /* 0x0000000000047947 */ /* 0x000fea0003800000 */
.L_x_466:
[----:B------:R-:W-:-:S07]  /*1150*/  FADD.FTZ R0, R0, R3 ;  /* 0x0000000300007221 */ /* 0x000fce0000010000 */
.L_x_474:
[----:B------:R-:W-:Y:S05]  /*1160*/  BSYNC.RECONVERGENT B1 ;  /* 0x0000000000017941 */ /* 0x000fea0003800200 */
.L_x_464:
[----:B------:R-:W-:-:S04]  /*1170*/  IMAD.MOV.U32 R7, RZ, RZ, 0x0 ;  /* 0x00000000ff077424 */ /* 0x000fc800078e00ff */
[----:B0-----:R-:W-:Y:S05]  /*1180*/  RET.REL.NODEC R6 `(_ZN8pygpukit3ops2nn18rmsnorm_f16_kernelEPK6__halfS4_PS2_mmf) ;  /* 0xffffffec069c7950 */ /* 0x001fea0003c3ffff */
.L_x_475:
        /* <DEDUP_REMOVED lines=15> */
.L_x_748:


//--------------------- .text._ZN8pygpukit3ops2nn18rmsnorm_f64_kernelEPKdS3_Pdmmd --------------------------
	.section	.text._ZN8pygpukit3ops2nn18rmsnorm_f64_kernelEPKdS3_Pdmmd,"ax",@progbits
	.align	128
        .global         _ZN8pygpukit3ops2nn18rmsnorm_f64_kernelEPKdS3_Pdmmd
        .type           _ZN8pygpukit3ops2nn18rmsnorm_f64_kernelEPKdS3_Pdmmd,@function
        .size           _ZN8pygpukit3ops2nn18rmsnorm_f64_kernelEPKdS3_Pdmmd,(.L_x_750 - _ZN8pygpukit3ops2nn18rmsnorm_f64_kernelEPKdS3_Pdmmd)
        .other          _ZN8pygpukit3ops2nn18rmsnorm_f64_kernelEPKdS3_Pdmmd,@"STO_CUDA_ENTRY STV_DEFAULT"
_ZN8pygpukit3ops2nn18rmsnorm_f64_kernelEPKdS3_Pdmmd:
.text._ZN8pygpukit3ops2nn18rmsnorm_f64_kernelEPKdS3_Pdmmd:
        /* <DEDUP_REMOVED lines=10> */
[----:B------:R-:W-:Y:S01]  /*00a0*/  CS2R R2, SRZ ;  /* 0x0000000000027805 */ /* 0x000fe2000001ff00 */
[----:B------:R-:W2:Y:S01]  /*00b0*/  LDCU.64 UR8, c[0x0][0x380] ;  /* 0x00007000ff0877ac */ /* 0x000ea20008000a00 */
        /* <DEDUP_REMOVED lines=9> */
[--C-:B------:R-:W-:Y:S01]  /*0150*/  IMAD.MOV.U32 R8, RZ, RZ, R11.reuse ;  /* 0x000000ffff087224 */ /* 0x100fe200078e000b */
[----:B------:R-:W-:Y:S01]  /*0160*/  CS2R R2, SRZ ;  /* 0x0000000000027805 */ /* 0x000fe2000001ff00 */
[----:B------:R-:W-:Y:S02]  /*0170*/  IMAD.MOV.U32 R9, RZ, RZ, R0 ;  /* 0x000000ffff097224 */ /* 0x000fe400078e0000 */
[----:B------:R-:W-:-:S07]  /*0180*/  IMAD.MOV.U32 R6, RZ, RZ, R11 ;  /* 0x000000ffff067224 */ /* 0x000fce00078e000b */
.L_x_478:
[----:B------:R-:W-:-:S04]  /*0190*/  LEA R4, P0, R8, UR5, 0x3 ;  /* 0x0000000508047c11 */ /* 0x000fc8000f8018ff */
[----:B------:R-:W-:-:S06]  /*01a0*/  LEA.HI.X R5, R8, UR6, R9, 0x3, P0 ;  /* 0x0000000608057c11 */ /* 0x000fcc00080f1c09 */
[----:B------:R-:W2:Y:S01]  /*01b0*/  LDG.E.64.CONSTANT R4, desc[UR10][R4.64] ;  /* 0x0000000a04047981 */ /* 0x000ea2000c1e9b00 */
[----:B0-----:R-:W-:-:S04]  /*01c0*/  IMAD.IADD R8, R7, 0x1, R6 ;  /* 0x0000000107087824 */ /* 0x001fc800078e0206 */
[--C-:B------:R-:W-:Y:S01]  /*01d0*/  IMAD.MOV.U32 R6, RZ, RZ, R8.reuse ;  /* 0x000000ffff067224 */ /* 0x100fe200078e0008 */
[----:B------:R-:W-:Y:S02]  /*01e0*/  ISETP.GE.U32.AND P0, PT, R8, UR14, PT ;  /* 0x0000000e08007c0c */ /* 0x000fe4000bf06070 */
[----:B------:R-:W-:-:S04]  /*01f0*/  SHF.R.S32.HI R9, RZ, 0x1f, R8 ;  /* 0x0000001fff097819 */ /* 0x000fc80000011408 */
[----:B------:R-:W-:Y:S01]  /*0200*/  ISETP.GE.U32.AND.EX P0, PT, R9, UR15, PT, P0 ;  /* 0x0000000f09007c0c */ /* 0x000fe2000bf06100 */
[----:B--2---:R-:W-:-:S12]  /*0210*/  DFMA R2, R4, R4, R2 ;  /* 0x000000040402722b */ /* 0x004fd80000000002 */
[----:B------:R-:W-:Y:S05]  /*0220*/  @!P0 BRA `(.L_x_478) ;  /* 0xfffffffc00d88947 */ /* 0x000fea000383ffff */
.L_x_477:
[----:B------:R-:W-:Y:S05]  /*0230*/  BSYNC.RECONVERGENT B0 ;  /* 0x0000000000007941 */ /* 0x000fea0003800200 */
.L_x_476:
[----:B------:R-:W-:Y:S01]  /*0240*/  SHFL.DOWN PT, R5, R3, 0x10, 0x1f ;  /* 0x0a001f0003057f89 */ /* 0x000fe200000e0000 */
[----:B------:R-:W-:-:S03]  /*0250*/  LOP3.LUT P0, RZ, R11, 0x1f, RZ, 0xc0, !PT ;  /* 0x0000001f0bff7812 */ /* 0x000fc6000780c0ff */
[----:B------:R-:W0:Y:S10]  /*0260*/  SHFL.DOWN PT, R4, R2, 0x10, 0x1f ;  /* 0x0a001f0002047f89 */ /* 0x000e3400000e0000 */
[----:B------:R-:W1:Y:S01]  /*0270*/  @!P0 S2R R15, SR_CgaCtaId ;  /* 0x00000000000f8919 */ /* 0x000e620000008800 */
[----:B0-----:R-:W-:-:S07]  /*0280*/  DADD R4, R4, R2 ;  /* 0x0000000004047229 */ /* 0x001fce0000000002 */
[----:B------:R-:W-:Y:S04]  /*0290*/  SHFL.DOWN PT, R7, R5, 0x8, 0x1f ;  /* 0x09001f0005077f89 */ /* 0x000fe800000e0000 */
[----:B------:R-:W0:Y:S02]  /*02a0*/  SHFL.DOWN PT, R6, R4, 0x8, 0x1f ;  /* 0x09001f0004067f89 */ /* 0x000e2400000e0000 */
[----:B0-----:R-:W-:Y:S01]  /*02b0*/  DADD R6, R4, R6 ;  /* 0x0000000004067229 */ /* 0x001fe20000000006 */
[----:B------:R-:W-:-:S04]  /*02c0*/  @!P0 MOV R4, 0x400 ;  /* 0x0000040000048802 */ /* 0x000fc80000000f00 */
[----:B-1----:R-:W-:Y:S02]  /*02d0*/  @!P0 LEA R4, R15, R4, 0x18 ;  /* 0x000000040f048211 */ /* 0x002fe400078ec0ff */
[----:B------:R-:W-:Y:S02]  /*02e0*/  SHFL.DOWN PT, R9, R7, 0x4, 0x1f ;  /* 0x08801f0007097f89 */ /* 0x000fe400000e0000 */
[----:B------:R-:W-:Y:S02]  /*02f0*/  @!P0 LEA.HI R5, R11, R4, RZ, 0x1e ;  /* 0x000000040b058211 */ /* 0x000fe400078ff0ff */
        /* <DEDUP_REMOVED lines=19> */
[----:B0-----:R-:W-:Y:S02]  /*0430*/  @!P0 LEA R4, R3, R2, 0x18 ;  /* 0x0000000203048211 */ /* 0x001fe400078ec0ff */
[----:B------:R-:W-:-:S03]  /*0440*/  CS2R R2, SRZ ;  /* 0x0000000000027805 */ /* 0x000fc6000001ff00 */
[----:B------:R-:W-:-:S05]  /*0450*/  @!P0 IMAD R4, R11, 0x8, R4 ;  /* 0x000000080b048824 */ /* 0x000fca00078e0204 */
[----:B------:R0:W1:Y:S01]  /*0460*/  @!P0 LDS.64 R2, [R4] ;  /* 0x0000000004028984 */ /* 0x0000620000000a00 */
[----:B------:R-:W-:Y:S05]  /*0470*/  BRA.DIV UR4, `(.L_x_480) ;  /* 0x0000000604947947 */ /* 0x000fea000b800000 */
[----:B-1----:R-:W-:Y:S04]  /*0480*/  SHFL.DOWN PT, R5, R3, 0x10, 0x1f ;  /* 0x0a001f0003057f89 */ /* 0x002fe800000e0000 */
[----:B0-----:R-:W0:Y:S02]  /*0490*/  SHFL.DOWN PT, R4, R2, 0x10, 0x1f ;  /* 0x0a001f0002047f89 */ /* 0x001e2400000e0000 */
[----:B0-----:R-:W-:-:S07]  /*04a0*/  DADD R4, R4, R2 ;  /* 0x0000000004047229 */ /* 0x001fce0000000002 */
[----:B------:R-:W0:Y:S04]  /*04b0*/  SHFL.DOWN PT, R7, R5, 0x8, 0x1f ;  /* 0x09001f0005077f89 */ /* 0x000e2800000e0000 */
[----:B------:R-:W1:Y:S01]  /*04c0*/  SHFL.DOWN PT, R6, R4, 0x8, 0x1f ;  /* 0x09001f0004067f89 */ /* 0x000e6200000e0000 */
[----:B0-----:R-:W-:Y:S02]  /*04d0*/  IMAD.MOV.U32 R3, RZ, RZ, R7 ;  /* 0x000000ffff037224 */ /* 0x001fe400078e0007 */
[----:B-1----:R-:W-:-:S06]  /*04e0*/  IMAD.MOV.U32 R2, RZ, RZ, R6 ;  /* 0x000000ffff027224 */ /* 0x002fcc00078e0006 */
[----:B------:R-:W-:-:S07]  /*04f0*/  DADD R6, R4, R2 ;  /* 0x0000000004067229 */ /* 0x000fce0000000002 */
[----:B------:R-:W0:Y:S04]  /*0500*/  SHFL.DOWN PT, R9, R7, 0x4, 0x1f ;  /* 0x08801f0007097f89 */ /* 0x000e2800000e0000 */
[----:B------:R-:W1:Y:S01]  /*0510*/  SHFL.DOWN PT, R8, R6, 0x4, 0x1f ;  /* 0x08801f0006087f89 */ /* 0x000e6200000e0000 */
[----:B0-----:R-:W-:Y:S02]  /*0520*/  IMAD.MOV.U32 R3, RZ, RZ, R9 ;  /* 0x000000ffff037224 */ /* 0x001fe400078e0009 */
[----:B-1----:R-:W-:-:S06]  /*0530*/  IMAD.MOV.U32 R2, RZ, RZ, R8 ;  /* 0x000000ffff027224 */ /* 0x002fcc00078e0008 */
[----:B------:R-:W-:-:S07]  /*0540*/  DADD R8, R6, R2 ;  /* 0x0000000006087229 */ /* 0x000fce0000000002 */
[----:B------:R-:W-:Y:S04]  /*0550*/  SHFL.DOWN PT, R3, R9, 0x2, 0x1f ;  /* 0x08401f0009037f89 */ /* 0x000fe800000e0000 */
[----:B------:R-:W0:Y:S02]  /*0560*/  SHFL.DOWN PT, R2, R8, 0x2, 0x1f ;  /* 0x08401f0008027f89 */ /* 0x000e2400000e0000 */
[----:B0-----:R-:W-:-:S07]  /*0570*/  DADD R2, R8, R2 ;  /* 0x0000000008027229 */ /* 0x001fce0000000002 */
[----:B------:R0:W1:Y:S04]  /*0580*/  SHFL.DOWN PT, R7, R3, 0x1, 0x1f ;  /* 0x08201f0003077f89 */ /* 0x00006800000e0000 */
[----:B------:R0:W2:Y:S02]  /*0590*/  SHFL.DOWN PT, R6, R2, 0x1, 0x1f ;  /* 0x08201f0002067f89 */ /* 0x0000a400000e0000 */
.L_x_496:
[----:B------:R-:W-:Y:S01]  /*05a0*/  ISETP.NE.AND P0, PT, R11, RZ, PT ;  /* 0x000000ff0b00720c */ /* 0x000fe20003f05270 */
[----:B-12---:R-:W-:-:S12]  /*05b0*/  DADD R6, R2, R6 ;  /* 0x0000000002067229 */ /* 0x006fd80000000006 */
[----:B------:R-:W-:Y:S05]  /*05c0*/  @P0 BRA `(.L_x_479) ;  /* 0x0000000000b80947 */ /* 0x000fea0003800000 */
[----:B------:R-:W1:Y:S01]  /*05d0*/  LDCU.64 UR8, c[0x0][0x3a0] ;  /* 0x00007400ff0877ac */ /* 0x000e620008000a00 */
[----:B0-----:R-:W-:Y:S01]  /*05e0*/  IMAD.MOV.U32 R2, RZ, RZ, 0x1 ;  /* 0x00000001ff027424 */ /* 0x001fe200078e00ff */
[----:B------:R-:W-:Y:S01]  /*05f0*/  FSETP.GEU.AND P1, PT, |R7|, 6.5827683646048100446e-37, PT ;  /* 0x036000000700780b */ /* 0x000fe20003f2e200 */
[----:B------:R-:W-:Y:S01]  /*0600*/  BSSY.RECONVERGENT B0, `(.L_x_481) ;  /* 0x0000012000007945 */ /* 0x000fe20003800200 */
[----:B-1----:R-:W0:Y:S08]  /*0610*/  I2F.F64.U64 R4, UR8 ;  /* 0x0000000800047d12 */ /* 0x002e300008301800 */
[----:B0-----:R-:W0:Y:S02]  /*0620*/  MUFU.RCP64H R3, R5 ;  /* 0x0000000500037308 */ /* 0x001e240000001800 */
        /* <DEDUP_REMOVED lines=12> */
[----:B------:R-:W-:Y:S05]  /*06f0*/  CALL.REL.NOINC `($__internal_19_$__cuda_sm20_div_rn_f64_full) ;  /* 0x0000000400ec7944 */ /* 0x000fea0003c00000 */
[----:B------:R-:W-:Y:S02]  /*0700*/  IMAD.MOV.U32 R2, RZ, RZ, R12 ;  /* 0x000000ffff027224 */ /* 0x000fe400078e000c */
[----:B------:R-:W-:-:S07]  /*0710*/  IMAD.MOV.U32 R3, RZ, RZ, R13 ;  /* 0x000000ffff037224 */ /* 0x000fce00078e000d */
.L_x_482:
[----:B------:R-:W-:Y:S05]  /*0720*/  BSYNC.RECONVERGENT B0 ;  /* 0x0000000000007941 */ /* 0x000fea0003800200 */
.L_x_481:
[----:B------:R-:W0:Y:S01]  /*0730*/  LDCU.64 UR8, c[0x0][0x3a8] ;  /* 0x00007500ff0877ac */ /* 0x000e220008000a00 */
[----:B------:R-:W-:Y:S01]  /*0740*/  IMAD.MOV.U32 R6, RZ, RZ, 0x0 ;  /* 0x00000000ff067424 */ /* 0x000fe200078e00ff */
[----:B------:R-:W-:Y:S01]  /*0750*/  BSSY.RECONVERGENT B0, `(.L_x_483) ;  /* 0x0000011000007945 */ /* 0x000fe20003800200 */
[----:B------:R-:W-:Y:S01]  /*0760*/  IMAD.MOV.U32 R7, RZ, RZ, 0x3fd80000 ;  /* 0x3fd80000ff077424 */ /* 0x000fe200078e00ff */
[----:B0-----:R-:W-:Y:S01]  /*0770*/  DADD R8, R2, UR8 ;  /* 0x0000000802087e29 */ /* 0x001fe20008000000 */
[----:B------:R-:W-:-:S05]  /*0780*/  IMAD.MOV.U32 R2, RZ, RZ, RZ ;  /* 0x000000ffff027224 */ /* 0x000fca00078e00ff */
[----:B------:R-:W0:Y:S04]  /*0790*/  MUFU.RSQ64H R3, R9 ;  /* 0x0000000900037308 */ /* 0x000e280000001c00 */
[----:B------:R-:W-:-:S05]  /*07a0*/  VIADD R10, R9, 0xfff00000 ;  /* 0xfff00000090a7836 */ /* 0x000fca0000000000 */
[----:B------:R-:W-:Y:S01]  /*07b0*/  ISETP.GE.U32.AND P0, PT, R10, 0x7fe00000, PT ;  /* 0x7fe000000a00780c */ /* 0x000fe20003f06070 */
[----:B0-----:R-:W-:-:S08]  /*07c0*/  DMUL R4, R2, R2 ;  /* 0x0000000202047228 */ /* 0x001fd00000000000 */
[----:B------:R-:W-:-:S08]  /*07d0*/  DFMA R4, R8, -R4, 1 ;  /* 0x3ff000000804742b */ /* 0x000fd00000000804 */
[----:B------:R-:W-:Y:S02]  /*07e0*/  DFMA R6, R4, R6, 0.5 ;  /* 0x3fe000000406742b */ /* 0x000fe40000000006 */
[----:B------:R-:W-:-:S08]  /*07f0*/  DMUL R4, R2, R4 ;  /* 0x0000000402047228 */ /* 0x000fd00000000000 */
[----:B------:R-:W-:Y:S01]  /*0800*/  DFMA R2, R6, R4, R2 ;  /* 0x000000040602722b */ /* 0x000fe20000000002 */
[----:B------:R-:W-:Y:S10]  /*0810*/  @!P0 BRA `(.L_x_484) ;  /* 0x0000000000108947 */ /* 0x000ff40003800000 */
[----:B------:R-:W-:-:S07]  /*0820*/  MOV R10, 0x840 ;  /* 0x00000840000a7802 */ /* 0x000fce0000000f00 */
[----:B------:R-:W-:Y:S05]  /*0830*/  CALL.REL.NOINC `($__internal_20_$__cuda_sm20_drsqrt_f64_slowpath_v2) ;  /* 0x0000000c000c7944 */ /* 0x000fea0003c00000 */
[----:B------:R-:W-:Y:S02]  /*0840*/  IMAD.MOV.U32 R2, RZ, RZ, R4 ;  /* 0x000000ffff027224 */ /* 0x000fe400078e0004 */
[----:B------:R-:W-:-:S07]  /*0850*/  IMAD.MOV.U32 R3, RZ, RZ, R5 ;  /* 0x000000ffff037224 */ /* 0x000fce00078e0005 */
.L_x_484:
[----:B------:R-:W-:Y:S05]  /*0860*/  BSYNC.RECONVERGENT B0 ;  /* 0x0000000000007941 */ /* 0x000fea0003800200 */
.L_x_483:
[----:B------:R-:W0:Y:S01]  /*0870*/  S2UR UR8, SR_CgaCtaId ;  /* 0x00000000000879c3 */ /* 0x000e220000008800 */
[----:B------:R-:W-:Y:S02]  /*0880*/  UMOV UR4, 0x400 ;  /* 0x0000040000047882 */ /* 0x000fe40000000000 */
[----:B0-----:R-:W-:-:S09]  /*0890*/  ULEA UR4, UR8, UR4, 0x18 ;  /* 0x0000000408047291 */ /* 0x001fd2000f8ec0ff */
[----:B------:R1:W-:Y:S03]  /*08a0*/  STS.64 [UR4+0x100], R2 ;  /* 0x00010002ff007988 */ /* 0x0003e60008000a04 */
.L_x_479:
[----:B01----:R-:W0:Y:S01]  /*08b0*/  LDC.64 R2, c[0x0][0x3a0] ;  /* 0x0000e800ff027b82 */ /* 0x003e220000000a00 */
[----:B------:R-:W-:Y:S07]  /*08c0*/  WARPSYNC.ALL ;  /* 0x0000000000007948 */ /* 0x000fee0003800000 */
[----:B------:R-:W-:Y:S01]  /*08d0*/  BAR.SYNC.DEFER_BLOCKING 0x0 ;  /* 0x0000000000007b1d */ /* 0x000fe20000010000 */
[----:B0-----:R-:W-:-:S04]  /*08e0*/  ISETP.GE.U32.AND P0, PT, R11, R2, PT ;  /* 0x000000020b00720c */ /* 0x001fc80003f06070 */
[----:B------:R-:W-:-:S13]  /*08f0*/  ISETP.GE.U32.AND.EX P0, PT, R0, R3, PT, P0 ;  /* 0x000000030000720c */ /* 0x000fda0003f06100 */
[----:B------:R-:W-:Y:S05]  /*0900*/  @P0 EXIT ;  /* 0x000000000000094d */ /* 0x000fea0003800000 */
[----:B------:R-:W0:Y:S01]  /*0910*/  S2UR UR8, SR_CgaCtaId ;  /* 0x00000000000879c3 */ /* 0x000e220000008800 */
[----:B------:R-:W-:Y:S01]  /*0920*/  UMOV UR4, 0x400 ;  /* 0x0000040000047882 */ /* 0x000fe20000000000 */
[----:B------:R-:W1:Y:S01]  /*0930*/  LDCU.64 UR14, c[0x0][0x390] ;  /* 0x00007200ff0e77ac */ /* 0x000e620008000a00 */
[----:B0-----:R-:W-:Y:S01]  /*0940*/  ULEA UR4, UR8, UR4, 0x18 ;  /* 0x0000000408047291 */ /* 0x001fe2000f8ec0ff */
[----:B------:R-:W0:Y:S08]  /*0950*/  LDCU.64 UR8, c[0x0][0x388] ;  /* 0x00007100ff0877ac */ /* 0x000e300008000a00 */
[----:B------:R-:W2:Y:S02]  /*0960*/  LDS.64 R4, [UR4+0x100] ;  /* 0x00010004ff047984 */ /* 0x000ea40008000a00 */
[----:B-1----:R-:W3:Y:S02]  /*0970*/  LDCU UR4, c[0x0][0x360] ;  /* 0x00006c00ff0477ac */ /* 0x002ee40008000800 */
.L_x_485:
[C---:B------:R-:W-:Y:S01]  /*0980*/  IMAD.SHL.U32 R8, R11.reuse, 0x8, RZ ;  /* 0x000000080b087824 */ /* 0x040fe200078e00ff */
[----:B------:R-:W-:-:S04]  /*0990*/  SHF.L.U64.HI R9, R11, 0x3, R0 ;  /* 0x000000030b097819 */ /* 0x000fc80000010200 */
[----:B------:R-:W-:-:S04]  /*09a0*/  IADD3 R12, P0, PT, R8, UR5, RZ ;  /* 0x00000005080c7c10 */ /* 0x000fc8000ff1e0ff */
[----:B------:R-:W-:Y:S02]  /*09b0*/  IADD3.X R13, PT, PT, R9, UR6, RZ, P0, !PT ;  /* 0x00000006090d7c10 */ /* 0x000fe400087fe4ff */
[----:B0-----:R-:W-:-:S03]  /*09c0*/  IADD3 R8, P0, PT, R8, UR8, RZ ;  /* 0x0000000808087c10 */ /* 0x001fc6000ff1e0ff */
[----:B-1----:R-:W2:Y:S01]  /*09d0*/  LDG.E.64.CONSTANT R6, desc[UR10][R12.64] ;  /* 0x0000000a0c067981 */ /* 0x002ea2000c1e9b00 */
[----:B------:R-:W-:-:S06]  /*09e0*/  IADD3.X R9, PT, PT, R9, UR9, RZ, P0, !PT ;  /* 0x0000000909097c10 */ /* 0x000fcc00087fe4ff */
[----:B------:R-:W4:Y:S01]  /*09f0*/  LDG.E.64.CONSTANT R8, desc[UR10][R8.64] ;  /* 0x0000000a08087981 */ /* 0x000f22000c1e9b00 */
[C---:B------:R-:W-:Y:S01]  /*0a00*/  IADD3 R10, P0, PT, R11.reuse, UR12, RZ ;  /* 0x0000000c0b0a7c10 */ /* 0x040fe2000ff1e0ff */
[----:B---3--:R-:W-:-:S03]  /*0a10*/  VIADD R11, R11, UR4 ;  /* 0x000000040b0b7c36 */ /* 0x008fc60008000000 */
[----:B------:R-:W-:Y:S02]  /*0a20*/  IADD3.X R15, PT, PT, R0, UR7, RZ, P0, !PT ;  /* 0x00000007000f7c10 */ /* 0x000fe400087fe4ff */
[C---:B------:R-:W-:Y:S02]  /*0a30*/  LEA R14, P0, R10.reuse, UR14, 0x3 ;  /* 0x0000000e0a0e7c11 */ /* 0x040fe4000f8018ff */
[----:B------:R-:W-:Y:S02]  /*0a40*/  SHF.R.S32.HI R0, RZ, 0x1f, R11 ;  /* 0x0000001fff007819 */ /* 0x000fe4000001140b */
[----:B------:R-:W-:Y:S02]  /*0a50*/  LEA.HI.X R15, R10, UR15, R15, 0x3, P0 ;  /* 0x0000000f0a0f7c11 */ /* 0x000fe400080f1c0f */
[----:B------:R-:W-:-:S04]  /*0a60*/  ISETP.GE.U32.AND P0, PT, R11, R2, PT ;  /* 0x000000020b00720c */ /* 0x000fc80003f06070 */
[----:B------:R-:W-:Y:S01]  /*0a70*/  ISETP.GE.U32.AND.EX P0, PT, R0, R3, PT, P0 ;  /* 0x000000030000720c */ /* 0x000fe20003f06100 */
[----:B--2---:R-:W-:-:S08]  /*0a80*/  DMUL R6, R4, R6 ;  /* 0x0000000604067228 */ /* 0x004fd00000000000 */
[----:B----4-:R-:W-:-:S07]  /*0a90*/  DMUL R6, R6, R8 ;  /* 0x0000000806067228 */ /* 0x010fce0000000000 */
[----:B------:R1:W-:Y:S01]  /*0aa0*/  STG.E.64 desc[UR10][R14.64], R6 ;  /* 0x000000060e007986 */ /* 0x0003e2000c101b0a */
[----:B------:R-:W-:Y:S05]  /*0ab0*/  @!P0 BRA `(.L_x_485) ;  /* 0xfffffffc00b08947 */ /* 0x000fea000383ffff */
[----:B------:R-:W-:Y:S05]  /*0ac0*/  EXIT ;  /* 0x000000000000794d */ /* 0x000fea0003800000 */
.L_x_480:
[----:B-1----:R-:W-:Y:S02]  /*0ad0*/  IMAD.MOV.U32 R13, RZ, RZ, R3 ;  /* 0x000000ffff0d7224 */ /* 0x002fe400078e0003 */
[----:B------:R-:W-:Y:S02]  /*0ae0*/  IMAD.MOV.U32 R14, RZ, RZ, 0x10 ;  /* 0x00000010ff0e7424 */ /* 0x000fe400078e00ff */
[----:B------:R-:W-:Y:S02]  /*0af0*/  IMAD.MOV.U32 R15, RZ, RZ, 0x1f ;  /* 0x0000001fff0f7424 */ /* 0x000fe400078e00ff */
[----:B------:R-:W-:-:S07]  /*0b00*/  IMAD.MOV.U32 R10, RZ, RZ, -0x1 ;  /* 0xffffffffff0a7424 */ /* 0x000fce00078e00ff */
[----:B0-----:R-:W-:Y:S05]  /*0b10*/  WARPSYNC.COLLECTIVE R10, `(.L_x_486) ;  /* 0x000000000a087348 */ /* 0x001fea0003c00000 */
[----:B------:R1:W2:Y:S02]  /*0b20*/  SHFL.DOWN P0, R12, R13, R14, R15 ;  /* 0x0800000e0d0c7389 */ /* 0x0002a4000000000f */
[----:B012---:R-:W-:Y:S05]  /*0b30*/  ENDCOLLECTIVE ;  /* 0x000000000000791b */ /* 0x007fea0003800000 */
.L_x_486:
[----:B------:R-:W-:Y:S02]  /*0b40*/  IMAD.MOV.U32 R13, RZ, RZ, R2 ;  /* 0x000000ffff0d7224 */ /* 0x000fe400078e0002 */
[----:B------:R-:W-:-:S07]  /*0b50*/  IMAD.MOV.U32 R5, RZ, RZ, R12 ;  /* 0x000000ffff057224 */ /* 0x000fce00078e000c */
[----:B------:R-:W-:Y:S05]  /*0b60*/  WARPSYNC.COLLECTIVE R10, `(.L_x_487) ;  /* 0x000000000a087348 */ /* 0x000fea0003c00000 */
[----:B------:R0:W1:Y:S02]  /*0b70*/  SHFL.DOWN P0, R12, R13, R14, R15 ;  /* 0x0800000e0d0c7389 */ /* 0x000064000000000f */
[----:B01----:R-:W-:Y:S05]  /*0b80*/  ENDCOLLECTIVE ;  /* 0x000000000000791b */ /* 0x003fea0003800000 */
.L_x_487:
[----:B------:R-:W-:Y:S01]  /*0b90*/  IMAD.MOV.U32 R14, RZ, RZ, 0x8 ;  /* 0x00000008ff0e7424 */ /* 0x000fe200078e00ff */
[----:B------:R-:W-:-:S06]  /*0ba0*/  MOV R4, R12 ;  /* 0x0000000c00047202 */ /* 0x000fcc0000000f00 */
[----:B------:R-:W-:-:S10]  /*0bb0*/  DADD R4, R4, R2 ;  /* 0x0000000004047229 */ /* 0x000fd40000000002 */
[----:B------:R-:W-:-:S07]  /*0bc0*/  IMAD.MOV.U32 R13, RZ, RZ, R5 ;  /* 0x000000ffff0d7224 */ /* 0x000fce00078e0005 */
[----:B------:R-:W-:Y:S05]  /*0bd0*/  WARPSYNC.COLLECTIVE R10, `(.L_x_488) ;  /* 0x000000000a087348 */ /* 0x000fea0003c00000 */
[----:B------:R0:W1:Y:S02]  /*0be0*/  SHFL.DOWN P0, R12, R13, R14, R15 ;  /* 0x0800000e0d0c7389 */ /* 0x000064000000000f */
[----:B01----:R-:W-:Y:S05]  /*0bf0*/  ENDCOLLECTIVE ;  /* 0x000000000000791b */ /* 0x003fea0003800000 */
.L_x_488:
[----:B------:R-:W-:Y:S02]  /*0c00*/  IMAD.MOV.U32 R13, RZ, RZ, R4 ;  /* 0x000000ffff0d7224 */ /* 0x000fe400078e0004 */
[----:B------:R-:W-:-:S07]  /*0c10*/  IMAD.MOV.U32 R7, RZ, RZ, R12 ;  /* 0x000000ffff077224 */ /* 0x000fce00078e000c */
[----:B------:R-:W-:Y:S05]  /*0c20*/  WARPSYNC.COLLECTIVE R10, `(.L_x_489) ;  /* 0x000000000a087348 */ /* 0x000fea0003c00000 */
[----:B------:R0:W1:Y:S02]  /*0c30*/  SHFL.DOWN P0, R12, R13, R14, R15 ;  /* 0x0800000e0d0c7389 */ /* 0x000064000000000f */
[----:B01----:R-:W-:Y:S05]  /*0c40*/  ENDCOLLECTIVE ;  /* 0x000000000000791b */ /* 0x003fea0003800000 */
.L_x_489:
[----:B------:R-:W-:Y:S02]  /*0c50*/  IMAD.MOV.U32 R14, RZ, RZ, 0x4 ;  /* 0x00000004ff0e7424 */ /* 0x000fe400078e00ff */
[----:B------:R-:W-:-:S06]  /*0c60*/  IMAD.MOV.U32 R6, RZ, RZ, R12 ;  /* 0x000000ffff067224 */ /* 0x000fcc00078e000c */
[----:B------:R-:W-:-:S10]  /*0c70*/  DADD R6, R4, R6 ;  /* 0x0000000004067229 */ /* 0x000fd40000000006 */
[----:B------:R-:W-:-:S07]  /*0c80*/  IMAD.MOV.U32 R13, RZ, RZ, R7 ;  /* 0x000000ffff0d7224 */ /* 0x000fce00078e0007 */
[----:B------:R-:W-:Y:S05]  /*0c90*/  WARPSYNC.COLLECTIVE R10, `(.L_x_490) ;  /* 0x000000000a087348 */ /* 0x000fea0003c00000 */
[----:B------:R0:W1:Y:S02]  /*0ca0*/  SHFL.DOWN P0, R12, R13, R14, R15 ;  /* 0x0800000e0d0c7389 */ /* 0x000064000000000f */
[----:B01----:R-:W-:Y:S05]  /*0cb0*/  ENDCOLLECTIVE ;  /* 0x000000000000791b */ /* 0x003fea0003800000 */
.L_x_490:
[----:B------:R-:W-:Y:S02]  /*0cc0*/  IMAD.MOV.U32 R13, RZ, RZ, R6 ;  /* 0x000000ffff0d7224 */ /* 0x000fe400078e0006 */
[----:B------:R-:W-:-:S07]  /*0cd0*/  IMAD.MOV.U32 R9, RZ, RZ, R12 ;  /* 0x000000ffff097224 */ /* 0x000fce00078e000c */
[----:B------:R-:W-:Y:S05]  /*0ce0*/  WARPSYNC.COLLECTIVE R10, `(.L_x_491) ;  /* 0x000000000a087348 */ /* 0x000fea0003c00000 */
[----:B------:R0:W1:Y:S02]  /*0cf0*/  SHFL.DOWN P0, R12, R13, R14, R15 ;  /* 0x0800000e0d0c7389 */ /* 0x000064000000000f */
[----:B01----:R-:W-:Y:S05]  /*0d00*/  ENDCOLLECTIVE ;  /* 0x000000000000791b */ /* 0x003fea0003800000 */
.L_x_491:
[----:B------:R-:W-:Y:S02]  /*0d10*/  IMAD.MOV.U32 R14, RZ, RZ, 0x2 ;  /* 0x00000002ff0e7424 */ /* 0x000fe400078e00ff */
[----:B------:R-:W-:-:S06]  /*0d20*/  IMAD.MOV.U32 R8, RZ, RZ, R12 ;  /* 0x000000ffff087224 */ /* 0x000fcc00078e000c */
[----:B------:R-:W-:-:S10]  /*0d30*/  DADD R8, R6, R8 ;  /* 0x0000000006087229 */ /* 0x000fd40000000008 */
[----:B------:R-:W-:-:S07]  /*0d40*/  IMAD.MOV.U32 R13, RZ, RZ, R9 ;  /* 0x000000ffff0d7224 */ /* 0x000fce00078e0009 */
[----:B------:R-:W-:Y:S05]  /*0d50*/  WARPSYNC.COLLECTIVE R10, `(.L_x_492) ;  /* 0x000000000a087348 */ /* 0x000fea0003c00000 */
[----:B------:R0:W1:Y:S02]  /*0d60*/  SHFL.DOWN P0, R12, R13, R14, R15 ;  /* 0x0800000e0d0c7389 */ /* 0x000064000000000f */
[----:B01----:R-:W-:Y:S05]  /*0d70*/  ENDCOLLECTIVE ;  /* 0x000000000000791b */ /* 0x003fea0003800000 */
.L_x_492:
[----:B------:R-:W-:Y:S02]  /*0d80*/  IMAD.MOV.U32 R13, RZ, RZ, R8 ;  /* 0x000000ffff0d7224 */ /* 0x000fe400078e0008 */
[----:B------:R-:W-:-:S07]  /*0d90*/  IMAD.MOV.U32 R3, RZ, RZ, R12 ;  /* 0x000000ffff037224 */ /* 0x000fce00078e000c */
[----:B------:R-:W-:Y:S05]  /*0da0*/  WARPSYNC.COLLECTIVE R10, `(.L_x_493) ;  /* 0x000000000a087348 */ /* 0x000fea0003c00000 */
[----:B------:R0:W1:Y:S02]  /*0db0*/  SHFL.DOWN P0, R12, R13, R14, R15 ;  /* 0x0800000e0d0c7389 */ /* 0x000064000000000f */
[----:B01----:R-:W-:Y:S05]  /*0dc0*/  ENDCOLLECTIVE ;  /* 0x000000000000791b */ /* 0x003fea0003800000 */
.L_x_493:
[----:B------:R-:W-:Y:S02]  /*0dd0*/  IMAD.MOV.U32 R14, RZ, RZ, 0x1 ;  /* 0x00000001ff0e7424 */ /* 0x000fe400078e00ff */
[----:B------:R-:W-:-:S06]  /*0de0*/  IMAD.MOV.U32 R2, RZ, RZ, R12 ;  /* 0x000000ffff027224 */ /* 0x000fcc00078e000c */
[----:B------:R-:W-:-:S10]  /*0df0*/  DADD R2, R8, R2 ;  /* 0x0000000008027229 */ /* 0x000fd40000000002 */
[----:B------:R-:W-:-:S07]  /*0e00*/  IMAD.MOV.U32 R13, RZ, RZ, R3 ;  /* 0x000000ffff0d7224 */ /* 0x000fce00078e0003 */
[----:B------:R-:W-:Y:S05]  /*0e10*/  WARPSYNC.COLLECTIVE R10, `(.L_x_494) ;  /* 0x000000000a087348 */ /* 0x000fea0003c00000 */
[----:B------:R0:W1:Y:S02]  /*0e20*/  SHFL.DOWN P0, R12, R13, R14, R15 ;  /* 0x0800000e0d0c7389 */ /* 0x000064000000000f */
[----:B01----:R-:W-:Y:S05]  /*0e30*/  ENDCOLLECTIVE ;  /* 0x000000000000791b */ /* 0x003fea0003800000 */
.L_x_494:
[----:B------:R-:W-:Y:S02]  /*0e40*/  IMAD.MOV.U32 R13, RZ, RZ, R2 ;  /* 0x000000ffff0d7224 */ /* 0x000fe400078e0002 */
[----:B------:R-:W-:-:S07]  /*0e50*/  IMAD.MOV.U32 R7, RZ, RZ, R12 ;  /* 0x000000ffff077224 */ /* 0x000fce00078e000c */
[----:B------:R-:W-:Y:S05]  /*0e60*/  WARPSYNC.COLLECTIVE R10, `(.L_x_495) ;  /* 0x000000000a087348 */ /* 0x000fea0003c00000 */
[----:B------:R0:W1:Y:S02]  /*0e70*/  SHFL.DOWN P0, R12, R13, R14, R15 ;  /* 0x0800000e0d0c7389 */ /* 0x000064000000000f */
[----:B01----:R-:W-:Y:S05]  /*0e80*/  ENDCOLLECTIVE ;  /* 0x000000000000791b */ /* 0x003fea0003800000 */
.L_x_495:
[----:B------:R-:W-:Y:S01]  /*0e90*/  MOV R6, R12 ;  /* 0x0000000c00067202 */ /* 0x000fe20000000f00 */
[----:B------:R-:W-:Y:S06]  /*0ea0*/  BRA `(.L_x_496) ;  /* 0xfffffff400bc7947 */ /* 0x000fec000383ffff */
        .weak           $__internal_19_$__cuda_sm20_div_rn_f64_full
        .type           $__internal_19_$__cuda_sm20_div_rn_f64_full,@function
        .size           $__internal_19_$__cuda_sm20_div_rn_f64_full,($__internal_20_$__cuda_sm20_drsqrt_f64_slowpath_v2 - $__internal_19_$__cuda_sm20_div_rn_f64_full)
$__internal_19_$__cuda_sm20_div_rn_f64_full:
[C---:B------:R-:W-:Y:S01]  /*0eb0*/  FSETP.GEU.AND P0, PT, |R5|.reuse, 1.469367938527859385e-39, PT ;  /* 0x001000000500780b */ /* 0x040fe20003f0e200 */
[----:B------:R-:W-:Y:S01]  /*0ec0*/  IMAD.MOV.U32 R8, RZ, RZ, 0x1 ;  /* 0x00000001ff087424 */ /* 0x000fe200078e00ff */
[----:B------:R-:W-:Y:S01]  /*0ed0*/  LOP3.LUT R2, R5, 0x800fffff, RZ, 0xc0, !PT ;  /* 0x800fffff05027812 */ /* 0x000fe200078ec0ff */
[----:B------:R-:W-:Y:S01]  /*0ee0*/  BSSY.RECONVERGENT B1, `(.L_x_497) ;  /* 0x0000055000017945 */ /* 0x000fe20003800200 */
[C---:B------:R-:W-:Y:S02]  /*0ef0*/  FSETP.GEU.AND P2, PT, |R7|.reuse, 1.469367938527859385e-39, PT ;  /* 0x001000000700780b */ /* 0x040fe40003f4e200 */
[----:B------:R-:W-:Y:S01]  /*0f00*/  LOP3.LUT R3, R2, 0x3ff00000, RZ, 0xfc, !PT ;  /* 0x3ff0000002037812 */ /* 0x000fe200078efcff */
[----:B------:R-:W-:Y:S01]  /*0f10*/  IMAD.MOV.U32 R2, RZ, RZ, R4 ;  /* 0x000000ffff027224 */ /* 0x000fe200078e0004 */
[----:B------:R-:W-:Y:S02]  /*0f20*/  LOP3.LUT R12, R7, 0x7ff00000, RZ, 0xc0, !PT ;  /* 0x7ff00000070c7812 */ /* 0x000fe400078ec0ff */
[----:B------:R-:W-:-:S03]  /*0f30*/  LOP3.LUT R19, R5, 0x7ff00000, RZ, 0xc0, !PT ;  /* 0x7ff0000005137812 */ /* 0x000fc600078ec0ff */
[----:B------:R-:W-:Y:S01]  /*0f40*/  @!P0 DMUL R2, R4, 8.98846567431157953865e+307 ;  /* 0x7fe0000004028828 */ /* 0x000fe20000000000 */
[----:B------:R-:W-:-:S03]  /*0f50*/  ISETP.GE.U32.AND P1, PT, R12, R19, PT ;  /* 0x000000130c00720c */ /* 0x000fc60003f26070 */
[----:B------:R-:W-:Y:S02]  /*0f60*/  @!P2 LOP3.LUT R13, R5, 0x7ff00000, RZ, 0xc0, !PT ;  /* 0x7ff00000050da812 */ /* 0x000fe400078ec0ff */
[----:B------:R-:W0:Y:S02]  /*0f70*/  MUFU.RCP64H R9, R3 ;  /* 0x0000000300097308 */ /* 0x000e240000001800 */
[----:B------:R-:W-:Y:S01]  /*0f80*/  @!P2 ISETP.GE.U32.AND P3, PT, R12, R13, PT ;  /* 0x0000000d0c00a20c */ /* 0x000fe20003f66070 */
[----:B------:R-:W-:-:S05]  /*0f90*/  IMAD.MOV.U32 R13, RZ, RZ, 0x1ca00000 ;  /* 0x1ca00000ff0d7424 */ /* 0x000fca00078e00ff */
[----:B------:R-:W-:-:S04]  /*0fa0*/  @!P2 SEL R17, R13, 0x63400000, !P3 ;  /* 0x634000000d11a807 */ /* 0x000fc80005800000 */
[----:B------:R-:W-:-:S04]  /*0fb0*/  @!P2 LOP3.LUT R20, R17, 0x80000000, R7, 0xf8, !PT ;  /* 0x800000001114a812 */ /* 0x000fc800078ef807 */
[----:B------:R-:W-:Y:S01]  /*0fc0*/  @!P2 LOP3.LUT R21, R20, 0x100000, RZ, 0xfc, !PT ;  /* 0x001000001415a812 */ /* 0x000fe200078efcff */
[----:B0-----:R-:W-:Y:S01]  /*0fd0*/  DFMA R14, R8, -R2, 1 ;  /* 0x3ff00000080e742b */ /* 0x001fe20000000802 */
[----:B------:R-:W-:-:S07]  /*0fe0*/  @!P2 IMAD.MOV.U32 R20, RZ, RZ, RZ ;  /* 0x000000ffff14a224 */ /* 0x000fce00078e00ff */
[----:B------:R-:W-:-:S08]  /*0ff0*/  DFMA R14, R14, R14, R14 ;  /* 0x0000000e0e0e722b */ /* 0x000fd0000000000e */
[----:B------:R-:W-:Y:S01]  /*1000*/  DFMA R14, R8, R14, R8 ;  /* 0x0000000e080e722b */ /* 0x000fe20000000008 */
[----:B------:R-:W-:Y:S01]  /*1010*/  SEL R9, R13, 0x63400000, !P1 ;  /* 0x634000000d097807 */ /* 0x000fe20004800000 */
[----:B------:R-:W-:-:S03]  /*1020*/  IMAD.MOV.U32 R8, RZ, RZ, R6 ;  /* 0x000000ffff087224 */ /* 0x000fc600078e0006 */
[----:B------:R-:W-:-:S03]  /*1030*/  LOP3.LUT R9, R9, 0x800fffff, R7, 0xf8, !PT ;  /* 0x800fffff09097812 */ /* 0x000fc600078ef807 */
[----:B------:R-:W-:-:S03]  /*1040*/  DFMA R16, R14, -R2, 1 ;  /* 0x3ff000000e10742b */ /* 0x000fc60000000802 */
[----:B------:R-:W-:Y:S01]  /*1050*/  @!P2 DFMA R8, R8, 2, -R20 ;  /* 0x400000000808a82b */ /* 0x000fe20000000814 */
[----:B------:R-:W-:-:S04]  /*1060*/  IMAD.MOV.U32 R21, RZ, RZ, R12 ;  /* 0x000000ffff157224 */ /* 0x000fc800078e000c */
[----:B------:R-:W-:Y:S01]  /*1070*/  DFMA R14, R14, R16, R14 ;  /* 0x000000100e0e722b */ /* 0x000fe2000000000e */
[----:B------:R-:W-:Y:S01]  /*1080*/  IMAD.MOV.U32 R20, RZ, RZ, R19 ;  /* 0x000000ffff147224 */ /* 0x000fe200078e0013 */
[----:B------:R-:W-:-:S03]  /*1090*/  @!P0 LOP3.LUT R20, R3, 0x7ff00000, RZ, 0xc0, !PT ;  /* 0x7ff0000003148812 */ /* 0x000fc600078ec0ff */
[----:B------:R-:W-:Y:S02]  /*10a0*/  @!P2 LOP3.LUT R21, R9, 0x7ff00000, RZ, 0xc0, !PT ;  /* 0x7ff000000915a812 */ /* 0x000fe400078ec0ff */
[----:B------:R-:W-:Y:S01]  /*10b0*/  VIADD R23, R20, 0xffffffff ;  /* 0xffffffff14177836 */ /* 0x000fe20000000000 */
[----:B------:R-:W-:Y:S02]  /*10c0*/  DMUL R16, R14, R8 ;  /* 0x000000080e107228 */ /* 0x000fe40000000000 */
[----:B------:R-:W-:-:S05]  /*10d0*/  VIADD R22, R21, 0xffffffff ;  /* 0xffffffff15167836 */ /* 0x000fca0000000000 */
[----:B------:R-:W-:Y:S01]  /*10e0*/  ISETP.GT.U32.AND P0, PT, R22, 0x7feffffe, PT ;  /* 0x7feffffe1600780c */ /* 0x000fe20003f04070 */
[----:B------:R-:W-:-:S03]  /*10f0*/  DFMA R18, R16, -R2, R8 ;  /* 0x800000021012722b */ /* 0x000fc60000000008 */
[----:B------:R-:W-:-:S05]  /*1100*/  ISETP.GT.U32.OR P0, PT, R23, 0x7feffffe, P0 ;  /* 0x7feffffe1700780c */ /* 0x000fca0000704470 */
[----:B------:R-:W-:-:S08]  /*1110*/  DFMA R14, R14, R18, R16 ;  /* 0x000000120e0e722b */ /* 0x000fd00000000010 */
        /* <DEDUP_REMOVED lines=28> */
.L_x_498:
        /* <DEDUP_REMOVED lines=12> */
[----:B------:R-:W-:Y:S01]  /*13a0*/  @!P0 IMAD.MOV.U32 R12, RZ, RZ, RZ ;  /* 0x000000ffff0c8224 */ /* 0x000fe200078e00ff */
[----:B------:R-:W-:-:S03]  /*13b0*/  @P0 MOV R12, RZ ;  /* 0x000000ff000c0202 */ /* 0x000fc60000000f00 */
[----:B------:R-:W-:Y:S01]  /*13c0*/  @P0 IMAD.MOV.U32 R13, RZ, RZ, R2 ;  /* 0x000000ffff0d0224 */ /* 0x000fe200078e0002 */
[----:B------:R-:W-:Y:S06]  /*13d0*/  BRA `(.L_x_499) ;  /* 0x0000000000147947 */ /* 0x000fec0003800000 */
.L_x_501:
[----:B------:R-:W-:Y:S01]  /*13e0*/  LOP3.LUT R13, R5, 0x80000, RZ, 0xfc, !PT ;  /* 0x00080000050d7812 */ /* 0x000fe200078efcff */
[----:B------:R-:W-:Y:S01]  /*13f0*/  IMAD.MOV.U32 R12, RZ, RZ, R4 ;  /* 0x000000ffff0c7224 */ /* 0x000fe200078e0004 */
[----:B------:R-:W-:Y:S06]  /*1400*/  BRA `(.L_x_499) ;  /* 0x0000000000087947 */ /* 0x000fec0003800000 */
.L_x_500:
[----:B------:R-:W-:Y:S01]  /*1410*/  LOP3.LUT R13, R7, 0x80000, RZ, 0xfc, !PT ;  /* 0x00080000070d7812 */ /* 0x000fe200078efcff */
[----:B------:R-:W-:-:S07]  /*1420*/  IMAD.MOV.U32 R12, RZ, RZ, R6 ;  /* 0x000000ffff0c7224 */ /* 0x000fce00078e0006 */
.L_x_499:
[----:B------:R-:W-:Y:S05]  /*1430*/  BSYNC.RECONVERGENT B1 ;  /* 0x0000000000017941 */ /* 0x000fea0003800200 */
.L_x_497:
[----:B------:R-:W-:Y:S02]  /*1440*/  IMAD.MOV.U32 R2, RZ, RZ, R10 ;  /* 0x000000ffff027224 */ /* 0x000fe400078e000a */
[----:B------:R-:W-:-:S04]  /*1450*/  IMAD.MOV.U32 R3, RZ, RZ, 0x0 ;  /* 0x00000000ff037424 */ /* 0x000fc800078e00ff */
[----:B------:R-:W-:Y:S05]  /*1460*/  RET.REL.NODEC R2 `(_ZN8pygpukit3ops2nn18rmsnorm_f64_kernelEPKdS3_Pdmmd) ;  /* 0xffffffe802e47950 */ /* 0x000fea0003c3ffff */
        .weak           $__internal_20_$__cuda_sm20_drsqrt_f64_slowpath_v2
        .type           $__internal_20_$__cuda_sm20_drsqrt_f64_slowpath_v2,@function
        .size           $__internal_20_$__cuda_sm20_drsqrt_f64_slowpath_v2,(.L_x_750 - $__internal_20_$__cuda_sm20_drsqrt_f64_slowpath_v2)
$__internal_20_$__cuda_sm20_drsqrt_f64_slowpath_v2:
[----:B------:R-:W-:Y:S01]  /*1470*/  IMAD.MOV.U32 R4, RZ, RZ, R8 ;  /* 0x000000ffff047224 */ /* 0x000fe200078e0008 */
[----:B------:R-:W-:Y:S01]  /*1480*/  BSSY.RECONVERGENT B1, `(.L_x_502) ;  /* 0x000001e000017945 */ /* 0x000fe20003800200 */
[----:B------:R-:W-:Y:S01]  /*1490*/  IMAD.MOV.U32 R5, RZ, RZ, R9 ;  /* 0x000000ffff057224 */ /* 0x000fe200078e0009 */
[----:B------:R-:W-:-:S05]  /*14a0*/  LOP3.LUT R2, R9, 0x80000000, RZ, 0xc0, !PT ;  /* 0x8000000009027812 */ /* 0x000fca00078ec0ff */
[----:B------:R-:W-:-:S14]  /*14b0*/  DSETP.NEU.AND P0, PT, R4, RZ, PT ;  /* 0x000000ff0400722a */ /* 0x000fdc0003f0d000 */
[----:B------:R-:W-:Y:S05]  /*14c0*/  @!P0 BRA `(.L_x_503) ;  /* 0x00000000005c8947 */ /* 0x000fea0003800000 */
[----:B------:R-:W-:-:S14]  /*14d0*/  DSETP.GTU.AND P0, PT, |R4|, +INF , PT ;  /* 0x7ff000000400742a */ /* 0x000fdc0003f0c200 */
[----:B------:R-:W-:Y:S05]  /*14e0*/  @P0 BRA `(.L_x_504) ;  /* 0x00000000004c0947 */ /* 0x000fea0003800000 */
[----:B------:R-:W-:-:S13]  /*14f0*/  ISETP.NE.AND P0, PT, R2, RZ, PT ;  /* 0x000000ff0200720c */ /* 0x000fda0003f05270 */
[----:B------:R-:W-:Y:S02]  /*1500*/  @P0 IMAD.MOV.U32 R2, RZ, RZ, 0x0 ;  /* 0x00000000ff020424 */ /* 0x000fe400078e00ff */
[----:B------:R-:W-:Y:S01]  /*1510*/  @P0 IMAD.MOV.U32 R3, RZ, RZ, -0x80000 ;  /* 0xfff80000ff030424 */ /* 0x000fe200078e00ff */
[----:B------:R-:W-:Y:S06]  /*1520*/  @P0 BRA `(.L_x_505) ;  /* 0x00000000004c0947 */ /* 0x000fec0003800000 */
[----:B------:R-:W-:-:S14]  /*1530*/  DSETP.NEU.AND P0, PT, |R4|, +INF , PT ;  /* 0x7ff000000400742a */ /* 0x000fdc0003f0d200 */
[----:B------:R-:W-:Y:S01]  /*1540*/  @!P0 CS2R R2, SRZ ;  /* 0x0000000000028805 */ /* 0x000fe2000001ff00 */
[----:B------:R-:W-:Y:S06]  /*1550*/  @!P0 BRA `(.L_x_505) ;  /* 0x0000000000408947 */ /* 0x000fec0003800000 */
[----:B------:R-:W-:Y:S01]  /*1560*/  DMUL R4, R4, 1.80143985094819840000e+16 ;  /* 0x4350000004047828 */ /* 0x000fe20000000000 */
[----:B------:R-:W-:Y:S02]  /*1570*/  IMAD.MOV.U32 R2, RZ, RZ, RZ ;  /* 0x000000ffff027224 */ /* 0x000fe400078e00ff */
[----:B------:R-:W-:Y:S02]  /*1580*/  IMAD.MOV.U32 R8, RZ, RZ, 0x0 ;  /* 0x00000000ff087424 */ /* 0x000fe400078e00ff */
[----:B------:R-:W-:Y:S01]  /*1590*/  IMAD.MOV.U32 R9, RZ, RZ, 0x3fd80000 ;  /* 0x3fd80000ff097424 */ /* 0x000fe200078e00ff */
[----:B------:R-:W0:Y:S02]  /*15a0*/  MUFU.RSQ64H R3, R5 ;  /* 0x0000000500037308 */ /* 0x000e240000001c00 */
[----:B0-----:R-:W-:-:S08]  /*15b0*/  DMUL R6, R2, R2 ;  /* 0x0000000202067228 */ /* 0x001fd00000000000 */
[----:B------:R-:W-:-:S08]  /*15c0*/  DFMA R6, R4, -R6, 1 ;  /* 0x3ff000000406742b */ /* 0x000fd00000000806 */
[----:B------:R-:W-:Y:S02]  /*15d0*/  DFMA R8, R6, R8, 0.5 ;  /* 0x3fe000000608742b */ /* 0x000fe40000000008 */
[----:B------:R-:W-:-:S08]  /*15e0*/  DMUL R6, R2, R6 ;  /* 0x0000000602067228 */ /* 0x000fd00000000000 */
[----:B------:R-:W-:-:S08]  /*15f0*/  DFMA R2, R8, R6, R2 ;  /* 0x000000060802722b */ /* 0x000fd00000000002 */
[----:B------:R-:W-:Y:S01]  /*1600*/  DMUL R2, R2, 134217728 ;  /* 0x41a0000002027828 */ /* 0x000fe20000000000 */
[----:B------:R-:W-:Y:S10]  /*1610*/  BRA `(.L_x_505) ;  /* 0x0000000000107947 */ /* 0x000ff40003800000 */
.L_x_504:
[----:B------:R-:W-:Y:S01]  /*1620*/  DADD R2, R4, R4 ;  /* 0x0000000004027229 */ /* 0x000fe20000000004 */
[----:B------:R-:W-:Y:S10]  /*1630*/  BRA `(.L_x_505) ;  /* 0x0000000000087947 */ /* 0x000ff40003800000 */
.L_x_503:
[----:B------:R-:W-:Y:S01]  /*1640*/  LOP3.LUT R3, R2, 0x7ff00000, RZ, 0xfc, !PT ;  /* 0x7ff0000002037812 */ /* 0x000fe200078efcff */
[----:B------:R-:W-:-:S07]  /*1650*/  IMAD.MOV.U32 R2, RZ, RZ, RZ ;  /* 0x000000ffff027224 */ /* 0x000fce00078e00ff */
.L_x_505:
[----:B------:R-:W-:Y:S05]  /*1660*/  BSYNC.RECONVERGENT B1 ;  /* 0x0000000000017941 */ /* 0x000fea0003800200 */
.L_x_502:
[----:B------:R-:W-:Y:S02]  /*1670*/  IMAD.MOV.U32 R4, RZ, RZ, R2 ;  /* 0x000000ffff047224 */ /* 0x000fe400078e0002 */
[----:B------:R-:W-:Y:S02]  /*1680*/  IMAD.MOV.U32 R5, RZ, RZ, R3 ;  /* 0x000000ffff057224 */ /* 0x000fe400078e0003 */
[----:B------:R-:W-:Y:S02]  /*1690*/  IMAD.MOV.U32 R2, RZ, RZ, R10 ;  /* 0x000000ffff027224 */ /* 0x000fe400078e000a */
[----:B------:R-:W-:-:S04]  /*16a0*/  IMAD.MOV.U32 R3, RZ, RZ, 0x0 ;  /* 0x00000000ff037424 */ /* 0x000fc800078e00ff */
[----:B------:R-:W-:Y:S05]  /*16b0*/  RET.REL.NODEC R2 `(_ZN8pygpukit3ops2nn18rmsnorm_f64_kernelEPKdS3_Pdmmd) ;  /* 0xffffffe802507950 */ /* 0x000fea0003c3ffff */
.L_x_506:
        /* <DEDUP_REMOVED lines=12> */
.L_x_750:


//--------------------- .text._ZN8pygpukit3ops2nn18rmsnorm_f32_kernelEPKfS3_Pfmmf --------------------------
	.section	.text._ZN8pygpukit3ops2nn18rmsnorm_f32_kernelEPKfS3_Pfmmf,"ax",@progbits
	.align	128
        .global         _ZN8pygpukit3ops2nn18rmsnorm_f32_kernelEPKfS3_Pfmmf
        .type           _ZN8pygpukit3ops2nn18rmsnorm_f32_kernelEPKfS3_Pfmmf,@function
        .size           _ZN8pygpukit3ops2nn18rmsnorm_f32_kernelEPKfS3_Pfmmf,(.L_x_751 - _ZN8pygpukit3ops2nn18rmsnorm_f32_kernelEPKfS3_Pfmmf)
        .other          _ZN8pygpukit3ops2nn18rmsnorm_f32_kernelEPKfS3_Pfmmf,@"STO_CUDA_ENTRY STV_DEFAULT"
_ZN8pygpukit3ops2nn18rmsnorm_f32_kernelEPKfS3_Pfmmf:
.text._ZN8pygpukit3ops2nn18rmsnorm_f32_kernelEPKfS3_Pfmmf:
        /* <DEDUP_REMOVED lines=25> */
.L_x_509:
[----:B------:R-:W-:-:S04]  /*0190*/  LEA R6, P0, R5, UR5, 0x2 ;  /* 0x0000000505067c11 */ /* 0x000fc8000f8010ff */
[----:B------:R-:W-:-:S06]  /*01a0*/  LEA.HI.X R7, R5, UR6, R10, 0x2, P0 ;  /* 0x0000000605077c11 */ /* 0x000fcc00080f140a */
[----:B------:R-:W2:Y:S01]  /*01b0*/  LDG.E.CONSTANT R7, desc[UR10][R6.64] ;  /* 0x0000000a06077981 */ /* 0x000ea2000c1e9900 */
[----:B0-----:R-:W-:-:S04]  /*01c0*/  IMAD.IADD R5, R8, 0x1, R3 ;  /* 0x0000000108057824 */ /* 0x001fc800078e0203 */
[--C-:B------:R-:W-:Y:S01]  /*01d0*/  IMAD.MOV.U32 R3, RZ, RZ, R5.reuse ;  /* 0x000000ffff037224 */ /* 0x100fe200078e0005 */
[----:B------:R-:W-:Y:S02]  /*01e0*/  ISETP.GE.U32.AND P0, PT, R5, UR14, PT ;  /* 0x0000000e05007c0c */ /* 0x000fe4000bf06070 */
[----:B------:R-:W-:-:S04]  /*01f0*/  SHF.R.S32.HI R10, RZ, 0x1f, R5 ;  /* 0x0000001fff0a7819 */ /* 0x000fc80000011405 */
[----:B------:R-:W-:Y:S01]  /*0200*/  ISETP.GE.U32.AND.EX P0, PT, R10, UR15, PT, P0 ;  /* 0x0000000f0a007c0c */ /* 0x000fe2000bf06100 */
[----:B--2---:R-:W-:-:S12]  /*0210*/  FFMA R0, R7, R7, R0 ;  /* 0x0000000707007223 */ /* 0x004fd80000000000 */
[----:B------:R-:W-:Y:S05]  /*0220*/  @!P0 BRA `(.L_x_509) ;  /* 0xfffffffc00d88947 */ /* 0x000fea000383ffff */
.L_x_508:
[----:B------:R-:W-:Y:S05]  /*0230*/  BSYNC.RECONVERGENT B0 ;  /* 0x0000000000007941 */ /* 0x000fea0003800200 */
.L_x_507:
        /* <DEDUP_REMOVED lines=40> */
.L_x_520:
        /* <DEDUP_REMOVED lines=15> */
[----:B0-----:R-:W-:Y:S05]  /*05b0*/  CALL.REL.NOINC `($__internal_21_$__cuda_sm3x_div_rn_noftz_f32_slowpath) ;  /* 0x0000000400447944 */ /* 0x001fea0003c00000 */
[----:B------:R-:W-:-:S07]  /*05c0*/  IMAD.MOV.U32 R5, RZ, RZ, R0 ;  /* 0x000000ffff057224 */ /* 0x000fce00078e0000 */
.L_x_513:
[----:B------:R-:W-:Y:S05]  /*05d0*/  BSYNC.RECONVERGENT B0 ;  /* 0x0000000000007941 */ /* 0x000fea0003800200 */
.L_x_512:
        /* <DEDUP_REMOVED lines=10> */
.L_x_510:
        /* <DEDUP_REMOVED lines=13> */
.L_x_514:
[C---:B------:R-:W-:Y:S01]  /*0750*/  IMAD.SHL.U32 R10, R2.reuse, 0x4, RZ ;  /* 0x00000004020a7824 */ /* 0x040fe200078e00ff */
[----:B---3--:R-:W-:-:S04]  /*0760*/  SHF.L.U64.HI R3, R2, 0x2, R4 ;  /* 0x0000000202037819 */ /* 0x008fc80000010204 */
[C---:B0-----:R-:W-:Y:S02]  /*0770*/  IADD3 R8, P0, PT, R10.reuse, UR5, RZ ;  /* 0x000000050a087c10 */ /* 0x041fe4000ff1e0ff */
[----:B--2---:R-:W-:Y:S02]  /*0780*/  IADD3 R10, P1, PT, R10, UR8, RZ ;  /* 0x000000080a0a7c10 */ /* 0x004fe4000ff3e0ff */
[C---:B------:R-:W-:Y:S02]  /*0790*/  IADD3.X R9, PT, PT, R3.reuse, UR6, RZ, P0, !PT ;  /* 0x0000000603097c10 */ /* 0x040fe400087fe4ff */
[----:B------:R-:W-:-:S04]  /*07a0*/  IADD3.X R11, PT, PT, R3, UR9, RZ, P1, !PT ;  /* 0x00000009030b7c10 */ /* 0x000fc80008ffe4ff */
[----:B------:R-:W1:Y:S04]  /*07b0*/  LDG.E.CONSTANT R9, desc[UR10][R8.64] ;  /* 0x0000000a08097981 */ /* 0x000e68000c1e9900 */
[----:B------:R-:W2:Y:S01]  /*07c0*/  LDG.E.CONSTANT R10, desc[UR10][R10.64] ;  /* 0x0000000a0a0a7981 */ /* 0x000ea2000c1e9900 */
[C---:B------:R-:W-:Y:S01]  /*07d0*/  IADD3 R5, P0, PT, R2.reuse, UR12, RZ ;  /* 0x0000000c02057c10 */ /* 0x040fe2000ff1e0ff */
[----:B----4-:R-:W-:-:S03]  /*07e0*/  VIADD R2, R2, UR4 ;  /* 0x0000000402027c36 */ /* 0x010fc60008000000 */
[----:B------:R-:W-:Y:S02]  /*07f0*/  IADD3.X R4, PT, PT, R4, UR7, RZ, P0, !PT ;  /* 0x0000000704047c10 */ /* 0x000fe400087fe4ff */
[----:B------:R-:W-:-:S04]  /*0800*/  LEA R12, P0, R5, UR14, 0x2 ;  /* 0x0000000e050c7c11 */ /* 0x000fc8000f8010ff */
[----:B------:R-:W-:Y:S02]  /*0810*/  LEA.HI.X R13, R5, UR15, R4, 0x2, P0 ;  /* 0x0000000f050d7c11 */ /* 0x000fe400080f1404 */
[----:B------:R-:W-:Y:S02]  /*0820*/  ISETP.GE.U32.AND P0, PT, R2, R6, PT ;  /* 0x000000060200720c */ /* 0x000fe40003f06070 */
[----:B------:R-:W-:-:S04]  /*0830*/  SHF.R.S32.HI R4, RZ, 0x1f, R2 ;  /* 0x0000001fff047819 */ /* 0x000fc80000011402 */
[----:B------:R-:W-:Y:S01]  /*0840*/  ISETP.GE.U32.AND.EX P0, PT, R4, R7, PT, P0 ;  /* 0x000000070400720c */ /* 0x000fe20003f06100 */
[----:B-1----:R-:W-:-:S04]  /*0850*/  FMUL R3, R0, R9 ;  /* 0x0000000900037220 */ /* 0x002fc80000400000 */
[----:B--2---:R-:W-:-:S05]  /*0860*/  FMUL R3, R3, R10 ;  /* 0x0000000a03037220 */ /* 0x004fca0000400000 */
[----:B------:R3:W-:Y:S03]  /*0870*/  STG.E desc[UR10][R12.64], R3 ;  /* 0x000000030c007986 */ /* 0x0007e6000c10190a */
[----:B------:R-:W-:Y:S05]  /*0880*/  @!P0 BRA `(.L_x_514) ;  /* 0xfffffffc00b08947 */ /* 0x000fea000383ffff */
[----:B------:R-:W-:Y:S05]  /*0890*/  EXIT ;  /* 0x000000000000794d */ /* 0x000fea0003800000 */
.L_x_511:
[----:B------:R-:W-:Y:S01]  /*08a0*/  IMAD.MOV.U32 R10, RZ, RZ, 0x10 ;  /* 0x00000010ff0a7424 */ /* 0x000fe200078e00ff */
[----:B------:R-:W-:Y:S01]  /*08b0*/  MOV R9, 0xffffffff ;  /* 0xffffffff00097802 */ /* 0x000fe20000000f00 */
[----:B------:R-:W-:-:S07]  /*08c0*/  IMAD.MOV.U32 R11, RZ, RZ, 0x1f ;  /* 0x0000001fff0b7424 */ /* 0x000fce00078e00ff */
[----:B01----:R-:W-:Y:S05]  /*08d0*/  WARPSYNC.COLLECTIVE R9, `(.L_x_515) ;  /* 0x0000000009087348 */ /* 0x003fea0003c00000 */
[----:B-1----:R1:W2:Y:S02]  /*08e0*/  SHFL.DOWN P0, R7, R0, R10, R11 ;  /* 0x0800000a00077389 */ /* 0x0022a4000000000b */
[----:B012---:R-:W-:Y:S05]  /*08f0*/  ENDCOLLECTIVE ;  /* 0x000000000000791b */ /* 0x007fea0003800000 */
.L_x_515:
[----:B------:R-:W-:Y:S02]  /*0900*/  IMAD.MOV.U32 R10, RZ, RZ, 0x8 ;  /* 0x00000008ff0a7424 */ /* 0x000fe400078e00ff */
[----:B------:R-:W-:-:S04]  /*0910*/  IMAD.MOV.U32 R3, RZ, RZ, R7 ;  /* 0x000000ffff037224 */ /* 0x000fc800078e0007 */
[----:B------:R-:W-:-:S04]  /*0920*/  FADD R3, R3, R0 ;  /* 0x0000000003037221 */ /* 0x000fc80000000000 */
[----:B------:R-:W-:-:S07]  /*0930*/  IMAD.MOV.U32 R0, RZ, RZ, R3 ;  /* 0x000000ffff007224 */ /* 0x000fce00078e0003 */
[----:B------:R-:W-:Y:S05]  /*0940*/  WARPSYNC.COLLECTIVE R9, `(.L_x_516) ;  /* 0x0000000009087348 */ /* 0x000fea0003c00000 */
[----:B------:R0:W1:Y:S02]  /*0950*/  SHFL.DOWN P0, R7, R0, R10, R11 ;  /* 0x0800000a00077389 */ /* 0x000064000000000b */
[----:B01----:R-:W-:Y:S05]  /*0960*/  ENDCOLLECTIVE ;  /* 0x000000000000791b */ /* 0x003fea0003800000 */
.L_x_516:
[----:B------:R-:W-:Y:S02]  /*0970*/  IMAD.MOV.U32 R10, RZ, RZ, 0x4 ;  /* 0x00000004ff0a7424 */ /* 0x000fe400078e00ff */
[----:B------:R-:W-:-:S04]  /*0980*/  IMAD.MOV.U32 R6, RZ, RZ, R7 ;  /* 0x000000ffff067224 */ /* 0x000fc800078e0007 */
[----:B------:R-:W-:-:S04]  /*0990*/  FADD R6, R3, R6 ;  /* 0x0000000603067221 */ /* 0x000fc80000000000 */
[----:B------:R-:W-:-:S07]  /*09a0*/  IMAD.MOV.U32 R0, RZ, RZ, R6 ;  /* 0x000000ffff007224 */ /* 0x000fce00078e0006 */
[----:B------:R-:W-:Y:S05]  /*09b0*/  WARPSYNC.COLLECTIVE R9, `(.L_x_517) ;  /* 0x0000000009087348 */ /* 0x000fea0003c00000 */
[----:B------:R0:W1:Y:S02]  /*09c0*/  SHFL.DOWN P0, R7, R0, R10, R11 ;  /* 0x0800000a00077389 */ /* 0x000064000000000b */
[----:B01----:R-:W-:Y:S05]  /*09d0*/  ENDCOLLECTIVE ;  /* 0x000000000000791b */ /* 0x003fea0003800000 */
.L_x_517:
[----:B------:R-:W-:Y:S02]  /*09e0*/  IMAD.MOV.U32 R10, RZ, RZ, 0x2 ;  /* 0x00000002ff0a7424 */ /* 0x000fe400078e00ff */
[----:B------:R-:W-:-:S04]  /*09f0*/  IMAD.MOV.U32 R5, RZ, RZ, R7 ;  /* 0x000000ffff057224 */ /* 0x000fc800078e0007 */
[----:B------:R-:W-:-:S04]  /*0a00*/  FADD R5, R6, R5 ;  /* 0x0000000506057221 */ /* 0x000fc80000000000 */
[----:B------:R-:W-:-:S07]  /*0a10*/  IMAD.MOV.U32 R0, RZ, RZ, R5 ;  /* 0x000000ffff007224 */ /* 0x000fce00078e0005 */
[----:B------:R-:W-:Y:S05]  /*0a20*/  WARPSYNC.COLLECTIVE R9, `(.L_x_518) ;  /* 0x0000000009087348 */ /* 0x000fea0003c00000 */
[----:B------:R0:W1:Y:S02]  /*0a30*/  SHFL.DOWN P0, R7, R0, R10, R11 ;  /* 0x0800000a00077389 */ /* 0x000064000000000b */
[----:B01----:R-:W-:Y:S05]  /*0a40*/  ENDCOLLECTIVE ;  /* 0x000000000000791b */ /* 0x003fea0003800000 */
.L_x_518:
[----:B------:R-:W-:Y:S02]  /*0a50*/  IMAD.MOV.U32 R10, RZ, RZ, 0x1 ;  /* 0x00000001ff0a7424 */ /* 0x000fe400078e00ff */
[----:B------:R-:W-:-:S04]  /*0a60*/  IMAD.MOV.U32 R8, RZ, RZ, R7 ;  /* 0x000000ffff087224 */ /* 0x000fc800078e0007 */
[----:B------:R-:W-:-:S05]  /*0a70*/  FADD R8, R5, R8 ;  /* 0x0000000805087221 */ /* 0x000fca0000000000 */
[----:B------:R-:W-:-:S07]  /*0a80*/  MOV R0, R8 ;  /* 0x0000000800007202 */ /* 0x000fce0000000f00 */
[----:B------:R-:W-:Y:S05]  /*0a90*/  WARPSYNC.COLLECTIVE R9, `(.L_x_519) ;  /* 0x0000000009087348 */ /* 0x000fea0003c00000 */
[----:B------:R0:W1:Y:S02]  /*0aa0*/  SHFL.DOWN P0, R7, R0, R10, R11 ;  /* 0x0800000a00077389 */ /* 0x000064000000000b */
[----:B01----:R-:W-:Y:S05]  /*0ab0*/  ENDCOLLECTIVE ;  /* 0x000000000000791b */ /* 0x003fea0003800000 */
.L_x_519:
[----:B------:R-:W-:Y:S05]  /*0ac0*/  BRA `(.L_x_520) ;  /* 0xfffffff8007c7947 */ /* 0x000fea000383ffff */
        .weak           $__internal_21_$__cuda_sm3x_div_rn_noftz_f32_slowpath
        .type           $__internal_21_$__cuda_sm3x_div_rn_noftz_f32_slowpath,@function
        .size           $__internal_21_$__cuda_sm3x_div_rn_noftz_f32_slowpath,(.L_x_751 - $__internal_21_$__cuda_sm3x_div_rn_noftz_f32_slowpath)
$__internal_21_$__cuda_sm3x_div_rn_noftz_f32_slowpath:
        /* <DEDUP_REMOVED lines=36> */
.L_x_522:
[----:B------:R-:W-:Y:S01]  /*0d10*/  LEA R0, R7, 0xc0800000, 0x17 ;  /* 0xc080000007007811 */ /* 0x000fe200078eb8ff */
[----:B------:R-:W-:Y:S01]  /*0d20*/  BSSY.RECONVERGENT B2, `(.L_x_527) ;  /* 0x0000036000027945 */ /* 0x000fe20003800200 */
[----:B------:R-:W-:-:S03]  /*0d30*/  IADD3 R3, PT, PT, R12, -0x7f, RZ ;  /* 0xffffff810c037810 */ /* 0x000fc60007ffe0ff */
        /* <DEDUP_REMOVED lines=10> */
[----:B------:R-:W-:Y:S02]  /*0de0*/  FFMA R11, R11, R10, R0 ;  /* 0x0000000a0b0b7223 */ /* 0x000fe40000000000 */
[----:B------:R-:W-:Y:S02]  /*0df0*/  IMAD.IADD R8, R8, 0x1, R5 ;  /* 0x0000000108087824 */ /* 0x000fe400078e0205 */
        /* <DEDUP_REMOVED lines=36> */
.L_x_529:
[----:B------:R-:W-:-:S04]  /*1040*/  LOP3.LUT R0, R0, 0x80000000, RZ, 0xc0, !PT ;  /* 0x8000000000007812 */ /* 0x000fc800078ec0ff */
[----:B------:R-:W-:Y:S01]  /*1050*/  LOP3.LUT R0, R0, 0x7f800000, RZ, 0xfc, !PT ;  /* 0x7f80000000007812 */ /* 0x000fe200078efcff */
[----:B------:R-:W-:Y:S06]  /*1060*/  BRA `(.L_x_530) ;  /* 0x0000000000047947 */ /* 0x000fec0003800000 */
.L_x_528:
[----:B------:R-:W-:-:S07]  /*1070*/  IMAD R0, R8, 0x800000, R0 ;  /* 0x0080000008007824 */ /* 0x000fce00078e0200 */
.L_x_530:
[----:B------:R-:W-:Y:S05]  /*1080*/  BSYNC.RECONVERGENT B2 ;  /* 0x0000000000027941 */ /* 0x000fea0003800200 */
.L_x_527:
[----:B------:R-:W-:Y:S05]  /*1090*/  BRA `(.L_x_531) ;  /* 0x0000000000207947 */ /* 0x000fea0003800000 */
.L_x_526:
[----:B------:R-:W-:-:S04]  /*10a0*/  LOP3.LUT R0, R9, 0x80000000, R8, 0x48, !PT ;  /* 0x8000000009007812 */ /* 0x000fc800078e4808 */
[----:B------:R-:W-:Y:S01]  /*10b0*/  LOP3.LUT R0, R0, 0x7f800000, RZ, 0xfc, !PT ;  /* 0x7f80000000007812 */ /* 0x000fe200078efcff */
[----:B------:R-:W-:Y:S06]  /*10c0*/  BRA `(.L_x_531) ;  /* 0x0000000000147947 */ /* 0x000fec0003800000 */
.L_x_525:
[----:B------:R-:W-:Y:S01]  /*10d0*/  LOP3.LUT R0, R9, 0x80000000, R8, 0x48, !PT ;  /* 0x8000000009007812 */ /* 0x000fe200078e4808 */
[----:B------:R-:W-:Y:S06]  /*10e0*/  BRA `(.L_x_531) ;  /* 0x00000000000c7947 */ /* 0x000fec0003800000 */
.L_x_524:
[----:B------:R-:W0:Y:S01]  /*10f0*/  MUFU.RSQ R0, -QNAN ;  /* 0xffc0000000007908 */ /* 0x000e220000001400 */
[----:B------:R-:W-:Y:S05]  /*1100*/  BRA `(.L_x_531) ;  /* 0x0000000000047947 */ /* 0x000fea0003800000 */
.L_x_523:
[----:B------:R-:W-:-:S07]  /*1110*/  FADD.FTZ R0, R0, R3 ;  /* 0x0000000300007221 */ /* 0x000fce0000010000 */
.L_x_531:
[----:B------:R-:W-:Y:S05]  /*1120*/  BSYNC.RECONVERGENT B1 ;  /* 0x0000000000017941 */ /* 0x000fea0003800200 */
.L_x_521:
[----:B------:R-:W-:-:S04]  /*1130*/  IMAD.MOV.U32 R7, RZ, RZ, 0x0 ;  /* 0x00000000ff077424 */ /* 0x000fc800078e00ff */
[----:B0-----:R-:W-:Y:S05]  /*1140*/  RET.REL.NODEC R6 `(_ZN8pygpukit3ops2nn18rmsnorm_f32_kernelEPKfS3_Pfmmf) ;  /* 0xffffffec06ac7950 */ /* 0x001fea0003c3ffff */
.L_x_532:
        /* <DEDUP_REMOVED lines=11> */
.L_x_751:


//--------------------- .text._ZN8pygpukit3ops2nn21layernorm_bf16_kernelEPK13__nv_bfloat16S4_S4_PS2_mmf --------------------------
	.section	.text._ZN8pygpukit3ops2nn21layernorm_bf16_kernelEPK13__nv_bfloat16S4_S4_PS2_mmf,"ax",@progbits
	.align	128
        .global         _ZN8pygpukit3ops2nn21layernorm_bf16_kernelEPK13__nv_bfloat16S4_S4_PS2_mmf
        .type           _ZN8pygpukit3ops2nn21layernorm_bf16_kernelEPK13__nv_bfloat16S4_S4_PS2_mmf,@function
        .size           _ZN8pygpukit3ops2nn21layernorm_bf16_kernelEPK13__nv_bfloat16S4_S4_PS2_mmf,(.L_x_752 - _ZN8pygpukit3ops2nn21layernorm_bf16_kernelEPK13__nv_bfloat16S4_S4_PS2_mmf)
        .other          _ZN8pygpukit3ops2nn21layernorm_bf16_kernelEPK13__nv_bfloat16S4_S4_PS2_mmf,@"STO_CUDA_ENTRY STV_DEFAULT"
_ZN8pygpukit3ops2nn21layernorm_bf16_kernelEPK13__nv_bfloat16S4_S4_PS2_mmf:
.text._ZN8pygpukit3ops2nn21layernorm_bf16_kernelEPK13__nv_bfloat16S4_S4_PS2_mmf:
        /* <DEDUP_REMOVED lines=21> */
[----:B------:R-:W-:Y:S01]  /*0150*/  IMAD.MOV.U32 R0, RZ, RZ, RZ ;  /* 0x000000ffff007224 */ /* 0x000fe200078e00ff */
[----:B------:R-:W-:Y:S01]  /*0160*/  MOV R9, R4 ;  /* 0x0000000400097202 */ /* 0x000fe20000000f00 */
[----:B------:R-:W-:Y:S02]  /*0170*/  IMAD.MOV.U32 R10, RZ, RZ, R2 ;  /* 0x000000ffff0a7224 */ /* 0x000fe400078e0002 */
[----:B------:R-:W-:-:S07]  /*0180*/  IMAD.MOV.U32 R3, RZ, RZ, R4 ;  /* 0x000000ffff037224 */ /* 0x000fce00078e0004 */
.L_x_535:
[----:B------:R-:W-:-:S04]  /*0190*/  LEA R6, P0, R9, UR6, 0x1 ;  /* 0x0000000609067c11 */ /* 0x000fc8000f8008ff */
[----:B------:R-:W-:-:S05]  /*01a0*/  LEA.HI.X R7, R9, UR7, R10, 0x1, P0 ;  /* 0x0000000709077c11 */ /* 0x000fca00080f0c0a */
[----:B------:R-:W2:Y:S01]  /*01b0*/  LDG.E.U16.CONSTANT R6, desc[UR10][R6.64] ;  /* 0x0000000a06067981 */ /* 0x000ea2000c1e9500 */
[----:B0-----:R-:W-:-:S04]  /*01c0*/  IMAD.IADD R9, R8, 0x1, R3 ;  /* 0x0000000108097824 */ /* 0x001fc800078e0203 */
[--C-:B------:R-:W-:Y:S01]  /*01d0*/  IMAD.MOV.U32 R3, RZ, RZ, R9.reuse ;  /* 0x000000ffff037224 */ /* 0x100fe200078e0009 */
[----:B------:R-:W-:Y:S02]  /*01e0*/  ISETP.GE.U32.AND P0, PT, R9, UR14, PT ;  /* 0x0000000e09007c0c */ /* 0x000fe4000bf06070 */
[----:B------:R-:W-:-:S04]  /*01f0*/  SHF.R.S32.HI R10, RZ, 0x1f, R9 ;  /* 0x0000001fff0a7819 */ /* 0x000fc80000011409 */
[----:B------:R-:W-:Y:S02]  /*0200*/  ISETP.GE.U32.AND.EX P0, PT, R10, UR15, PT, P0 ;  /* 0x0000000f0a007c0c */ /* 0x000fe4000bf06100 */
[----:B--2---:R-:W-:-:S05]  /*0210*/  SHF.L.U32 R5, R6, 0x10, RZ ;  /* 0x0000001006057819 */ /* 0x004fca00000006ff */
[----:B------:R-:W-:-:S06]  /*0220*/  FADD R0, R5, R0 ;  /* 0x0000000005007221 */ /* 0x000fcc0000000000 */
[----:B------:R-:W-:Y:S05]  /*0230*/  @!P0 BRA `(.L_x_535) ;  /* 0xfffffffc00d48947 */ /* 0x000fea000383ffff */
.L_x_534:
[----:B------:R-:W-:Y:S05]  /*0240*/  BSYNC.RECONVERGENT B0 ;  /* 0x0000000000007941 */ /* 0x000fea0003800200 */
.L_x_533:
[----:B------:R-:W0:Y:S01]  /*0250*/  SHFL.DOWN PT, R3, R0, 0x10, 0x1f ;  /* 0x0a001f0000037f89 */ /* 0x000e2200000e0000 */
[----:B------:R-:W1:Y:S01]  /*0260*/  S2UR UR5, SR_CgaCtaId ;  /* 0x00000000000579c3 */ /* 0x000e620000008800 */
[----:B------:R-:W-:Y:S01]  /*0270*/  UMOV UR4, 0x400 ;  /* 0x0000040000047882 */ /* 0x000fe20000000000 */
[----:B------:R-:W-:Y:S01]  /*0280*/  ISETP.GT.U32.AND P1, PT, R4, 0x1f, PT ;  /* 0x0000001f0400780c */ /* 0x000fe20003f24070 */
[----:B0-----:R-:W-:Y:S01]  /*0290*/  FADD R3, R3, R0 ;  /* 0x0000000003037221 */ /* 0x001fe20000000000 */
[----:B-1----:R-:W-:Y:S01]  /*02a0*/  ULEA UR4, UR5, UR4, 0x18 ;  /* 0x0000000405047291 */ /* 0x002fe2000f8ec0ff */
[----:B------:R-:W-:-:S03]  /*02b0*/  SHF.R.U32.HI R0, RZ, 0x3, R4 ;  /* 0x00000003ff007819 */ /* 0x000fc60000011604 */
[----:B------:R-:W0:Y:S01]  /*02c0*/  SHFL.DOWN PT, R6, R3, 0x8, 0x1f ;  /* 0x09001f0003067f89 */ /* 0x000e2200000e0000 */
[----:B------:R-:W-:Y:S01]  /*02d0*/  LOP3.LUT R0, R0, 0x7c, RZ, 0xc0, !PT ;  /* 0x0000007c00007812 */ /* 0x000fe200078ec0ff */
[----:B0-----:R-:W-:Y:S01]  /*02e0*/  FADD R6, R3, R6 ;  /* 0x0000000603067221 */ /* 0x001fe20000000000 */
[----:B------:R-:W-:-:S04]  /*02f0*/  IMAD.U32 R3, RZ, RZ, UR4 ;  /* 0x00000004ff037e24 */ /* 0x000fc8000f8e00ff */
[----:B------:R-:W0:Y:S02]  /*0300*/  SHFL.DOWN PT, R5, R6, 0x4, 0x1f ;  /* 0x08801f0006057f89 */ /* 0x000e2400000e0000 */
[----:B0-----:R-:W-:Y:S01]  /*0310*/  FADD R7, R6, R5 ;  /* 0x0000000506077221 */ /* 0x001fe20000000000 */
[----:B------:R-:W-:Y:S01]  /*0320*/  LOP3.LUT P0, R5, R4, 0x1f, RZ, 0xc0, !PT ;  /* 0x0000001f04057812 */ /* 0x000fe2000780c0ff */
[----:B------:R-:W-:-:S03]  /*0330*/  IMAD.IADD R6, R0, 0x1, R3 ;  /* 0x0000000100067824 */ /* 0x000fc600078e0203 */
[----:B------:R-:W0:Y:S02]  /*0340*/  SHFL.DOWN PT, R8, R7, 0x2, 0x1f ;  /* 0x08401f0007087f89 */ /* 0x000e2400000e0000 */
[----:B0-----:R-:W-:Y:S01]  /*0350*/  FADD R8, R7, R8 ;  /* 0x0000000807087221 */ /* 0x001fe20000000000 */
[----:B------:R-:W-:-:S04]  /*0360*/  LEA R7, R4, R3, 0x2 ;  /* 0x0000000304077211 */ /* 0x000fc800078e10ff */
[----:B------:R-:W0:Y:S02]  /*0370*/  SHFL.DOWN PT, R9, R8, 0x1, 0x1f ;  /* 0x08201f0008097f89 */ /* 0x000e2400000e0000 */
[----:B0-----:R-:W-:-:S05]  /*0380*/  FADD R9, R8, R9 ;  /* 0x0000000908097221 */ /* 0x001fca0000000000 */
[----:B------:R0:W-:Y:S01]  /*0390*/  @!P0 STS [R6], R9 ;  /* 0x0000000906008388 */ /* 0x0001e20000000800 */
[----:B------:R-:W-:Y:S01]  /*03a0*/  BAR.SYNC.DEFER_BLOCKING 0x0 ;  /* 0x0000000000007b1d */ /* 0x000fe20000010000 */
[----:B------:R-:W-:-:S05]  /*03b0*/  PLOP3.LUT P0, PT, PT, PT, PT, 0x8, 0x80 ;  /* 0x000000000080781c */ /* 0x000fca0003f0e170 */
[----:B------:R-:W-:Y:S08]  /*03c0*/  @P1 BRA `(.L_x_536) ;  /* 0x0000000000a41947 */ /* 0x000ff00003800000 */
[----:B------:R-:W1:Y:S01]  /*03d0*/  LDCU UR4, c[0x0][0x360] ;  /* 0x00006c00ff0477ac */ /* 0x000e620008000800 */
[----:B------:R-:W-:Y:S01]  /*03e0*/  IMAD.MOV.U32 R0, RZ, RZ, RZ ;  /* 0x000000ffff007224 */ /* 0x000fe200078e00ff */
[----:B-1----:R-:W-:-:S04]  /*03f0*/  UIADD3 UR4, UPT, UPT, UR4, 0x1f, URZ ;  /* 0x0000001f04047890 */ /* 0x002fc8000fffe0ff */
[----:B------:R-:W-:-:S06]  /*0400*/  USHF.R.U32.HI UR4, URZ, 0x5, UR4 ;  /* 0x00000005ff047899 */ /* 0x000fcc0008011604 */
[----:B------:R-:W-:Y:S01]  /*0410*/  ISETP.GE.U32.AND P1, PT, R4, UR4, PT ;  /* 0x0000000404007c0c */ /* 0x000fe2000bf26070 */
[----:B------:R-:W-:-:S12]  /*0420*/  UMOV UR4, 0xffffffff ;  /* 0xffffffff00047882 */ /* 0x000fd80000000000 */
[----:B------:R1:W2:Y:S01]  /*0430*/  @!P1 LDS R0, [R7] ;  /* 0x0000000007009984 */ /* 0x0002a20000000800 */
[----:B------:R-:W-:Y:S05]  /*0440*/  BRA.DIV UR4, `(.L_x_537) ;  /* 0x0000000a04907947 */ /* 0x000fea000b800000 */
[----:B0-2---:R-:W0:Y:S02]  /*0450*/  SHFL.DOWN PT, R9, R0, 0x10, 0x1f ;  /* 0x0a001f0000097f89 */ /* 0x005e2400000e0000 */
[----:B0-----:R-:W-:-:S05]  /*0460*/  FADD R9, R9, R0 ;  /* 0x0000000009097221 */ /* 0x001fca0000000000 */
[----:B------:R-:W0:Y:S02]  /*0470*/  SHFL.DOWN PT, R8, R9, 0x8, 0x1f ;  /* 0x09001f0009087f89 */ /* 0x000e2400000e0000 */
[----:B0-----:R-:W-:-:S05]  /*0480*/  FADD R8, R9, R8 ;  /* 0x0000000809087221 */ /* 0x001fca0000000000 */
[----:B------:R-:W0:Y:S02]  /*0490*/  SHFL.DOWN PT, R11, R8, 0x4, 0x1f ;  /* 0x08801f00080b7f89 */ /* 0x000e2400000e0000 */
[----:B0-----:R-:W-:-:S05]  /*04a0*/  FADD R11, R8, R11 ;  /* 0x0000000b080b7221 */ /* 0x001fca0000000000 */
[----:B------:R-:W0:Y:S02]  /*04b0*/  SHFL.DOWN PT, R10, R11, 0x2, 0x1f ;  /* 0x08401f000b0a7f89 */ /* 0x000e2400000e0000 */
[----:B0-----:R-:W-:-:S05]  /*04c0*/  FADD R10, R11, R10 ;  /* 0x0000000a0b0a7221 */ /* 0x001fca0000000000 */
[----:B------:R0:W2:Y:S02]  /*04d0*/  SHFL.DOWN PT, R13, R10, 0x1, 0x1f ;  /* 0x08201f000a0d7f89 */ /* 0x0000a400000e0000 */
.L_x_556:
[----:B------:R-:W-:Y:S01]  /*04e0*/  ISETP.NE.AND P1, PT, R4, RZ, PT ;  /* 0x000000ff0400720c */ /* 0x000fe20003f25270 */
[----:B--2---:R-:W-:-:S12]  /*04f0*/  FADD R0, R10, R13 ;  /* 0x0000000d0a007221 */ /* 0x004fd80000000000 */
[----:B------:R-:W-:Y:S05]  /*0500*/  @P1 BRA `(.L_x_536) ;  /* 0x0000000000541947 */ /* 0x000fea0003800000 */
[----:B------:R-:W2:Y:S01]  /*0510*/  LDCU.64 UR4, c[0x0][0x3a8] ;  /* 0x00007500ff0477ac */ /* 0x000ea20008000a00 */
[----:B------:R-:W-:Y:S01]  /*0520*/  BSSY.RECONVERGENT B0, `(.L_x_538) ;  /* 0x000000d000007945 */ /* 0x000fe20003800200 */
[----:B--2---:R-:W2:Y:S08]  /*0530*/  I2F.U64 R3, UR4 ;  /* 0x0000000400037d12 */ /* 0x004eb00008301000 */
[----:B--2---:R-:W2:Y:S08]  /*0540*/  MUFU.RCP R8, R3 ;  /* 0x0000000300087308 */ /* 0x004eb00000001000 */
[----:B------:R-:W3:Y:S01]  /*0550*/  FCHK P0, R0, R3 ;  /* 0x0000000300007302 */ /* 0x000ee20000000000 */
[----:B--2---:R-:W-:-:S04]  /*0560*/  FFMA R9, -R3, R8, 1 ;  /* 0x3f80000003097423 */ /* 0x004fc80000000108 */
[----:B------:R-:W-:-:S04]  /*0570*/  FFMA R9, R8, R9, R8 ;  /* 0x0000000908097223 */ /* 0x000fc80000000008 */
[----:B------:R-:W-:-:S04]  /*0580*/  FFMA R8, R0, R9, RZ ;  /* 0x0000000900087223 */ /* 0x000fc800000000ff */
[----:B0-----:R-:W-:-:S04]  /*0590*/  FFMA R10, -R3, R8, R0 ;  /* 0x00000008030a7223 */ /* 0x001fc80000000100 */
[----:B------:R-:W-:Y:S01]  /*05a0*/  FFMA R8, R9, R10, R8 ;  /* 0x0000000a09087223 */ /* 0x000fe20000000008 */
[----:B---3--:R-:W-:Y:S06]  /*05b0*/  @!P0 BRA `(.L_x_539) ;  /* 0x00000000000c8947 */ /* 0x008fec0003800000 */
[----:B------:R-:W-:-:S07]  /*05c0*/  MOV R8, 0x5e0 ;  /* 0x000005e000087802 */ /* 0x000fce0000000f00 */
[----:B-1----:R-:W-:Y:S05]  /*05d0*/  CALL.REL.NOINC `($__internal_22_$__cuda_sm3x_div_rn_noftz_f32_slowpath) ;  /* 0x0000000c00447944 */ /* 0x002fea0003c00000 */
[----:B------:R-:W-:-:S07]  /*05e0*/  IMAD.MOV.U32 R8, RZ, RZ, R0 ;  /* 0x000000ffff087224 */ /* 0x000fce00078e0000 */
.L_x_539:
[----:B------:R-:W-:Y:S05]  /*05f0*/  BSYNC.RECONVERGENT B0 ;  /* 0x0000000000007941 */ /* 0x000fea0003800200 */
.L_x_538:
[----:B------:R-:W0:Y:S01]  /*0600*/  S2UR UR5, SR_CgaCtaId ;  /* 0x00000000000579c3 */ /* 0x000e220000008800 */
[----:B------:R-:W-:Y:S01]  /*0610*/  UMOV UR4, 0x400 ;  /* 0x0000040000047882 */ /* 0x000fe20000000000 */
[----:B------:R-:W-:Y:S01]  /*0620*/  PLOP3.LUT P0, PT, PT, PT, PT, 0x80, 0x8 ;  /* 0x000000000008781c */ /* 0x000fe20003f0f070 */
[----:B0-----:R-:W-:-:S06]  /*0630*/  ULEA UR4, UR5, UR4, 0x18 ;  /* 0x0000000405047291 */ /* 0x001fcc000f8ec0ff */
[----:B------:R-:W-:-:S05]  /*0640*/  IMAD.U32 R3, RZ, RZ, UR4 ;  /* 0x00000004ff037e24 */ /* 0x000fca000f8e00ff */
[----:B------:R2:W-:Y:S02]  /*0650*/  STS [R3+0x80], R8 ;  /* 0x0000800803007388 */ /* 0x0005e40000000800 */
.L_x_536:
[----:B0-2---:R-:W0:Y:S01]  /*0660*/  LDC.64 R8, c[0x0][0x3a8] ;  /* 0x0000ea00ff087b82 */ /* 0x005e220000000a00 */
[----:B------:R-:W-:Y:S05]  /*0670*/  WARPSYNC.ALL ;  /* 0x0000000000007948 */ /* 0x000fea0003800000 */
[----:B------:R-:W-:Y:S01]  /*0680*/  BSSY.RECONVERGENT B0, `(.L_x_540) ;  /* 0x0000018000007945 */ /* 0x000fe20003800200 */
[----:B------:R-:W-:Y:S01]  /*0690*/  HFMA2 R0, -RZ, RZ, 0, 0 ;  /* 0x00000000ff007431 */ /* 0x000fe200000001ff */
[----:B------:R-:W-:Y:S01]  /*06a0*/  BAR.SYNC.DEFER_BLOCKING 0x0 ;  /* 0x0000000000007b1d */ /* 0x000fe20000010000 */
[----:B0-----:R-:W-:-:S04]  /*06b0*/  ISETP.GE.U32.AND P1, PT, R4, R8, PT ;  /* 0x000000080400720c */ /* 0x001fc80003f26070 */
[----:B------:R-:W-:-:S13]  /*06c0*/  ISETP.GE.U32.AND.EX P1, PT, R2, R9, PT, P1 ;  /* 0x000000090200720c */ /* 0x000fda0003f26110 */
[----:B------:R-:W-:Y:S05]  /*06d0*/  @P1 BRA `(.L_x_541) ;  /* 0x0000000000481947 */ /* 0x000fea0003800000 */
[----:B------:R0:W2:Y:S01]  /*06e0*/  LDS R12, [R3+0x80] ;  /* 0x00008000030c7984 */ /* 0x0000a20000000800 */
[----:B------:R-:W3:Y:S01]  /*06f0*/  LDC R14, c[0x0][0x360] ;  /* 0x0000d800ff0e7b82 */ /* 0x000ee20000000800 */
[----:B------:R-:W-:Y:S01]  /*0700*/  IMAD.MOV.U32 R0, RZ, RZ, RZ ;  /* 0x000000ffff007224 */ /* 0x000fe200078e00ff */
[----:B------:R-:W-:Y:S01]  /*0710*/  MOV R13, R4 ;  /* 0x00000004000d7202 */ /* 0x000fe20000000f00 */
[----:B------:R-:W-:Y:S02]  /*0720*/  IMAD.MOV.U32 R17, RZ, RZ, R4 ;  /* 0x000000ffff117224 */ /* 0x000fe400078e0004 */
[----:B------:R-:W-:-:S07]  /*0730*/  IMAD.MOV.U32 R16, RZ, RZ, R2 ;  /* 0x000000ffff107224 */ /* 0x000fce00078e0002 */
.L_x_542:
[----:B------:R-:W-:-:S04]  /*0740*/  LEA R10, P1, R17, UR6, 0x1 ;  /* 0x00000006110a7c11 */ /* 0x000fc8000f8208ff */
[----:B------:R-:W-:-:S05]  /*0750*/  LEA.HI.X R11, R17, UR7, R16, 0x1, P1 ;  /* 0x00000007110b7c11 */ /* 0x000fca00088f0c10 */
[----:B------:R-:W4:Y:S01]  /*0760*/  LDG.E.U16.CONSTANT R10, desc[UR10][R10.64] ;  /* 0x0000000a0a0a7981 */ /* 0x000f22000c1e9500 */
[----:B---3--:R-:W-:-:S05]  /*0770*/  IMAD.IADD R17, R14, 0x1, R13 ;  /* 0x000000010e117824 */ /* 0x008fca00078e020d */
[----:B------:R-:W-:Y:S02]  /*0780*/  ISETP.GE.U32.AND P1, PT, R17, R8, PT ;  /* 0x000000081100720c */ /* 0x000fe40003f26070 */
[----:B------:R-:W-:-:S04]  /*0790*/  SHF.R.S32.HI R16, RZ, 0x1f, R17 ;  /* 0x0000001fff107819 */ /* 0x000fc80000011411 */
[----:B------:R-:W-:Y:S01]  /*07a0*/  ISETP.GE.U32.AND.EX P1, PT, R16, R9, PT, P1 ;  /* 0x000000091000720c */ /* 0x000fe20003f26110 */
[----:B----4-:R-:W-:-:S04]  /*07b0*/  IMAD.U32 R13, R10, 0x10000, RZ ;  /* 0x000100000a0d7824 */ /* 0x010fc800078e00ff */
[----:B--2---:R-:W-:Y:S01]  /*07c0*/  FADD R15, -R12, R13 ;  /* 0x0000000d0c0f7221 */ /* 0x004fe20000000100 */
[----:B------:R-:W-:-:S03]  /*07d0*/  MOV R13, R17 ;  /* 0x00000011000d7202 */ /* 0x000fc60000000f00 */
[----:B------:R-:W-:-:S04]  /*07e0*/  FFMA R0, R15, R15, R0 ;  /* 0x0000000f0f007223 */ /* 0x000fc80000000000 */
[----:B------:R-:W-:Y:S05]  /*07f0*/  @!P1 BRA `(.L_x_542) ;  /* 0xfffffffc00d09947 */ /* 0x000fea000383ffff */
.L_x_541:
[----:B------:R-:W-:Y:S05]  /*0800*/  BSYNC.RECONVERGENT B0 ;  /* 0x0000000000007941 */ /* 0x000fea0003800200 */
.L_x_540:
[----:B------:R-:W2:Y:S01]  /*0810*/  SHFL.DOWN PT, R9, R0, 0x10, 0x1f ;  /* 0x0a001f0000097f89 */ /* 0x000ea200000e0000 */
[----:B------:R-:W-:Y:S01]  /*0820*/  ISETP.NE.AND P1, PT, R5, RZ, PT ;  /* 0x000000ff0500720c */ /* 0x000fe20003f25270 */
[----:B------:R-:W-:Y:S01]  /*0830*/  BSSY B0, `(.L_x_543) ;  /* 0x0000020000007945 */ /* 0x000fe20003800000 */
[----:B--2---:R-:W-:-:S05]  /*0840*/  FADD R9, R9, R0 ;  /* 0x0000000009097221 */ /* 0x004fca0000000000 */
[----:B------:R-:W2:Y:S02]  /*0850*/  SHFL.DOWN PT, R8, R9, 0x8, 0x1f ;  /* 0x09001f0009087f89 */ /* 0x000ea400000e0000 */
[----:B--2---:R-:W-:-:S05]  /*0860*/  FADD R8, R9, R8 ;  /* 0x0000000809087221 */ /* 0x004fca0000000000 */
[----:B------:R-:W2:Y:S02]  /*0870*/  SHFL.DOWN PT, R11, R8, 0x4, 0x1f ;  /* 0x08801f00080b7f89 */ /* 0x000ea400000e0000 */
[----:B--2---:R-:W-:-:S05]  /*0880*/  FADD R11, R8, R11 ;  /* 0x0000000b080b7221 */ /* 0x004fca0000000000 */
[----:B------:R-:W2:Y:S02]  /*0890*/  SHFL.DOWN PT, R10, R11, 0x2, 0x1f ;  /* 0x08401f000b0a7f89 */ /* 0x000ea400000e0000 */
[----:B--2---:R-:W-:-:S05]  /*08a0*/  FADD R10, R11, R10 ;  /* 0x0000000a0b0a7221 */ /* 0x004fca0000000000 */
[----:B------:R-:W2:Y:S02]  /*08b0*/  SHFL.DOWN PT, R13, R10, 0x1, 0x1f ;  /* 0x08201f000a0d7f89 */ /* 0x000ea400000e0000 */
[----:B--2---:R-:W-:-:S05]  /*08c0*/  FADD R13, R10, R13 ;  /* 0x0000000d0a0d7221 */ /* 0x004fca0000000000 */
[----:B------:R2:W-:Y:S01]  /*08d0*/  @!P1 STS [R6], R13 ;  /* 0x0000000d06009388 */ /* 0x0005e20000000800 */
[----:B------:R-:W-:Y:S01]  /*08e0*/  BAR.SYNC.DEFER_BLOCKING 0x0 ;  /* 0x0000000000007b1d */ /* 0x000fe20000010000 */
[----:B------:R-:W-:-:S13]  /*08f0*/  ISETP.GT.U32.AND P1, PT, R4, 0x1f, PT ;  /* 0x0000001f0400780c */ /* 0x000fda0003f24070 */
[----:B--2---:R-:W-:Y:S05]  /*0900*/  @P1 BRA `(.L_x_544) ;  /* 0x0000000000481947 */ /* 0x004fea0003800000 */
[----:B------:R-:W2:Y:S01]  /*0910*/  LDCU UR4, c[0x0][0x360] ;  /* 0x00006c00ff0477ac */ /* 0x000ea20008000800 */
[----:B------:R-:W-:Y:S01]  /*0920*/  IMAD.MOV.U32 R0, RZ, RZ, RZ ;  /* 0x000000ffff007224 */ /* 0x000fe200078e00ff */
[----:B--2---:R-:W-:-:S04]  /*0930*/  UIADD3 UR4, UPT, UPT, UR4, 0x1f, URZ ;  /* 0x0000001f04047890 */ /* 0x004fc8000fffe0ff */
[----:B------:R-:W-:-:S06]  /*0940*/  USHF.R.U32.HI UR4, URZ, 0x5, UR4 ;  /* 0x00000005ff047899 */ /* 0x000fcc0008011604 */
[----:B------:R-:W-:Y:S01]  /*0950*/  ISETP.GE.U32.AND P1, PT, R4, UR4, PT ;  /* 0x0000000404007c0c */ /* 0x000fe2000bf26070 */
[----:B------:R-:W-:-:S12]  /*0960*/  UMOV UR4, 0xffffffff ;  /* 0xffffffff00047882 */ /* 0x000fd80000000000 */
[----:B------:R2:W3:Y:S01]  /*0970*/  @!P1 LDS R0, [R7] ;  /* 0x0000000007009984 */ /* 0x0004e20000000800 */
[----:B------:R-:W-:Y:S05]  /*0980*/  BRA.DIV UR4, `(.L_x_545) ;  /* 0x0000000604cc7947 */ /* 0x000fea000b800000 */
[----:B---3--:R-:W3:Y:S02]  /*0990*/  SHFL.DOWN PT, R5, R0, 0x10, 0x1f ;  /* 0x0a001f0000057f89 */ /* 0x008ee400000e0000 */
[----:B---3--:R-:W-:-:S05]  /*09a0*/  FADD R5, R5, R0 ;  /* 0x0000000005057221 */ /* 0x008fca0000000000 */
[----:B------:R-:W3:Y:S02]  /*09b0*/  SHFL.DOWN PT, R6, R5, 0x8, 0x1f ;  /* 0x09001f0005067f89 */ /* 0x000ee400000e0000 */
[----:B---3--:R-:W-:-:S05]  /*09c0*/  FADD R6, R5, R6 ;  /* 0x0000000605067221 */ /* 0x008fca0000000000 */
[----:B-12---:R-:W1:Y:S02]  /*09d0*/  SHFL.DOWN PT, R7, R6, 0x4, 0x1f ;  /* 0x08801f0006077f89 */ /* 0x006e6400000e0000 */
[----:B-1----:R-:W-:-:S05]  /*09e0*/  FADD R7, R6, R7 ;  /* 0x0000000706077221 */ /* 0x002fca0000000000 */
[----:B------:R-:W1:Y:S02]  /*09f0*/  SHFL.DOWN PT, R8, R7, 0x2, 0x1f ;  /* 0x08401f0007087f89 */ /* 0x000e6400000e0000 */
[----:B-1----:R-:W-:-:S05]  /*0a00*/  FADD R8, R7, R8 ;  /* 0x0000000807087221 */ /* 0x002fca0000000000 */
[----:B------:R1:W2:Y:S02]  /*0a10*/  SHFL.DOWN PT, R13, R8, 0x1, 0x1f ;  /* 0x08201f00080d7f89 */ /* 0x0002a400000e0000 */
.L_x_562:
[----:B--2---:R-:W-:-:S07]  /*0a20*/  FADD R13, R8, R13 ;  /* 0x0000000d080d7221 */ /* 0x004fce0000000000 */
.L_x_544:
[----:B------:R-:W-:Y:S05]  /*0a30*/  BSYNC B0 ;  /* 0x0000000000007941 */ /* 0x000fea0003800000 */
.L_x_543:
[----:B------:R-:W-:Y:S05]  /*0a40*/  @!P0 BRA `(.L_x_546) ;  /* 0x00000000006c8947 */ /* 0x000fea0003800000 */
[----:B------:R-:W1:Y:S01]  /*0a50*/  LDCU.64 UR4, c[0x0][0x3a8] ;  /* 0x00007500ff0477ac */ /* 0x000e620008000a00 */
[----:B------:R-:W-:Y:S01]  /*0a60*/  BSSY.RECONVERGENT B0, `(.L_x_547) ;  /* 0x000000e000007945 */ /* 0x000fe20003800200 */
[----:B-1----:R-:W0:Y:S08]  /*0a70*/  I2F.U64 R8, UR4 ;  /* 0x0000000400087d12 */ /* 0x002e300008301000 */
[----:B0-----:R-:W0:Y:S08]  /*0a80*/  MUFU.RCP R3, R8 ;  /* 0x0000000800037308 */ /* 0x001e300000001000 */
[----:B------:R-:W1:Y:S01]  /*0a90*/  FCHK P0, R13, R8 ;  /* 0x000000080d007302 */ /* 0x000e620000000000 */
[----:B0-----:R-:W-:-:S04]  /*0aa0*/  FFMA R0, -R8, R3, 1 ;  /* 0x3f80000008007423 */ /* 0x001fc80000000103 */
[----:B------:R-:W-:-:S04]  /*0ab0*/  FFMA R0, R3, R0, R3 ;  /* 0x0000000003007223 */ /* 0x000fc80000000003 */
[----:B------:R-:W-:-:S04]  /*0ac0*/  FFMA R3, R0, R13, RZ ;  /* 0x0000000d00037223 */ /* 0x000fc800000000ff */
[----:B------:R-:W-:-:S04]  /*0ad0*/  FFMA R6, -R8, R3, R13 ;  /* 0x0000000308067223 */ /* 0x000fc8000000010d */
[----:B------:R-:W-:Y:S01]  /*0ae0*/  FFMA R0, R0, R6, R3 ;  /* 0x0000000600007223 */ /* 0x000fe20000000003 */
[----:B-1----:R-:W-:Y:S06]  /*0af0*/  @!P0 BRA `(.L_x_548) ;  /* 0x0000000000108947 */ /* 0x002fec0003800000 */
[----:B------:R-:W-:Y:S01]  /*0b00*/  MOV R3, R8 ;  /* 0x0000000800037202 */ /* 0x000fe20000000f00 */
[----:B------:R-:W-:Y:S01]  /*0b10*/  IMAD.MOV.U32 R0, RZ, RZ, R13 ;  /* 0x000000ffff007224 */ /* 0x000fe200078e000d */
[----:B------:R-:W-:-:S07]  /*0b20*/  MOV R8, 0xb40 ;  /* 0x00000b4000087802 */ /* 0x000fce0000000f00 */
[----:B------:R-:W-:Y:S05]  /*0b30*/  CALL.REL.NOINC `($__internal_22_$__cuda_sm3x_div_rn_noftz_f32_slowpath) ;  /* 0x0000000400ec7944 */ /* 0x000fea0003c00000 */
.L_x_548:
[----:B------:R-:W-:Y:S05]  /*0b40*/  BSYNC.RECONVERGENT B0 ;  /* 0x0000000000007941 */ /* 0x000fea0003800200 */
.L_x_547:
[----:B------:R-:W0:Y:S01]  /*0b50*/  LDCU UR4, c[0x0][0x3b0] ;  /* 0x00007600ff0477ac */ /* 0x000e220008000800 */
[----:B------:R-:W1:Y:S01]  /*0b60*/  S2UR UR5, SR_CgaCtaId ;  /* 0x00000000000579c3 */ /* 0x000e620000008800 */
[----:B0-----:R-:W-:Y:S01]  /*0b70*/  FADD R0, R0, UR4 ;  /* 0x0000000400007e21 */ /* 0x001fe20008000000 */
[----:B------:R-:W-:-:S04]  /*0b80*/  UMOV UR4, 0x400 ;  /* 0x0000040000047882 */ /* 0x000fc80000000000 */
[----:B------:R-:W-:Y:S01]  /*0b90*/  FSETP.GEU.AND P0, PT, |R0|, 1.175494350822287508e-38, PT ;  /* 0x008000000000780b */ /* 0x000fe20003f0e200 */
[----:B-1----:R-:W-:-:S06]  /*0ba0*/  ULEA UR4, UR5, UR4, 0x18 ;  /* 0x0000000405047291 */ /* 0x002fcc000f8ec0ff */
[----:B------:R-:W-:-:S06]  /*0bb0*/  IMAD.U32 R3, RZ, RZ, UR4 ;  /* 0x00000004ff037e24 */ /* 0x000fcc000f8e00ff */
[----:B------:R-:W-:-:S04]  /*0bc0*/  @!P0 FMUL R0, R0, 16777216 ;  /* 0x4b80000000008820 */ /* 0x000fc80000400000 */
[----:B------:R-:W0:Y:S02]  /*0bd0*/  MUFU.RSQ R6, R0 ;  /* 0x0000000000067308 */ /* 0x000e240000001400 */
[----:B0-----:R-:W-:-:S05]  /*0be0*/  @!P0 FMUL R6, R6, 4096 ;  /* 0x4580000006068820 */ /* 0x001fca0000400000 */
[----:B------:R2:W-:Y:S02]  /*0bf0*/  STS [R3+0x84], R6 ;  /* 0x0000840603007388 */ /* 0x0005e40000000800 */
.L_x_546:
[----:B-12---:R-:W1:Y:S01]  /*0c00*/  LDC.64 R6, c[0x0][0x3a8] ;  /* 0x0000ea00ff067b82 */ /* 0x006e620000000a00 */
[----:B------:R-:W-:Y:S07]  /*0c10*/  WARPSYNC.ALL ;  /* 0x0000000000007948 */ /* 0x000fee0003800000 */
[----:B------:R-:W-:Y:S01]  /*0c20*/  BAR.SYNC.DEFER_BLOCKING 0x0 ;  /* 0x0000000000007b1d */ /* 0x000fe20000010000 */
[----:B-1----:R-:W-:-:S04]  /*0c30*/  ISETP.GE.U32.AND P0, PT, R4, R6, PT ;  /* 0x000000060400720c */ /* 0x002fc80003f06070 */
[----:B------:R-:W-:-:S13]  /*0c40*/  ISETP.GE.U32.AND.EX P0, PT, R2, R7, PT, P0 ;  /* 0x000000070200720c */ /* 0x000fda0003f06100 */
[----:B------:R-:W-:Y:S05]  /*0c50*/  @P0 EXIT ;  /* 0x000000000000094d */ /* 0x000fea0003800000 */
[----:B------:R1:W2:Y:S01]  /*0c60*/  LDS.64 R8, [R3+0x80] ;  /* 0x0000800003087984 */ /* 0x0002a20000000a00 */
[----:B------:R-:W-:Y:S01]  /*0c70*/  BSSY.RECONVERGENT B0, `(.L_x_549) ;  /* 0x0000020000007945 */ /* 0x000fe20003800200 */
[----:B------:R-:W3:Y:S01]  /*0c80*/  LDCU UR4, c[0x0][0x360] ;  /* 0x00006c00ff0477ac */ /* 0x000ee20008000800 */
[----:B------:R-:W4:Y:S01]  /*0c90*/  LDCU.64 UR14, c[0x0][0x388] ;  /* 0x00007100ff0e77ac */ /* 0x000f220008000a00 */
[----:B------:R-:W0:Y:S02]  /*0ca0*/  LDCU.128 UR16, c[0x0][0x390] ;  /* 0x00007200ff1077ac */ /* 0x000e240008000c00 */
.L_x_550:
[C---:B------:R-:W-:Y:S01]  /*0cb0*/  IMAD.SHL.U32 R14, R4.reuse, 0x2, RZ ;  /* 0x00000002040e7824 */ /* 0x040fe200078e00ff */
[----:B------:R-:W-:-:S04]  /*0cc0*/  SHF.L.U64.HI R0, R4, 0x1, R2 ;  /* 0x0000000104007819 */ /* 0x000fc80000010202 */
[C---:B------:R-:W-:Y:S02]  /*0cd0*/  IADD3 R10, P0, PT, R14.reuse, UR6, RZ ;  /* 0x000000060e0a7c10 */ /* 0x040fe4000ff1e0ff */
[----:B----4-:R-:W-:Y:S02]  /*0ce0*/  IADD3 R12, P1, PT, R14, UR14, RZ ;  /* 0x0000000e0e0c7c10 */ /* 0x010fe4000ff3e0ff */
[----:B------:R-:W-:Y:S02]  /*0cf0*/  IADD3.X R11, PT, PT, R0, UR7, RZ, P0, !PT ;  /* 0x00000007000b7c10 */ /* 0x000fe400087fe4ff */
[----:B0-----:R-:W-:Y:S02]  /*0d00*/  IADD3 R14, P0, PT, R14, UR16, RZ ;  /* 0x000000100e0e7c10 */ /* 0x001fe4000ff1e0ff */
[C---:B------:R-:W-:Y:S01]  /*0d10*/  IADD3.X R13, PT, PT, R0.reuse, UR15, RZ, P1, !PT ;  /* 0x0000000f000d7c10 */ /* 0x040fe20008ffe4ff */
[----:B------:R-:W1:Y:S01]  /*0d20*/  LDG.E.U16.CONSTANT R10, desc[UR10][R10.64] ;  /* 0x0000000a0a0a7981 */ /* 0x000e62000c1e9500 */
[----:B------:R-:W-:-:S03]  /*0d30*/  IADD3.X R15, PT, PT, R0, UR17, RZ, P0, !PT ;  /* 0x00000011000f7c10 */ /* 0x000fc600087fe4ff */
[----:B------:R-:W4:Y:S04]  /*0d40*/  LDG.E.U16.CONSTANT R12, desc[UR10][R12.64] ;  /* 0x0000000a0c0c7981 */ /* 0x000f28000c1e9500 */
[----:B------:R-:W5:Y:S01]  /*0d50*/  LDG.E.U16.CONSTANT R14, desc[UR10][R14.64] ;  /* 0x0000000a0e0e7981 */ /* 0x000f62000c1e9500 */
[C---:B------:R-:W-:Y:S02]  /*0d60*/  IADD3 R16, P0, PT, R4.reuse, UR12, RZ ;  /* 0x0000000c04107c10 */ /* 0x040fe4000ff1e0ff */
[----:B---3--:R-:W-:Y:S02]  /*0d70*/  IADD3 R4, PT, PT, R4, UR4, RZ ;  /* 0x0000000404047c10 */ /* 0x008fe4000fffe0ff */
[----:B-1----:R-:W-:-:S05]  /*0d80*/  SHF.L.U32 R3, R10, 0x10, RZ ;  /* 0x000000100a037819 */ /* 0x002fca00000006ff */
[----:B--2---:R-:W-:Y:S01]  /*0d90*/  FADD R0, -R8, R3 ;  /* 0x0000000308007221 */ /* 0x004fe20000000100 */
[----:B----4-:R-:W-:Y:S02]  /*0da0*/  IMAD.U32 R3, R12, 0x10000, RZ ;  /* 0x000100000c037824 */ /* 0x010fe400078e00ff */
[----:B-----5:R-:W-:Y:S02]  /*0db0*/  IMAD.U32 R5, R14, 0x10000, RZ ;  /* 0x000100000e057824 */ /* 0x020fe400078e00ff */
[----:B------:R-:W-:-:S04]  /*0dc0*/  FMUL R0, R0, R9 ;  /* 0x0000000900007220 */ /* 0x000fc80000400000 */
[----:B------:R-:W-:Y:S01]  /*0dd0*/  FFMA R0, R0, R3, R5 ;  /* 0x0000000300007223 */ /* 0x000fe20000000005 */
[----:B------:R-:W-:Y:S02]  /*0de0*/  IADD3.X R3, PT, PT, R2, UR8, RZ, P0, !PT ;  /* 0x0000000802037c10 */ /* 0x000fe400087fe4ff */
[C---:B------:R-:W-:Y:S02]  /*0df0*/  LEA R10, P0, R16.reuse, UR18, 0x1 ;  /* 0x00000012100a7c11 */ /* 0x040fe4000f8008ff */
[----:B------:R-:W-:Y:S02]  /*0e00*/  F2FP.BF16.F32.PACK_AB R0, RZ, R0 ;  /* 0x00000000ff00723e */ /* 0x000fe400000010ff */
[----:B------:R-:W-:Y:S02]  /*0e10*/  LEA.HI.X R11, R16, UR19, R3, 0x1, P0 ;  /* 0x00000013100b7c11 */ /* 0x000fe400080f0c03 */
[----:B------:R-:W-:Y:S02]  /*0e20*/  ISETP.GE.U32.AND P0, PT, R4, R6, PT ;  /* 0x000000060400720c */ /* 0x000fe40003f06070 */
[----:B------:R-:W-:Y:S01]  /*0e30*/  SHF.R.S32.HI R2, RZ, 0x1f, R4 ;  /* 0x0000001fff027819 */ /* 0x000fe20000011404 */
[----:B------:R0:W-:Y:S03]  /*0e40*/  STG.E.U16 desc[UR10][R10.64], R0 ;  /* 0x000000000a007986 */ /* 0x0001e6000c10150a */
[----:B------:R-:W-:-:S13]  /*0e50*/  ISETP.GE.U32.AND.EX P0, PT, R2, R7, PT, P0 ;  /* 0x000000070200720c */ /* 0x000fda0003f06100 */
[----:B0-----:R-:W-:Y:S05]  /*0e60*/  @!P0 BRA `(.L_x_550) ;  /* 0xfffffffc00908947 */ /* 0x001fea000383ffff */
[----:B------:R-:W-:Y:S05]  /*0e70*/  BSYNC.RECONVERGENT B0 ;  /* 0x0000000000007941 */ /* 0x000fea0003800200 */
.L_x_549:
[----:B------:R-:W-:Y:S05]  /*0e80*/  EXIT ;  /* 0x000000000000794d */ /* 0x000fea0003800000 */
.L_x_537:
[----:B------:R-:W-:Y:S01]  /*0e90*/  IMAD.MOV.U32 R15, RZ, RZ, 0x10 ;  /* 0x00000010ff0f7424 */ /* 0x000fe200078e00ff */
[----:B------:R-:W-:Y:S01]  /*0ea0*/  MOV R12, 0xffffffff ;  /* 0xffffffff000c7802 */ /* 0x000fe20000000f00 */
[----:B------:R-:W-:-:S07]  /*0eb0*/  IMAD.MOV.U32 R17, RZ, RZ, 0x1f ;  /* 0x0000001fff117424 */ /* 0x000fce00078e00ff */
[----:B012---:R-:W-:Y:S05]  /*0ec0*/  WARPSYNC.COLLECTIVE R12, `(.L_x_551) ;  /* 0x000000000c087348 */ /* 0x007fea0003c00000 */
[----:B--2---:R2:W3:Y:S02]  /*0ed0*/  SHFL.DOWN P1, R13, R0, R15, R17 ;  /* 0x0800000f000d7389 */ /* 0x0044e40000020011 */
[----:B0123--:R-:W-:Y:S05]  /*0ee0*/  ENDCOLLECTIVE ;  /* 0x000000000000791b */ /* 0x00ffea0003800000 */
.L_x_551:
[----:B------:R-:W-:Y:S02]  /*0ef0*/  HFMA2 R15, -RZ, RZ, 0, 4.76837158203125e-07 ;  /* 0x00000008ff0f7431 */ /* 0x000fe400000001ff */
[----:B------:R-:W-:-:S04]  /*0f00*/  IMAD.MOV.U32 R9, RZ, RZ, R13 ;  /* 0x000000ffff097224 */ /* 0x000fc800078e000d */
[----:B------:R-:W-:-:S04]  /*0f10*/  FADD R9, R9, R0 ;  /* 0x0000000009097221 */ /* 0x000fc80000000000 */
[----:B------:R-:W-:-:S07]  /*0f20*/  IMAD.MOV.U32 R0, RZ, RZ, R9 ;  /* 0x000000ffff007224 */ /* 0x000fce00078e0009 */
[----:B------:R-:W-:Y:S05]  /*0f30*/  WARPSYNC.COLLECTIVE R12, `(.L_x_552) ;  /* 0x000000000c087348 */ /* 0x000fea0003c00000 */
[----:B------:R0:W1:Y:S02]  /*0f40*/  SHFL.DOWN P1, R13, R0, R15, R17 ;  /* 0x0800000f000d7389 */ /* 0x0000640000020011 */
[----:B01----:R-:W-:Y:S05]  /*0f50*/  ENDCOLLECTIVE ;  /* 0x000000000000791b */ /* 0x003fea0003800000 */
.L_x_552:
[----:B------:R-:W-:Y:S01]  /*0f60*/  MOV R15, 0x4 ;  /* 0x00000004000f7802 */ /* 0x000fe20000000f00 */
[----:B------:R-:W-:-:S04]  /*0f70*/  IMAD.MOV.U32 R8, RZ, RZ, R13 ;  /* 0x000000ffff087224 */ /* 0x000fc800078e000d */
[----:B------:R-:W-:-:S04]  /*0f80*/  FADD R8, R9, R8 ;  /* 0x0000000809087221 */ /* 0x000fc80000000000 */
[----:B------:R-:W-:-:S07]  /*0f90*/  IMAD.MOV.U32 R0, RZ, RZ, R8 ;  /* 0x000000ffff007224 */ /* 0x000fce00078e0008 */
[----:B------:R-:W-:Y:S05]  /*0fa0*/  WARPSYNC.COLLECTIVE R12, `(.L_x_553) ;  /* 0x000000000c087348 */ /* 0x000fea0003c00000 */
[----:B------:R0:W1:Y:S02]  /*0fb0*/  SHFL.DOWN P1, R13, R0, R15, R17 ;  /* 0x0800000f000d7389 */ /* 0x0000640000020011 */
[----:B01----:R-:W-:Y:S05]  /*0fc0*/  ENDCOLLECTIVE ;  /* 0x000000000000791b */ /* 0x003fea0003800000 */
.L_x_553:
[----:B------:R-:W-:Y:S02]  /*0fd0*/  HFMA2 R15, -RZ, RZ, 0, 1.1920928955078125e-07 ;  /* 0x00000002ff0f7431 */ /* 0x000fe400000001ff */
[----:B------:R-:W-:-:S04]  /*0fe0*/  IMAD.MOV.U32 R11, RZ, RZ, R13 ;  /* 0x000000ffff0b7224 */ /* 0x000fc800078e000d */
[----:B------:R-:W-:-:S04]  /*0ff0*/  FADD R11, R8, R11 ;  /* 0x0000000b080b7221 */ /* 0x000fc80000000000 */
[----:B------:R-:W-:-:S07]  /*1000*/  IMAD.MOV.U32 R0, RZ, RZ, R11 ;  /* 0x000000ffff007224 */ /* 0x000fce00078e000b */
[----:B------:R-:W-:Y:S05]  /*1010*/  WARPSYNC.COLLECTIVE R12, `(.L_x_554) ;  /* 0x000000000c087348 */ /* 0x000fea0003c00000 */
[----:B------:R0:W1:Y:S02]  /*1020*/  SHFL.DOWN P1, R13, R0, R15, R17 ;  /* 0x0800000f000d7389 */ /* 0x0000640000020011 */
[----:B01----:R-:W-:Y:S05]  /*1030*/  ENDCOLLECTIVE ;  /* 0x000000000000791b */ /* 0x003fea0003800000 */
.L_x_554:
[----:B------:R-:W-:Y:S01]  /*1040*/  MOV R15, 0x1 ;  /* 0x00000001000f7802 */ /* 0x000fe20000000f00 */
[----:B------:R-:W-:-:S04]  /*1050*/  IMAD.MOV.U32 R10, RZ, RZ, R13 ;  /* 0x000000ffff0a7224 */ /* 0x000fc800078e000d */
[----:B------:R-:W-:-:S04]  /*1060*/  FADD R10, R11, R10 ;  /* 0x0000000a0b0a7221 */ /* 0x000fc80000000000 */
[----:B------:R-:W-:-:S07]  /*1070*/  IMAD.MOV.U32 R0, RZ, RZ, R10 ;  /* 0x000000ffff007224 */ /* 0x000fce00078e000a */
[----:B------:R-:W-:Y:S05]  /*1080*/  WARPSYNC.COLLECTIVE R12, `(.L_x_555) ;  /* 0x000000000c087348 */ /* 0x000fea0003c00000 */
[----:B------:R0:W1:Y:S02]  /*1090*/  SHFL.DOWN P1, R13, R0, R15, R17 ;  /* 0x0800000f000d7389 */ /* 0x0000640000020011 */
[----:B01----:R-:W-:Y:S05]  /*10a0*/  ENDCOLLECTIVE ;  /* 0x000000000000791b */ /* 0x003fea0003800000 */
.L_x_555:
[----:B------:R-:W-:Y:S05]  /*10b0*/  BRA `(.L_x_556) ;  /* 0xfffffff400087947 */ /* 0x000fea000383ffff */
.L_x_545:
[----:B------:R-:W-:Y:S01]  /*10c0*/  IMAD.MOV.U32 R15, RZ, RZ, 0x10 ;  /* 0x00000010ff0f7424 */ /* 0x000fe200078e00ff */
[----:B------:R-:W-:Y:S01]  /*10d0*/  MOV R12, 0xffffffff ;  /* 0xffffffff000c7802 */ /* 0x000fe20000000f00 */
[----:B------:R-:W-:-:S07]  /*10e0*/  IMAD.MOV.U32 R17, RZ, RZ, 0x1f ;  /* 0x0000001fff117424 */ /* 0x000fce00078e00ff */
[----:B0123--:R-:W-:Y:S05]  /*10f0*/  WARPSYNC.COLLECTIVE R12, `(.L_x_557) ;  /* 0x000000000c087348 */ /* 0x00ffea0003c00000 */
[----:B---3--:R3:W4:Y:S02]  /*1100*/  SHFL.DOWN P1, R13, R0, R15, R17 ;  /* 0x0800000f000d7389 */ /* 0x0087240000020011 */
[----:B01234-:R-:W-:Y:S05]  /*1110*/  ENDCOLLECTIVE ;  /* 0x000000000000791b */ /* 0x01ffea0003800000 */
.L_x_557:
[----:B------:R-:W-:Y:S02]  /*1120*/  HFMA2 R15, -RZ, RZ, 0, 4.76837158203125e-07 ;  /* 0x00000008ff0f7431 */ /* 0x000fe400000001ff */
[----:B------:R-:W-:-:S04]  /*1130*/  IMAD.MOV.U32 R5, RZ, RZ, R13 ;  /* 0x000000ffff057224 */ /* 0x000fc800078e000d */
[----:B------:R-:W-:-:S04]  /*1140*/  FADD R5, R5, R0 ;  /* 0x0000000005057221 */ /* 0x000fc80000000000 */
[----:B------:R-:W-:-:S07]  /*1150*/  IMAD.MOV.U32 R0, RZ, RZ, R5 ;  /* 0x000000ffff007224 */ /* 0x000fce00078e0005 */
[----:B------:R-:W-:Y:S05]  /*1160*/  WARPSYNC.COLLECTIVE R12, `(.L_x_558) ;  /* 0x000000000c087348 */ /* 0x000fea0003c00000 */
[----:B------:R0:W1:Y:S02]  /*1170*/  SHFL.DOWN P1, R13, R0, R15, R17 ;  /* 0x0800000f000d7389 */ /* 0x0000640000020011 */
[----:B01----:R-:W-:Y:S05]  /*1180*/  ENDCOLLECTIVE ;  /* 0x000000000000791b */ /* 0x003fea0003800000 */
.L_x_558:
[----:B------:R-:W-:Y:S01]  /*1190*/  MOV R15, 0x4 ;  /* 0x00000004000f7802 */ /* 0x000fe20000000f00 */
[----:B------:R-:W-:-:S04]  /*11a0*/  IMAD.MOV.U32 R6, RZ, RZ, R13 ;  /* 0x000000ffff067224 */ /* 0x000fc800078e000d */
[----:B------:R-:W-:-:S04]  /*11b0*/  FADD R6, R5, R6 ;  /* 0x0000000605067221 */ /* 0x000fc80000000000 */
[----:B------:R-:W-:-:S07]  /*11c0*/  IMAD.MOV.U32 R0, RZ, RZ, R6 ;  /* 0x000000ffff007224 */ /* 0x000fce00078e0006 */
[----:B------:R-:W-:Y:S05]  /*11d0*/  WARPSYNC.COLLECTIVE R12, `(.L_x_559) ;  /* 0x000000000c087348 */ /* 0x000fea0003c00000 */
[----:B------:R0:W1:Y:S02]  /*11e0*/  SHFL.DOWN P1, R13, R0, R15, R17 ;  /* 0x0800000f000d7389 */ /* 0x0000640000020011 */
[----:B01----:R-:W-:Y:S05]  /*11f0*/  ENDCOLLECTIVE ;  /* 0x000000000000791b */ /* 0x003fea0003800000 */
.L_x_559:
[----:B------:R-:W-:Y:S02]  /*1200*/  HFMA2 R15, -RZ, RZ, 0, 1.1920928955078125e-07 ;  /* 0x00000002ff0f7431 */ /* 0x000fe400000001ff */
[----:B------:R-:W-:-:S04]  /*1210*/  IMAD.MOV.U32 R7, RZ, RZ, R13 ;  /* 0x000000ffff077224 */ /* 0x000fc800078e000d */
[----:B------:R-:W-:-:S04]  /*1220*/  FADD R7, R6, R7 ;  /* 0x0000000706077221 */ /* 0x000fc80000000000 */
[----:B------:R-:W-:-:S07]  /*1230*/  IMAD.MOV.U32 R0, RZ, RZ, R7 ;  /* 0x000000ffff007224 */ /* 0x000fce00078e0007 */
[----:B------:R-:W-:Y:S05]  /*1240*/  WARPSYNC.COLLECTIVE R12, `(.L_x_560) ;  /* 0x000000000c087348 */ /* 0x000fea0003c00000 */
[----:B------:R0:W1:Y:S02]  /*1250*/  SHFL.DOWN P1, R13, R0, R15, R17 ;  /* 0x0800000f000d7389 */ /* 0x0000640000020011 */
[----:B01----:R-:W-:Y:S05]  /*1260*/  ENDCOLLECTIVE ;  /* 0x000000000000791b */ /* 0x003fea0003800000 */
.L_x_560:
[----:B------:R-:W-:Y:S01]  /*1270*/  MOV R15, 0x1 ;  /* 0x00000001000f7802 */ /* 0x000fe20000000f00 */
[----:B------:R-:W-:-:S04]  /*1280*/  IMAD.MOV.U32 R8, RZ, RZ, R13 ;  /* 0x000000ffff087224 */ /* 0x000fc800078e000d */
[----:B------:R-:W-:-:S04]  /*1290*/  FADD R8, R7, R8 ;  /* 0x0000000807087221 */ /* 0x000fc80000000000 */
[----:B------:R-:W-:-:S07]  /*12a0*/  IMAD.MOV.U32 R0, RZ, RZ, R8 ;  /* 0x000000ffff007224 */ /* 0x000fce00078e0008 */
[----:B------:R-:W-:Y:S05]  /*12b0*/  WARPSYNC.COLLECTIVE R12, `(.L_x_561) ;  /* 0x000000000c087348 */ /* 0x000fea0003c00000 */
[----:B------:R0:W1:Y:S02]  /*12c0*/  SHFL.DOWN P1, R13, R0, R15, R17 ;  /* 0x0800000f000d7389 */ /* 0x0000640000020011 */
[----:B01----:R-:W-:Y:S05]  /*12d0*/  ENDCOLLECTIVE ;  /* 0x000000000000791b */ /* 0x003fea0003800000 */
.L_x_561:
[----:B------:R-:W-:Y:S05]  /*12e0*/  BRA `(.L_x_562) ;  /* 0xfffffff400cc7947 */ /* 0x000fea000383ffff */
        .weak           $__internal_22_$__cuda_sm3x_div_rn_noftz_f32_slowpath
        .type           $__internal_22_$__cuda_sm3x_div_rn_noftz_f32_slowpath,@function
        .size           $__internal_22_$__cuda_sm3x_div_rn_noftz_f32_slowpath,(.L_x_752 - $__internal_22_$__cuda_sm3x_div_rn_noftz_f32_slowpath)
$__internal_22_$__cuda_sm3x_div_rn_noftz_f32_slowpath:
[----:B------:R-:W-:Y:S01]  /*12f0*/  SHF.R.U32.HI R10, RZ, 0x17, R3 ;  /* 0x00000017ff0a7819 */ /* 0x000fe20000011603 */
[----:B------:R-:W-:Y:S01]  /*1300*/  BSSY.RECONVERGENT B1, `(.L_x_563) ;  /* 0x0000062000017945 */ /* 0x000fe20003800200 */
[----:B------:R-:W-:Y:S02]  /*1310*/  SHF.R.U32.HI R9, RZ, 0x17, R0 ;  /* 0x00000017ff097819 */ /* 0x000fe40000011600 */
[----:B------:R-:W-:Y:S02]  /*1320*/  LOP3.LUT R10, R10, 0xff, RZ, 0xc0, !PT ;  /* 0x000000ff0a0a7812 */ /* 0x000fe400078ec0ff */
[----:B------:R-:W-:-:S03]  /*1330*/  LOP3.LUT R14, R9, 0xff, RZ, 0xc0, !PT ;  /* 0x000000ff090e7812 */ /* 0x000fc600078ec0ff */
[----:B------:R-:W-:Y:S02]  /*1340*/  VIADD R12, R10, 0xffffffff ;  /* 0xffffffff0a0c7836 */ /* 0x000fe40000000000 */
[----:B------:R-:W-:-:S03]  /*1350*/  VIADD R11, R14, 0xffffffff ;  /* 0xffffffff0e0b7836 */ /* 0x000fc60000000000 */
[----:B------:R-:W-:-:S04]  /*1360*/  ISETP.GT.U32.AND P0, PT, R12, 0xfd, PT ;  /* 0x000000fd0c00780c */ /* 0x000fc80003f04070 */
[----:B------:R-:W-:-:S13]  /*1370*/  ISETP.GT.U32.OR P0, PT, R11, 0xfd, P0 ;  /* 0x000000fd0b00780c */ /* 0x000fda0000704470 */
[----:B------:R-:W-:Y:S01]  /*1380*/  @!P0 MOV R9, RZ ;  /* 0x000000ff00098202 */ /* 0x000fe20000000f00 */
        /* <DEDUP_REMOVED lines=22> */
[----:B------:R-:W-:-:S03]  /*14f0*/  @!P1 FFMA R3, R3, 1.84467440737095516160e+19, RZ ;  /* 0x5f80000003039823 */ /* 0x000fc600000000ff */
[----:B------:R-:W-:-:S07]  /*1500*/  @!P1 IADD3 R9, PT, PT, R9, 0x40, RZ ;  /* 0x0000004009099810 */ /* 0x000fce0007ffe0ff */
.L_x_564:
[----:B------:R-:W-:Y:S01]  /*1510*/  LEA R12, R10, 0xc0800000, 0x17 ;  /* 0xc08000000a0c7811 */ /* 0x000fe200078eb8ff */
[----:B------:R-:W-:Y:S04]  /*1520*/  BSSY.RECONVERGENT B2, `(.L_x_569) ;  /* 0x0000036000027945 */ /* 0x000fe80003800200 */
[----:B------:R-:W-:Y:S02]  /*1530*/  IMAD.IADD R12, R3, 0x1, -R12 ;  /* 0x00000001030c7824 */ /* 0x000fe400078e0a0c */
[----:B------:R-:W-:Y:S02]  /*1540*/  VIADD R3, R14, 0xffffff81 ;  /* 0xffffff810e037836 */ /* 0x000fe40000000000 */
[----:B------:R-:W0:Y:S01]  /*1550*/  MUFU.RCP R11, R12 ;  /* 0x0000000c000b7308 */ /* 0x000e220000001000 */
[----:B------:R-:W-:Y:S01]  /*1560*/  FADD.FTZ R13, -R12, -RZ ;  /* 0x800000ff0c0d7221 */ /* 0x000fe20000010100 */
[C---:B------:R-:W-:Y:S01]  /*1570*/  IMAD R0, R3.reuse, -0x800000, R0 ;  /* 0xff80000003007824 */ /* 0x040fe200078e0200 */
[----:B------:R-:W-:-:S04]  /*1580*/  IADD3 R10, PT, PT, R3, 0x7f, -R10 ;  /* 0x0000007f030a7810 */ /* 0x000fc80007ffe80a */
[----:B------:R-:W-:Y:S01]  /*1590*/  IADD3 R10, PT, PT, R10, R9, RZ ;  /* 0x000000090a0a7210 */ /* 0x000fe20007ffe0ff */
        /* <DEDUP_REMOVED lines=21> */
[C---:B------:R-:W-:Y:S01]  /*16f0*/  IADD3 R12, PT, PT, R13.reuse, 0x20, RZ ;  /* 0x000000200d0c7810 */ /* 0x040fe20007ffe0ff */
[CCC-:B------:R-:W-:Y:S01]  /*1700*/  FFMA.RM R10, R16.reuse, R14.reuse, R11.reuse ;  /* 0x0000000e100a7223 */ /* 0x1c0fe2000000400b */
[----:B------:R-:W-:Y:S02]  /*1710*/  ISETP.NE.AND P2, PT, R13, RZ, PT ;  /* 0x000000ff0d00720c */ /* 0x000fe40003f45270 */
[----:B------:R-:W-:Y:S01]  /*1720*/  LOP3.LUT R9, R3, 0x7fffff, RZ, 0xc0, !PT ;  /* 0x007fffff03097812 */ /* 0x000fe200078ec0ff */
[----:B------:R-:W-:Y:S01]  /*1730*/  FFMA.RP R3, R16, R14, R11 ;  /* 0x0000000e10037223 */ /* 0x000fe2000000800b */
[----:B------:R-:W-:Y:S01]  /*1740*/  IMAD.MOV R11, RZ, RZ, -R13 ;  /* 0x000000ffff0b7224 */ /* 0x000fe200078e0a0d */
[----:B------:R-:W-:Y:S02]  /*1750*/  ISETP.NE.AND P1, PT, R13, RZ, PT ;  /* 0x000000ff0d00720c */ /* 0x000fe40003f25270 */
[----:B------:R-:W-:-:S02]  /*1760*/  LOP3.LUT R9, R9, 0x800000, RZ, 0xfc, !PT ;  /* 0x0080000009097812 */ /* 0x000fc400078efcff */
        /* <DEDUP_REMOVED lines=13> */
.L_x_571:
[----:B------:R-:W-:-:S04]  /*1840*/  LOP3.LUT R0, R0, 0x80000000, RZ, 0xc0, !PT ;  /* 0x8000000000007812 */ /* 0x000fc800078ec0ff */
[----:B------:R-:W-:Y:S01]  /*1850*/  LOP3.LUT R0, R0, 0x7f800000, RZ, 0xfc, !PT ;  /* 0x7f80000000007812 */ /* 0x000fe200078efcff */
[----:B------:R-:W-:Y:S06]  /*1860*/  BRA `(.L_x_572) ;  /* 0x0000000000047947 */ /* 0x000fec0003800000 */
.L_x_570:
[----:B------:R-:W-:-:S07]  /*1870*/  LEA R0, R10, R0, 0x17 ;  /* 0x000000000a007211 */ /* 0x000fce00078eb8ff */
.L_x_572:
[----:B------:R-:W-:Y:S05]  /*1880*/  BSYNC.RECONVERGENT B2 ;  /* 0x0000000000027941 */ /* 0x000fea0003800200 */
.L_x_569:
[----:B------:R-:W-:Y:S05]  /*1890*/  BRA `(.L_x_573) ;  /* 0x0000000000207947 */ /* 0x000fea0003800000 */
.L_x_568:
[----:B------:R-:W-:-:S04]  /*18a0*/  LOP3.LUT R0, R3, 0x80000000, R0, 0x48, !PT ;  /* 0x8000000003007812 */ /* 0x000fc800078e4800 */
[----:B------:R-:W-:Y:S01]  /*18b0*/  LOP3.LUT R0, R0, 0x7f800000, RZ, 0xfc, !PT ;  /* 0x7f80000000007812 */ /* 0x000fe200078efcff */
[----:B------:R-:W-:Y:S06]  /*18c0*/  BRA `(.L_x_573) ;  /* 0x0000000000147947 */ /* 0x000fec0003800000 */
.L_x_567:
[----:B------:R-:W-:Y:S01]  /*18d0*/  LOP3.LUT R0, R3, 0x80000000, R0, 0x48, !PT ;  /* 0x8000000003007812 */ /* 0x000fe200078e4800 */
[----:B------:R-:W-:Y:S06]  /*18e0*/  BRA `(.L_x_573) ;  /* 0x00000000000c7947 */ /* 0x000fec0003800000 */
.L_x_566:
[----:B------:R-:W0:Y:S01]  /*18f0*/  MUFU.RSQ R0, -QNAN ;  /* 0xffc0000000007908 */ /* 0x000e220000001400 */
[----:B------:R-:W-:Y:S05]  /*1900*/  BRA `(.L_x_573) ;  /* 0x0000000000047947 */ /* 0x000fea0003800000 */
.L_x_565:
[----:B------:R-:W-:-:S07]  /*1910*/  FADD.FTZ R0, R0, R3 ;  /* 0x0000000300007221 */ /* 0x000fce0000010000 */
.L_x_573:
[----:B------:R-:W-:Y:S05]  /*1920*/  BSYNC.RECONVERGENT B1 ;  /* 0x0000000000017941 */ /* 0x000fea0003800200 */
.L_x_563:
[----:B------:R-:W-:-:S04]  /*1930*/  IMAD.MOV.U32 R9, RZ, RZ, 0x0 ;  /* 0x00000000ff097424 */ /* 0x000fc800078e00ff */
[----:B0-----:R-:W-:Y:S05]  /*1940*/  RET.REL.NODEC R8 `(_ZN8pygpukit3ops2nn21layernorm_bf16_kernelEPK13__nv_bfloat16S4_S4_PS2_mmf) ;  /* 0xffffffe408ac7950 */ /* 0x001fea0003c3ffff */
.L_x_574:
        /* <DEDUP_REMOVED lines=11> */
.L_x_752:


//--------------------- .text._ZN8pygpukit3ops2nn20layernorm_f16_kernelEPK6__halfS4_S4_PS2_mmf --------------------------
	.section	.text._ZN8pygpukit3ops2nn20layernorm_f16_kernelEPK6__halfS4_S4_PS2_mmf,"ax",@progbits
	.align	128
        .global         _ZN8pygpukit3ops2nn20layernorm_f16_kernelEPK6__halfS4_S4_PS2_mmf
        .type           _ZN8pygpukit3ops2nn20layernorm_f16_kernelEPK6__halfS4_S4_PS2_mmf,@function
        .size           _ZN8pygpukit3ops2nn20layernorm_f16_kernelEPK6__halfS4_S4_PS2_mmf,(.L_x_753 - _ZN8pygpukit3ops2nn20layernorm_f16_kernelEPK6__halfS4_S4_PS2_mmf)
        .other          _ZN8pygpukit3ops2nn20layernorm_f16_kernelEPK6__halfS4_S4_PS2_mmf,@"STO_CUDA_ENTRY STV_DEFAULT"
_ZN8pygpukit3ops2nn20layernorm_f16_kernelEPK6__halfS4_S4_PS2_mmf:
.text._ZN8pygpukit3ops2nn20layernorm_f16_kernelEPK6__halfS4_S4_PS2_mmf:
        /* <DEDUP_REMOVED lines=25> */
.L_x_577:
        /* <DEDUP_REMOVED lines=9> */
[----:B------:R-:W-:-:S07]  /*0220*/  FADD R0, R5, R0 ;  /* 0x0000000005007221 */ /* 0x000fce0000000000 */
[----:B------:R-:W-:Y:S05]  /*0230*/  @!P0 BRA `(.L_x_577) ;  /* 0xfffffffc00d48947 */ /* 0x000fea000383ffff */
.L_x_576:
[----:B------:R-:W-:Y:S05]  /*0240*/  BSYNC.RECONVERGENT B0 ;  /* 0x0000000000007941 */ /* 0x000fea0003800200 */
.L_x_575:
        /* <DEDUP_REMOVED lines=13> */
[----:B------:R-:W-:Y:S02]  /*0320*/  LOP3.LUT P0, R5, R4, 0x1f, RZ, 0xc0, !PT ;  /* 0x0000001f04057812 */ /* 0x000fe4000780c0ff */
[----:B------:R-:W-:Y:S02]  /*0330*/  IADD3 R6, PT, PT, R0, R3, RZ ;  /* 0x0000000300067210 */ /* 0x000fe40007ffe0ff */
[----:B------:R-:W0:Y:S02]  /*0340*/  SHFL.DOWN PT, R8, R7, 0x2, 0x1f ;  /* 0x08401f0007087f89 */ /* 0x000e2400000e0000 */
[----:B0-----:R-:W-:Y:S01]  /*0350*/  FADD R8, R7, R8 ;  /* 0x0000000807087221 */ /* 0x001fe20000000000 */
[----:B------:R-:W-:-:S04]  /*0360*/  IMAD R7, R4, 0x4, R3 ;  /* 0x0000000404077824 */ /* 0x000fc800078e0203 */
        /* <DEDUP_REMOVED lines=23> */
.L_x_598:
        /* <DEDUP_REMOVED lines=15> */
[----:B-1----:R-:W-:Y:S05]  /*05d0*/  CALL.REL.NOINC `($__internal_23_$__cuda_sm3x_div_rn_noftz_f32_slowpath) ;  /* 0x0000000c00447944 */ /* 0x002fea0003c00000 */
[----:B------:R-:W-:-:S07]  /*05e0*/  MOV R8, R0 ;  /* 0x0000000000087202 */ /* 0x000fce0000000f00 */
.L_x_581:
[----:B------:R-:W-:Y:S05]  /*05f0*/  BSYNC.RECONVERGENT B0 ;  /* 0x0000000000007941 */ /* 0x000fea0003800200 */
.L_x_580:
[----:B------:R-:W0:Y:S01]  /*0600*/  S2UR UR5, SR_CgaCtaId ;  /* 0x00000000000579c3 */ /* 0x000e220000008800 */
[----:B------:R-:W-:Y:S01]  /*0610*/  UMOV UR4, 0x400 ;  /* 0x0000040000047882 */ /* 0x000fe20000000000 */
[----:B------:R-:W-:Y:S01]  /*0620*/  PLOP3.LUT P0, PT, PT, PT, PT, 0x80, 0x8 ;  /* 0x000000000008781c */ /* 0x000fe20003f0f070 */
[----:B0-----:R-:W-:-:S06]  /*0630*/  ULEA UR4, UR5, UR4, 0x18 ;  /* 0x0000000405047291 */ /* 0x001fcc000f8ec0ff */
[----:B------:R-:W-:-:S05]  /*0640*/  IMAD.U32 R3, RZ, RZ, UR4 ;  /* 0x00000004ff037e24 */ /* 0x000fca000f8e00ff */
[----:B------:R2:W-:Y:S02]  /*0650*/  STS [R3+0x80], R8 ;  /* 0x0000800803007388 */ /* 0x0005e40000000800 */
.L_x_578:
[----:B0-2---:R-:W0:Y:S01]  /*0660*/  LDC.64 R8, c[0x0][0x3a8] ;  /* 0x0000ea00ff087b82 */ /* 0x005e220000000a00 */
[----:B------:R-:W-:Y:S05]  /*0670*/  WARPSYNC.ALL ;  /* 0x0000000000007948 */ /* 0x000fea0003800000 */
[----:B------:R-:W-:Y:S01]  /*0680*/  BSSY.RECONVERGENT B0, `(.L_x_582) ;  /* 0x0000018000007945 */ /* 0x000fe20003800200 */
[----:B------:R-:W-:Y:S01]  /*0690*/  IMAD.MOV.U32 R0, RZ, RZ, RZ ;  /* 0x000000ffff007224 */ /* 0x000fe200078e00ff */
[----:B------:R-:W-:Y:S01]  /*06a0*/  BAR.SYNC.DEFER_BLOCKING 0x0 ;  /* 0x0000000000007b1d */ /* 0x000fe20000010000 */
[----:B0-----:R-:W-:-:S04]  /*06b0*/  ISETP.GE.U32.AND P1, PT, R4, R8, PT ;  /* 0x000000080400720c */ /* 0x001fc80003f26070 */
[----:B------:R-:W-:-:S13]  /*06c0*/  ISETP.GE.U32.AND.EX P1, PT, R2, R9, PT, P1 ;  /* 0x000000090200720c */ /* 0x000fda0003f26110 */
[----:B------:R-:W-:Y:S05]  /*06d0*/  @P1 BRA `(.L_x_583) ;  /* 0x0000000000481947 */ /* 0x000fea0003800000 */
[----:B------:R0:W2:Y:S01]  /*06e0*/  LDS R12, [R3+0x80] ;  /* 0x00008000030c7984 */ /* 0x0000a20000000800 */
[----:B------:R-:W3:Y:S01]  /*06f0*/  LDC R14, c[0x0][0x360] ;  /* 0x0000d800ff0e7b82 */ /* 0x000ee20000000800 */
[----:B------:R-:W-:Y:S02]  /*0700*/  HFMA2 R0, -RZ, RZ, 0, 0 ;  /* 0x00000000ff007431 */ /* 0x000fe400000001ff */
[----:B------:R-:W-:Y:S01]  /*0710*/  IMAD.MOV.U32 R17, RZ, RZ, R4 ;  /* 0x000000ffff117224 */ /* 0x000fe200078e0004 */
[----:B------:R-:W-:Y:S01]  /*0720*/  MOV R13, R4 ;  /* 0x00000004000d7202 */ /* 0x000fe20000000f00 */
[----:B------:R-:W-:-:S07]  /*0730*/  IMAD.MOV.U32 R16, RZ, RZ, R2 ;  /* 0x000000ffff107224 */ /* 0x000fce00078e0002 */
.L_x_584:
[----:B------:R-:W-:-:S04]  /*0740*/  LEA R10, P1, R17, UR6, 0x1 ;  /* 0x00000006110a7c11 */ /* 0x000fc8000f8208ff */
[----:B------:R-:W-:-:S05]  /*0750*/  LEA.HI.X R11, R17, UR7, R16, 0x1, P1 ;  /* 0x00000007110b7c11 */ /* 0x000fca00088f0c10 */
[----:B------:R-:W4:Y:S01]  /*0760*/  LDG.E.U16.CONSTANT R10, desc[UR10][R10.64] ;  /* 0x0000000a0a0a7981 */ /* 0x000f22000c1e9500 */
[----:B---3--:R-:W-:-:S05]  /*0770*/  IMAD.IADD R17, R14, 0x1, R13 ;  /* 0x000000010e117824 */ /* 0x008fca00078e020d */
[----:B------:R-:W-:Y:S02]  /*0780*/  ISETP.GE.U32.AND P1, PT, R17, R8, PT ;  /* 0x000000081100720c */ /* 0x000fe40003f26070 */
[----:B------:R-:W-:-:S04]  /*0790*/  SHF.R.S32.HI R16, RZ, 0x1f, R17 ;  /* 0x0000001fff107819 */ /* 0x000fc80000011411 */
[----:B------:R-:W-:Y:S01]  /*07a0*/  ISETP.GE.U32.AND.EX P1, PT, R16, R9, PT, P1 ;  /* 0x000000091000720c */ /* 0x000fe20003f26110 */
[----:B----4-:R-:W-:-:S05]  /*07b0*/  HADD2.F32 R13, -RZ, R10.H0_H0 ;  /* 0x2000000aff0d7230 */ /* 0x010fca0000004100 */
[----:B--2---:R-:W-:Y:S01]  /*07c0*/  FADD R15, -R12, R13 ;  /* 0x0000000d0c0f7221 */ /* 0x004fe20000000100 */
[----:B------:R-:W-:-:S03]  /*07d0*/  IMAD.MOV.U32 R13, RZ, RZ, R17 ;  /* 0x000000ffff0d7224 */ /* 0x000fc600078e0011 */
[----:B------:R-:W-:-:S03]  /*07e0*/  FFMA R0, R15, R15, R0 ;  /* 0x0000000f0f007223 */ /* 0x000fc60000000000 */
[----:B------:R-:W-:Y:S05]  /*07f0*/  @!P1 BRA `(.L_x_584) ;  /* 0xfffffffc00d09947 */ /* 0x000fea000383ffff */
.L_x_583:
[----:B------:R-:W-:Y:S05]  /*0800*/  BSYNC.RECONVERGENT B0 ;  /* 0x0000000000007941 */ /* 0x000fea0003800200 */
.L_x_582:
        /* <DEDUP_REMOVED lines=17> */
[----:B------:R-:W-:Y:S01]  /*0920*/  HFMA2 R0, -RZ, RZ, 0, 0 ;  /* 0x00000000ff007431 */ /* 0x000fe200000001ff */
        /* <DEDUP_REMOVED lines=15> */
.L_x_604:
[----:B--2---:R-:W-:-:S07]  /*0a20*/  FADD R13, R8, R13 ;  /* 0x0000000d080d7221 */ /* 0x004fce0000000000 */
.L_x_586:
[----:B------:R-:W-:Y:S05]  /*0a30*/  BSYNC B0 ;  /* 0x0000000000007941 */ /* 0x000fea0003800000 */
.L_x_585:
        /* <DEDUP_REMOVED lines=12> */
[----:B------:R-:W-:Y:S01]  /*0b00*/  IMAD.MOV.U32 R3, RZ, RZ, R8 ;  /* 0x000000ffff037224 */ /* 0x000fe200078e0008 */
[----:B------:R-:W-:Y:S01]  /*0b10*/  MOV R8, 0xb40 ;  /* 0x00000b4000087802 */ /* 0x000fe20000000f00 */
[----:B------:R-:W-:-:S07]  /*0b20*/  IMAD.MOV.U32 R0, RZ, RZ, R13 ;  /* 0x000000ffff007224 */ /* 0x000fce00078e000d */
[----:B------:R-:W-:Y:S05]  /*0b30*/  CALL.REL.NOINC `($__internal_23_$__cuda_sm3x_div_rn_noftz_f32_slowpath) ;  /* 0x0000000400ec7944 */ /* 0x000fea0003c00000 */
.L_x_590:
[----:B------:R-:W-:Y:S05]  /*0b40*/  BSYNC.RECONVERGENT B0 ;  /* 0x0000000000007941 */ /* 0x000fea0003800200 */
.L_x_589:
[----:B------:R-:W0:Y:S01]  /*0b50*/  LDCU UR4, c[0x0][0x3b0] ;  /* 0x00007600ff0477ac */ /* 0x000e220008000800 */
[----:B------:R-:W1:Y:S01]  /*0b60*/  S2UR UR5, SR_CgaCtaId ;  /* 0x00000000000579c3 */ /* 0x000e620000008800 */
[----:B0-----:R-:W-:Y:S01]  /*0b70*/  FADD R0, R0, UR4 ;  /* 0x0000000400007e21 */ /* 0x001fe20008000000 */
[----:B------:R-:W-:-:S04]  /*0b80*/  UMOV UR4, 0x400 ;  /* 0x0000040000047882 */ /* 0x000fc80000000000 */
[----:B------:R-:W-:Y:S01]  /*0b90*/  FSETP.GEU.AND P0, PT, |R0|, 1.175494350822287508e-38, PT ;  /* 0x008000000000780b */ /* 0x000fe20003f0e200 */
[----:B-1----:R-:W-:-:S06]  /*0ba0*/  ULEA UR4, UR5, UR4, 0x18 ;  /* 0x0000000405047291 */ /* 0x002fcc000f8ec0ff */
[----:B------:R-:W-:-:S06]  /*0bb0*/  MOV R3, UR4 ;  /* 0x0000000400037c02 */ /* 0x000fcc0008000f00 */
[----:B------:R-:W-:-:S04]  /*0bc0*/  @!P0 FMUL R0, R0, 16777216 ;  /* 0x4b80000000008820 */ /* 0x000fc80000400000 */
[----:B------:R-:W0:Y:S02]  /*0bd0*/  MUFU.RSQ R6, R0 ;  /* 0x0000000000067308 */ /* 0x000e240000001400 */
[----:B0-----:R-:W-:-:S05]  /*0be0*/  @!P0 FMUL R6, R6, 4096 ;  /* 0x4580000006068820 */ /* 0x001fca0000400000 */
[----:B------:R2:W-:Y:S02]  /*0bf0*/  STS [R3+0x84], R6 ;  /* 0x0000840603007388 */ /* 0x0005e40000000800 */
.L_x_588:
        /* <DEDUP_REMOVED lines=11> */
.L_x_592:
        /* <DEDUP_REMOVED lines=11> */
[C---:B------:R-:W-:Y:S01]  /*0d60*/  IADD3 R16, P0, PT, R4.reuse, UR12, RZ ;  /* 0x0000000c04107c10 */ /* 0x040fe2000ff1e0ff */
[----:B---3--:R-:W-:Y:S02]  /*0d70*/  VIADD R4, R4, UR4 ;  /* 0x0000000404047c36 */ /* 0x008fe40008000000 */
[----:B-1----:R-:W-:-:S05]  /*0d80*/  HADD2.F32 R3, -RZ, R10.H0_H0 ;  /* 0x2000000aff037230 */ /* 0x002fca0000004100 */
[----:B--2---:R-:W-:Y:S01]  /*0d90*/  FADD R0, -R8, R3 ;  /* 0x0000000308007221 */ /* 0x004fe20000000100 */
[----:B----4-:R-:W-:Y:S02]  /*0da0*/  HADD2.F32 R3, -RZ, R12.H0_H0 ;  /* 0x2000000cff037230 */ /* 0x010fe40000004100 */
[----:B-----5:R-:W-:Y:S02]  /*0db0*/  HADD2.F32 R5, -RZ, R14.H0_H0 ;  /* 0x2000000eff057230 */ /* 0x020fe40000004100 */
[----:B------:R-:W-:-:S04]  /*0dc0*/  FMUL R0, R0, R9 ;  /* 0x0000000900007220 */ /* 0x000fc80000400000 */
[----:B------:R-:W-:Y:S01]  /*0dd0*/  FFMA R0, R0, R3, R5 ;  /* 0x0000000300007223 */ /* 0x000fe20000000005 */
[----:B------:R-:W-:Y:S02]  /*0de0*/  IADD3.X R3, PT, PT, R2, UR8, RZ, P0, !PT ;  /* 0x0000000802037c10 */ /* 0x000fe400087fe4ff */
[C---:B------:R-:W-:Y:S02]  /*0df0*/  LEA R10, P0, R16.reuse, UR18, 0x1 ;  /* 0x00000012100a7c11 */ /* 0x040fe4000f8008ff */
[----:B------:R-:W-:Y:S02]  /*0e00*/  F2FP.F16.F32.PACK_AB R0, RZ, R0 ;  /* 0x00000000ff00723e */ /* 0x000fe400000000ff */
[----:B------:R-:W-:Y:S02]  /*0e10*/  LEA.HI.X R11, R16, UR19, R3, 0x1, P0 ;  /* 0x00000013100b7c11 */ /* 0x000fe400080f0c03 */
[----:B------:R-:W-:Y:S02]  /*0e20*/  ISETP.GE.U32.AND P0, PT, R4, R6, PT ;  /* 0x000000060400720c */ /* 0x000fe40003f06070 */
[----:B------:R-:W-:Y:S01]  /*0e30*/  SHF.R.S32.HI R2, RZ, 0x1f, R4 ;  /* 0x0000001fff027819 */ /* 0x000fe20000011404 */
[----:B------:R0:W-:Y:S03]  /*0e40*/  STG.E.U16 desc[UR10][R10.64], R0 ;  /* 0x000000000a007986 */ /* 0x0001e6000c10150a */
[----:B------:R-:W-:-:S13]  /*0e50*/  ISETP.GE.U32.AND.EX P0, PT, R2, R7, PT, P0 ;  /* 0x000000070200720c */ /* 0x000fda0003f06100 */
[----:B0-----:R-:W-:Y:S05]  /*0e60*/  @!P0 BRA `(.L_x_592) ;  /* 0xfffffffc00908947 */ /* 0x001fea000383ffff */
[----:B------:R-:W-:Y:S05]  /*0e70*/  BSYNC.RECONVERGENT B0 ;  /* 0x0000000000007941 */ /* 0x000fea0003800200 */
.L_x_591:
[----:B------:R-:W-:Y:S05]  /*0e80*/  EXIT ;  /* 0x000000000000794d */ /* 0x000fea0003800000 */
.L_x_579:
[----:B------:R-:W-:Y:S02]  /*0e90*/  HFMA2 R15, -RZ, RZ, 0, 9.5367431640625e-07 ;  /* 0x00000010ff0f7431 */ /* 0x000fe400000001ff */
[----:B------:R-:W-:Y:S02]  /*0ea0*/  IMAD.MOV.U32 R17, RZ, RZ, 0x1f ;  /* 0x0000001fff117424 */ /* 0x000fe400078e00ff */
[----:B------:R-:W-:-:S07]  /*0eb0*/  IMAD.MOV.U32 R12, RZ, RZ, -0x1 ;  /* 0xffffffffff0c7424 */ /* 0x000fce00078e00ff */
[----:B012---:R-:W-:Y:S05]  /*0ec0*/  WARPSYNC.COLLECTIVE R12, `(.L_x_593) ;  /* 0x000000000c087348 */ /* 0x007fea0003c00000 */
[----:B--2---:R2:W3:Y:S02]  /*0ed0*/  SHFL.DOWN P1, R13, R0, R15, R17 ;  /* 0x0800000f000d7389 */ /* 0x0044e40000020011 */
[----:B0123--:R-:W-:Y:S05]  /*0ee0*/  ENDCOLLECTIVE ;  /* 0x000000000000791b */ /* 0x00ffea0003800000 */
.L_x_593:
[----:B------:R-:W-:Y:S01]  /*0ef0*/  IMAD.MOV.U32 R15, RZ, RZ, 0x8 ;  /* 0x00000008ff0f7424 */ /* 0x000fe200078e00ff */
[----:B------:R-:W-:-:S05]  /*0f00*/  MOV R9, R13 ;  /* 0x0000000d00097202 */ /* 0x000fca0000000f00 */
[----:B------:R-:W-:-:S04]  /*0f10*/  FADD R9, R9, R0 ;  /* 0x0000000009097221 */ /* 0x000fc80000000000 */
[----:B------:R-:W-:-:S07]  /*0f20*/  IMAD.MOV.U32 R0, RZ, RZ, R9 ;  /* 0x000000ffff007224 */ /* 0x000fce00078e0009 */
[----:B------:R-:W-:Y:S05]  /*0f30*/  WARPSYNC.COLLECTIVE R12, `(.L_x_594) ;  /* 0x000000000c087348 */ /* 0x000fea0003c00000 */
[----:B------:R0:W1:Y:S02]  /*0f40*/  SHFL.DOWN P1, R13, R0, R15, R17 ;  /* 0x0800000f000d7389 */ /* 0x0000640000020011 */
[----:B01----:R-:W-:Y:S05]  /*0f50*/  ENDCOLLECTIVE ;  /* 0x000000000000791b */ /* 0x003fea0003800000 */
.L_x_594:
[----:B------:R-:W-:Y:S01]  /*0f60*/  IMAD.MOV.U32 R15, RZ, RZ, 0x4 ;  /* 0x00000004ff0f7424 */ /* 0x000fe200078e00ff */
[----:B------:R-:W-:-:S05]  /*0f70*/  MOV R8, R13 ;  /* 0x0000000d00087202 */ /* 0x000fca0000000f00 */
[----:B------:R-:W-:-:S04]  /*0f80*/  FADD R8, R9, R8 ;  /* 0x0000000809087221 */ /* 0x000fc80000000000 */
[----:B------:R-:W-:-:S07]  /*0f90*/  IMAD.MOV.U32 R0, RZ, RZ, R8 ;  /* 0x000000ffff007224 */ /* 0x000fce00078e0008 */
[----:B------:R-:W-:Y:S05]  /*0fa0*/  WARPSYNC.COLLECTIVE R12, `(.L_x_595) ;  /* 0x000000000c087348 */ /* 0x000fea0003c00000 */
[----:B------:R0:W1:Y:S02]  /*0fb0*/  SHFL.DOWN P1, R13, R0, R15, R17 ;  /* 0x0800000f000d7389 */ /* 0x0000640000020011 */
[----:B01----:R-:W-:Y:S05]  /*0fc0*/  ENDCOLLECTIVE ;  /* 0x000000000000791b */ /* 0x003fea0003800000 */
.L_x_595:
[----:B------:R-:W-:Y:S01]  /*0fd0*/  IMAD.MOV.U32 R15, RZ, RZ, 0x2 ;  /* 0x00000002ff0f7424 */ /* 0x000fe200078e00ff */
[----:B------:R-:W-:-:S05]  /*0fe0*/  MOV R11, R13 ;  /* 0x0000000d000b7202 */ /* 0x000fca0000000f00 */
[----:B------:R-:W-:-:S04]  /*0ff0*/  FADD R11, R8, R11 ;  /* 0x0000000b080b7221 */ /* 0x000fc80000000000 */
[----:B------:R-:W-:-:S07]  /*1000*/  IMAD.MOV.U32 R0, RZ, RZ, R11 ;  /* 0x000000ffff007224 */ /* 0x000fce00078e000b */
[----:B------:R-:W-:Y:S05]  /*1010*/  WARPSYNC.COLLECTIVE R12, `(.L_x_596) ;  /* 0x000000000c087348 */ /* 0x000fea0003c00000 */
[----:B------:R0:W1:Y:S02]  /*1020*/  SHFL.DOWN P1, R13, R0, R15, R17 ;  /* 0x0800000f000d7389 */ /* 0x0000640000020011 */
[----:B01----:R-:W-:Y:S05]  /*1030*/  ENDCOLLECTIVE ;  /* 0x000000000000791b */ /* 0x003fea0003800000 */
.L_x_596:
[----:B------:R-:W-:Y:S01]  /*1040*/  IMAD.MOV.U32 R15, RZ, RZ, 0x1 ;  /* 0x00000001ff0f7424 */ /* 0x000fe200078e00ff */
[----:B------:R-:W-:-:S05]  /*1050*/  MOV R10, R13 ;  /* 0x0000000d000a7202 */ /* 0x000fca0000000f00 */
[----:B------:R-:W-:-:S04]  /*1060*/  FADD R10, R11, R10 ;  /* 0x0000000a0b0a7221 */ /* 0x000fc80000000000 */
[----:B------:R-:W-:-:S07]  /*1070*/  IMAD.MOV.U32 R0, RZ, RZ, R10 ;  /* 0x000000ffff007224 */ /* 0x000fce00078e000a */
[----:B------:R-:W-:Y:S05]  /*1080*/  WARPSYNC.COLLECTIVE R12, `(.L_x_597) ;  /* 0x000000000c087348 */ /* 0x000fea0003c00000 */
[----:B------:R0:W1:Y:S02]  /*1090*/  SHFL.DOWN P1, R13, R0, R15, R17 ;  /* 0x0800000f000d7389 */ /* 0x0000640000020011 */
[----:B01----:R-:W-:Y:S05]  /*10a0*/  ENDCOLLECTIVE ;  /* 0x000000000000791b */ /* 0x003fea0003800000 */
.L_x_597:
[----:B------:R-:W-:Y:S05]  /*10b0*/  BRA `(.L_x_598) ;  /* 0xfffffff400087947 */ /* 0x000fea000383ffff */
.L_x_587:
[----:B------:R-:W-:Y:S01]  /*10c0*/  MOV R15, 0x10 ;  /* 0x00000010000f7802 */ /* 0x000fe20000000f00 */
[----:B------:R-:W-:Y:S02]  /*10d0*/  IMAD.MOV.U32 R17, RZ, RZ, 0x1f ;  /* 0x0000001fff117424 */ /* 0x000fe400078e00ff */
[----:B------:R-:W-:-:S07]  /*10e0*/  IMAD.MOV.U32 R12, RZ, RZ, -0x1 ;  /* 0xffffffffff0c7424 */ /* 0x000fce00078e00ff */
[----:B0123--:R-:W-:Y:S05]  /*10f0*/  WARPSYNC.COLLECTIVE R12, `(.L_x_599) ;  /* 0x000000000c087348 */ /* 0x00ffea0003c00000 */
[----:B---3--:R3:W4:Y:S02]  /*1100*/  SHFL.DOWN P1, R13, R0, R15, R17 ;  /* 0x0800000f000d7389 */ /* 0x0087240000020011 */
[----:B01234-:R-:W-:Y:S05]  /*1110*/  ENDCOLLECTIVE ;  /* 0x000000000000791b */ /* 0x01ffea0003800000 */
.L_x_599:
[----:B------:R-:W-:Y:S01]  /*1120*/  IMAD.MOV.U32 R15, RZ, RZ, 0x8 ;  /* 0x00000008ff0f7424 */ /* 0x000fe200078e00ff */
[----:B------:R-:W-:-:S05]  /*1130*/  MOV R5, R13 ;  /* 0x0000000d00057202 */ /* 0x000fca0000000f00 */
[----:B------:R-:W-:-:S04]  /*1140*/  FADD R5, R5, R0 ;  /* 0x0000000005057221 */ /* 0x000fc80000000000 */
[----:B------:R-:W-:-:S07]  /*1150*/  IMAD.MOV.U32 R0, RZ, RZ, R5 ;  /* 0x000000ffff007224 */ /* 0x000fce00078e0005 */
[----:B------:R-:W-:Y:S05]  /*1160*/  WARPSYNC.COLLECTIVE R12, `(.L_x_600) ;  /* 0x000000000c087348 */ /* 0x000fea0003c00000 */
[----:B------:R0:W1:Y:S02]  /*1170*/  SHFL.DOWN P1, R13, R0, R15, R17 ;  /* 0x0800000f000d7389 */ /* 0x0000640000020011 */
[----:B01----:R-:W-:Y:S05]  /*1180*/  ENDCOLLECTIVE ;  /* 0x000000000000791b */ /* 0x003fea0003800000 */
.L_x_600:
[----:B------:R-:W-:Y:S01]  /*1190*/  IMAD.MOV.U32 R15, RZ, RZ, 0x4 ;  /* 0x00000004ff0f7424 */ /* 0x000fe200078e00ff */
[----:B------:R-:W-:-:S05]  /*11a0*/  MOV R6, R13 ;  /* 0x0000000d00067202 */ /* 0x000fca0000000f00 */
[----:B------:R-:W-:-:S04]  /*11b0*/  FADD R6, R5, R6 ;  /* 0x0000000605067221 */ /* 0x000fc80000000000 */
[----:B------:R-:W-:-:S07]  /*11c0*/  IMAD.MOV.U32 R0, RZ, RZ, R6 ;  /* 0x000000ffff007224 */ /* 0x000fce00078e0006 */
[----:B------:R-:W-:Y:S05]  /*11d0*/  WARPSYNC.COLLECTIVE R12, `(.L_x_601) ;  /* 0x000000000c087348 */ /* 0x000fea0003c00000 */
[----:B------:R0:W1:Y:S02]  /*11e0*/  SHFL.DOWN P1, R13, R0, R15, R17 ;  /* 0x0800000f000d7389 */ /* 0x0000640000020011 */
[----:B01----:R-:W-:Y:S05]  /*11f0*/  ENDCOLLECTIVE ;  /* 0x000000000000791b */ /* 0x003fea0003800000 */
.L_x_601:
[----:B------:R-:W-:Y:S01]  /*1200*/  IMAD.MOV.U32 R15, RZ, RZ, 0x2 ;  /* 0x00000002ff0f7424 */ /* 0x000fe200078e00ff */
[----:B------:R-:W-:-:S05]  /*1210*/  MOV R7, R13 ;  /* 0x0000000d00077202 */ /* 0x000fca0000000f00 */
[----:B------:R-:W-:-:S04]  /*1220*/  FADD R7, R6, R7 ;  /* 0x0000000706077221 */ /* 0x000fc80000000000 */
[----:B------:R-:W-:-:S07]  /*1230*/  IMAD.MOV.U32 R0, RZ, RZ, R7 ;  /* 0x000000ffff007224 */ /* 0x000fce00078e0007 */
[----:B------:R-:W-:Y:S05]  /*1240*/  WARPSYNC.COLLECTIVE R12, `(.L_x_602) ;  /* 0x000000000c087348 */ /* 0x000fea0003c00000 */
[----:B------:R0:W1:Y:S02]  /*1250*/  SHFL.DOWN P1, R13, R0, R15, R17 ;  /* 0x0800000f000d7389 */ /* 0x0000640000020011 */
[----:B01----:R-:W-:Y:S05]  /*1260*/  ENDCOLLECTIVE ;  /* 0x000000000000791b */ /* 0x003fea0003800000 */
.L_x_602:
[----:B------:R-:W-:Y:S01]  /*1270*/  IMAD.MOV.U32 R15, RZ, RZ, 0x1 ;  /* 0x00000001ff0f7424 */ /* 0x000fe200078e00ff */
[----:B------:R-:W-:-:S05]  /*1280*/  MOV R8, R13 ;  /* 0x0000000d00087202 */ /* 0x000fca0000000f00 */
[----:B------:R-:W-:-:S04]  /*1290*/  FADD R8, R7, R8 ;  /* 0x0000000807087221 */ /* 0x000fc80000000000 */
[----:B------:R-:W-:-:S07]  /*12a0*/  IMAD.MOV.U32 R0, RZ, RZ, R8 ;  /* 0x000000ffff007224 */ /* 0x000fce00078e0008 */
[----:B------:R-:W-:Y:S05]  /*12b0*/  WARPSYNC.COLLECTIVE R12, `(.L_x_603) ;  /* 0x000000000c087348 */ /* 0x000fea0003c00000 */
[----:B------:R0:W1:Y:S02]  /*12c0*/  SHFL.DOWN P1, R13, R0, R15, R17 ;  /* 0x0800000f000d7389 */ /* 0x0000640000020011 */
[----:B01----:R-:W-:Y:S05]  /*12d0*/  ENDCOLLECTIVE ;  /* 0x000000000000791b */ /* 0x003fea0003800000 */
.L_x_603:
[----:B------:R-:W-:Y:S05]  /*12e0*/  BRA `(.L_x_604) ;  /* 0xfffffff400cc7947 */ /* 0x000fea000383ffff */
        .weak           $__internal_23_$__cuda_sm3x_div_rn_noftz_f32_slowpath
        .type           $__internal_23_$__cuda_sm3x_div_rn_noftz_f32_slowpath,@function
        .size           $__internal_23_$__cuda_sm3x_div_rn_noftz_f32_slowpath,(.L_x_753 - $__internal_23_$__cuda_sm3x_div_rn_noftz_f32_slowpath)
$__internal_23_$__cuda_sm3x_div_rn_noftz_f32_slowpath:
[----:B------:R-:W-:Y:S01]  /*12f0*/  SHF.R.U32.HI R10, RZ, 0x17, R3 ;  /* 0x00000017ff0a7819 */ /* 0x000fe20000011603 */
[----:B------:R-:W-:Y:S01]  /*1300*/  BSSY.RECONVERGENT B1, `(.L_x_605) ;  /* 0x0000062000017945 */ /* 0x000fe20003800200 */
[----:B------:R-:W-:Y:S02]  /*1310*/  SHF.R.U32.HI R9, RZ, 0x17, R0 ;  /* 0x00000017ff097819 */ /* 0x000fe40000011600 */
[----:B------:R-:W-:Y:S02]  /*1320*/  LOP3.LUT R10, R10, 0xff, RZ, 0xc0, !PT ;  /* 0x000000ff0a0a7812 */ /* 0x000fe400078ec0ff */
[----:B------:R-:W-:Y:S02]  /*1330*/  LOP3.LUT R14, R9, 0xff, RZ, 0xc0, !PT ;  /* 0x000000ff090e7812 */ /* 0x000fe400078ec0ff */
[----:B------:R-:W-:-:S03]  /*1340*/  IADD3 R12, PT, PT, R10, -0x1, RZ ;  /* 0xffffffff0a0c7810 */ /* 0x000fc60007ffe0ff */
[----:B------:R-:W-:Y:S01]  /*1350*/  VIADD R11, R14, 0xffffffff ;  /* 0xffffffff0e0b7836 */ /* 0x000fe20000000000 */
        /* <DEDUP_REMOVED lines=22> */
[----:B------:R-:W-:Y:S01]  /*14c0*/  @P0 MOV R9, RZ ;  /* 0x000000ff00090202 */ /* 0x000fe20000000f00 */
[----:B------:R-:W-:Y:S02]  /*14d0*/  @!P0 IMAD.MOV.U32 R9, RZ, RZ, -0x40 ;  /* 0xffffffc0ff098424 */ /* 0x000fe400078e00ff */
[----:B------:R-:W-:Y:S01]  /*14e0*/  @!P0 FFMA R0, R0, 1.84467440737095516160e+19, RZ ;  /* 0x5f80000000008823 */ /* 0x000fe200000000ff */
[----:B------:R-:W-:Y:S01]  /*14f0*/  @!P1 FFMA R3, R3, 1.84467440737095516160e+19, RZ ;  /* 0x5f80000003039823 */ /* 0x000fe200000000ff */
[----:B------:R-:W-:-:S07]  /*1500*/  @!P1 VIADD R9, R9, 0x40 ;  /* 0x0000004009099836 */ /* 0x000fce0000000000 */
.L_x_606:
[----:B------:R-:W-:Y:S01]  /*1510*/  LEA R12, R10, 0xc0800000, 0x17 ;  /* 0xc08000000a0c7811 */ /* 0x000fe200078eb8ff */
[----:B------:R-:W-:Y:S03]  /*1520*/  BSSY.RECONVERGENT B2, `(.L_x_611) ;  /* 0x0000036000027945 */ /* 0x000fe60003800200 */
[----:B------:R-:W-:Y:S01]  /*1530*/  IADD3 R12, PT, PT, -R12, R3, RZ ;  /* 0x000000030c0c7210 */ /* 0x000fe20007ffe1ff */
[----:B------:R-:W-:-:S03]  /*1540*/  VIADD R3, R14, 0xffffff81 ;  /* 0xffffff810e037836 */ /* 0x000fc60000000000 */
[----:B------:R-:W0:Y:S01]  /*1550*/  MUFU.RCP R11, R12 ;  /* 0x0000000c000b7308 */ /* 0x000e220000001000 */
[----:B------:R-:W-:Y:S01]  /*1560*/  FADD.FTZ R13, -R12, -RZ ;  /* 0x800000ff0c0d7221 */ /* 0x000fe20000010100 */
[C---:B------:R-:W-:Y:S01]  /*1570*/  IMAD R0, R3.reuse, -0x800000, R0 ;  /* 0xff80000003007824 */ /* 0x040fe200078e0200 */
[----:B------:R-:W-:-:S05]  /*1580*/  IADD3 R10, PT, PT, R3, 0x7f, -R10 ;  /* 0x0000007f030a7810 */ /* 0x000fca0007ffe80a */
        /* <DEDUP_REMOVED lines=9> */
[----:B------:R-:W-:-:S04]  /*1620*/  LOP3.LUT R3, R3, 0xff, RZ, 0xc0, !PT ;  /* 0x000000ff03037812 */ /* 0x000fc800078ec0ff */
[----:B------:R-:W-:-:S05]  /*1630*/  IADD3 R13, PT, PT, R3, R10, RZ ;  /* 0x0000000a030d7210 */ /* 0x000fca0007ffe0ff */
        /* <DEDUP_REMOVED lines=11> */
[C---:B------:R-:W-:Y:S02]  /*16f0*/  VIADD R12, R13.reuse, 0x20 ;  /* 0x000000200d0c7836 */ /* 0x040fe40000000000 */
[CCC-:B------:R-:W-:Y:S01]  /*1700*/  FFMA.RM R10, R16.reuse, R14.reuse, R11.reuse ;  /* 0x0000000e100a7223 */ /* 0x1c0fe2000000400b */
[----:B------:R-:W-:Y:S02]  /*1710*/  ISETP.NE.AND P2, PT, R13, RZ, PT ;  /* 0x000000ff0d00720c */ /* 0x000fe40003f45270 */
[----:B------:R-:W-:Y:S01]  /*1720*/  LOP3.LUT R9, R3, 0x7fffff, RZ, 0xc0, !PT ;  /* 0x007fffff03097812 */ /* 0x000fe200078ec0ff */
[----:B------:R-:W-:Y:S01]  /*1730*/  FFMA.RP R3, R16, R14, R11 ;  /* 0x0000000e10037223 */ /* 0x000fe2000000800b */
[----:B------:R-:W-:Y:S02]  /*1740*/  ISETP.NE.AND P1, PT, R13, RZ, PT ;  /* 0x000000ff0d00720c */ /* 0x000fe40003f25270 */
[----:B------:R-:W-:-:S02]  /*1750*/  LOP3.LUT R9, R9, 0x800000, RZ, 0xfc, !PT ;  /* 0x0080000009097812 */ /* 0x000fc400078efcff */
[----:B------:R-:W-:Y:S02]  /*1760*/  IADD3 R11, PT, PT, -R13, RZ, RZ ;  /* 0x000000ff0d0b7210 */ /* 0x000fe40007ffe1ff */
[----:B------:R-:W-:Y:S02]  /*1770*/  SHF.L.U32 R12, R9, R12, RZ ;  /* 0x0000000c090c7219 */ /* 0x000fe400000006ff */
[----:B------:R-:W-:Y:S02]  /*1780*/  FSETP.NEU.FTZ.AND P0, PT, R3, R10, PT ;  /* 0x0000000a0300720b */ /* 0x000fe40003f1d000 */
[----:B------:R-:W-:Y:S02]  /*1790*/  SEL R10, R11, RZ, P2 ;  /* 0x000000ff0b0a7207 */ /* 0x000fe40001000000 */
[----:B------:R-:W-:Y:S02]  /*17a0*/  ISETP.NE.AND P1, PT, R12, RZ, P1 ;  /* 0x000000ff0c00720c */ /* 0x000fe40000f25270 */
[----:B------:R-:W-:-:S02]  /*17b0*/  SHF.R.U32.HI R10, RZ, R10, R9 ;  /* 0x0000000aff0a7219 */ /* 0x000fc40000011609 */
[----:B------:R-:W-:Y:S02]  /*17c0*/  PLOP3.LUT P0, PT, P0, P1, PT, 0xf8, 0x8f ;  /* 0x00000000008f781c */ /* 0x000fe40000703f70 */
[----:B------:R-:W-:Y:S02]  /*17d0*/  SHF.R.U32.HI R12, RZ, 0x1, R10 ;  /* 0x00000001ff0c7819 */ /* 0x000fe4000001160a */
[----:B------:R-:W-:-:S04]  /*17e0*/  SEL R3, RZ, 0x1, !P0 ;  /* 0x00000001ff037807 */ /* 0x000fc80004000000 */
[----:B------:R-:W-:-:S04]  /*17f0*/  LOP3.LUT R3, R3, 0x1, R12, 0xf8, !PT ;  /* 0x0000000103037812 */ /* 0x000fc800078ef80c */
[----:B------:R-:W-:-:S05]  /*1800*/  LOP3.LUT R3, R3, R10, RZ, 0xc0, !PT ;  /* 0x0000000a03037212 */ /* 0x000fca00078ec0ff */
[----:B------:R-:W-:-:S05]  /*1810*/  IMAD.IADD R3, R12, 0x1, R3 ;  /* 0x000000010c037824 */ /* 0x000fca00078e0203 */
[----:B------:R-:W-:Y:S01]  /*1820*/  LOP3.LUT R0, R3, R0, RZ, 0xfc, !PT ;  /* 0x0000000003007212 */ /* 0x000fe200078efcff */
[----:B------:R-:W-:Y:S06]  /*1830*/  BRA `(.L_x_614) ;  /* 0x0000000000107947 */ /* 0x000fec0003800000 */
.L_x_613:
[----:B------:R-:W-:-:S04]  /*1840*/  LOP3.LUT R0, R0, 0x80000000, RZ, 0xc0, !PT ;  /* 0x8000000000007812 */ /* 0x000fc800078ec0ff */
[----:B------:R-:W-:Y:S01]  /*1850*/  LOP3.LUT R0, R0, 0x7f800000, RZ, 0xfc, !PT ;  /* 0x7f80000000007812 */ /* 0x000fe200078efcff */
[----:B------:R-:W-:Y:S06]  /*1860*/  BRA `(.L_x_614) ;  /* 0x0000000000047947 */ /* 0x000fec0003800000 */
.L_x_612:
[----:B------:R-:W-:-:S07]  /*1870*/  IMAD R0, R10, 0x800000, R0 ;  /* 0x008000000a007824 */ /* 0x000fce00078e0200 */
.L_x_614:
[----:B------:R-:W-:Y:S05]  /*1880*/  BSYNC.RECONVERGENT B2 ;  /* 0x0000000000027941 */ /* 0x000fea0003800200 */
.L_x_611:
[----:B------:R-:W-:Y:S05]  /*1890*/  BRA `(.L_x_615) ;  /* 0x0000000000207947 */ /* 0x000fea0003800000 */
.L_x_610:
[----:B------:R-:W-:-:S04]  /*18a0*/  LOP3.LUT R0, R3, 0x80000000, R0, 0x48, !PT ;  /* 0x8000000003007812 */ /* 0x000fc800078e4800 */
[----:B------:R-:W-:Y:S01]  /*18b0*/  LOP3.LUT R0, R0, 0x7f800000, RZ, 0xfc, !PT ;  /* 0x7f80000000007812 */ /* 0x000fe200078efcff */
[----:B------:R-:W-:Y:S06]  /*18c0*/  BRA `(.L_x_615) ;  /* 0x0000000000147947 */ /* 0x000fec0003800000 */
.L_x_609:
[----:B------:R-:W-:Y:S01]  /*18d0*/  LOP3.LUT R0, R3, 0x80000000, R0, 0x48, !PT ;  /* 0x8000000003007812 */ /* 0x000fe200078e4800 */
[----:B------:R-:W-:Y:S06]  /*18e0*/  BRA `(.L_x_615) ;  /* 0x00000000000c7947 */ /* 0x000fec0003800000 */
.L_x_608:
[----:B------:R-:W0:Y:S01]  /*18f0*/  MUFU.RSQ R0, -QNAN ;  /* 0xffc0000000007908 */ /* 0x000e220000001400 */
[----:B------:R-:W-:Y:S05]  /*1900*/  BRA `(.L_x_615) ;  /* 0x0000000000047947 */ /* 0x000fea0003800000 */
.L_x_607:
[----:B------:R-:W-:-:S07]  /*1910*/  FADD.FTZ R0, R0, R3 ;  /* 0x0000000300007221 */ /* 0x000fce0000010000 */
.L_x_615:
[----:B------:R-:W-:Y:S05]  /*1920*/  BSYNC.RECONVERGENT B1 ;  /* 0x0000000000017941 */ /* 0x000fea0003800200 */
.L_x_605:
[----:B------:R-:W-:-:S04]  /*1930*/  HFMA2 R9, -RZ, RZ, 0, 0 ;  /* 0x00000000ff097431 */ /* 0x000fc800000001ff */
[----:B0-----:R-:W-:Y:S05]  /*1940*/  RET.REL.NODEC R8 `(_ZN8pygpukit3ops2nn20layernorm_f16_kernelEPK6__halfS4_S4_PS2_mmf) ;  /* 0xffffffe408ac7950 */ /* 0x001fea0003c3ffff */
.L_x_616:
        /* <DEDUP_REMOVED lines=11> */
.L_x_753:


//--------------------- .text._ZN8pygpukit3ops2nn20layernorm_f64_kernelEPKdS3_S3_Pdmmd --------------------------
	.section	.text._ZN8pygpukit3ops2nn20layernorm_f64_kernelEPKdS3_S3_Pdmmd,"ax",@progbits
	.align	128
        .global         _ZN8pygpukit3ops2nn20layernorm_f64_kernelEPKdS3_S3_Pdmmd
        .type           _ZN8pygpukit3ops2nn20layernorm_f64_kernelEPKdS3_S3_Pdmmd,@function
        .size           _ZN8pygpukit3ops2nn20layernorm_f64_kernelEPKdS3_S3_Pdmmd,(.L_x_755 - _ZN8pygpukit3ops2nn20layernorm_f64_kernelEPKdS3_S3_Pdmmd)
        .other          _ZN8pygpukit3ops2nn20layernorm_f64_kernelEPKdS3_S3_Pdmmd,@"STO_CUDA_ENTRY STV_DEFAULT"
_ZN8pygpukit3ops2nn20layernorm_f64_kernelEPKdS3_S3_Pdmmd:
.text._ZN8pygpukit3ops2nn20layernorm_f64_kernelEPKdS3_S3_Pdmmd:
        /* <DEDUP_REMOVED lines=25> */
.L_x_619:
        /* <DEDUP_REMOVED lines=8> */
[----:B--2---:R-:W-:-:S12]  /*0210*/  DADD R2, R4, R2 ;  /* 0x0000000004027229 */ /* 0x004fd80000000002 */
[----:B------:R-:W-:Y:S05]  /*0220*/  @!P0 BRA `(.L_x_619) ;  /* 0xfffffffc00d88947 */ /* 0x000fea000383ffff */
.L_x_618:
[----:B------:R-:W-:Y:S05]  /*0230*/  BSYNC.RECONVERGENT B0 ;  /* 0x0000000000007941 */ /* 0x000fea0003800200 */
.L_x_617:
[----:B------:R-:W-:Y:S01]  /*0240*/  SHFL.DOWN PT, R5, R3, 0x10, 0x1f ;  /* 0x0a001f0003057f89 */ /* 0x000fe200000e0000 */
[----:B------:R-:W0:Y:S01]  /*0250*/  S2UR UR5, SR_CgaCtaId ;  /* 0x00000000000579c3 */ /* 0x000e220000008800 */
[----:B------:R-:W-:Y:S01]  /*0260*/  UMOV UR4, 0x400 ;  /* 0x0000040000047882 */ /* 0x000fe20000000000 */
[----:B------:R-:W-:Y:S01]  /*0270*/  SHF.R.U32.HI R0, RZ, 0x2, R23 ;  /* 0x00000002ff007819 */ /* 0x000fe20000011617 */
[----:B------:R-:W1:Y:S01]  /*0280*/  SHFL.DOWN PT, R4, R2, 0x10, 0x1f ;  /* 0x0a001f0002047f89 */ /* 0x000e6200000e0000 */
[C---:B------:R-:W-:Y:S02]  /*0290*/  LOP3.LUT P0, R17, R23.reuse, 0x1f, RZ, 0xc0, !PT ;  /* 0x0000001f17117812 */ /* 0x040fe4000780c0ff */
[----:B------:R-:W-:Y:S02]  /*02a0*/  LOP3.LUT R19, R0, 0xf8, RZ, 0xc0, !PT ;  /* 0x000000f800137812 */ /* 0x000fe400078ec0ff */
[----:B------:R-:W-:Y:S01]  /*02b0*/  ISETP.GT.U32.AND P1, PT, R23, 0x1f, PT ;  /* 0x0000001f1700780c */ /* 0x000fe20003f24070 */
[----:B0-----:R-:W-:Y:S01]  /*02c0*/  ULEA UR4, UR5, UR4, 0x18 ;  /* 0x0000000405047291 */ /* 0x001fe2000f8ec0ff */
[----:B-1----:R-:W-:-:S05]  /*02d0*/  DADD R4, R4, R2 ;  /* 0x0000000004047229 */ /* 0x002fca0000000002 */
[----:B------:R-:W-:Y:S02]  /*02e0*/  MOV R0, UR4 ;  /* 0x0000000400007c02 */ /* 0x000fe40008000f00 */
[----:B------:R-:W-:Y:S03]  /*02f0*/  SHFL.DOWN PT, R7, R5, 0x8, 0x1f ;  /* 0x09001f0005077f89 */ /* 0x000fe600000e0000 */
[--C-:B------:R-:W-:Y:S02]  /*0300*/  IMAD.IADD R19, R19, 0x1, R0.reuse ;  /* 0x0000000113137824 */ /* 0x100fe400078e0200 */
[----:B------:R-:W-:Y:S01]  /*0310*/  IMAD R20, R23, 0x8, R0 ;  /* 0x0000000817147824 */ /* 0x000fe200078e0200 */
        /* <DEDUP_REMOVED lines=13> */
[----:B------:R-:W-:-:S05]  /*03f0*/  PLOP3.LUT P0, PT, PT, PT, PT, 0x8, 0x80 ;  /* 0x000000000080781c */ /* 0x000fca0003f0e170 */
[----:B------:R-:W-:Y:S08]  /*0400*/  @P1 BRA `(.L_x_620) ;  /* 0x0000000000e81947 */ /* 0x000ff00003800000 */
[----:B------:R-:W1:Y:S01]  /*0410*/  LDCU UR4, c[0x0][0x360] ;  /* 0x00006c00ff0477ac */ /* 0x000e620008000800 */
[----:B------:R-:W-:Y:S01]  /*0420*/  CS2R R6, SRZ ;  /* 0x0000000000067805 */ /* 0x000fe2000001ff00 */
[----:B-1----:R-:W-:-:S04]  /*0430*/  UIADD3 UR4, UPT, UPT, UR4, 0x1f, URZ ;  /* 0x0000001f04047890 */ /* 0x002fc8000fffe0ff */
[----:B------:R-:W-:-:S06]  /*0440*/  USHF.R.U32.HI UR4, URZ, 0x5, UR4 ;  /* 0x00000005ff047899 */ /* 0x000fcc0008011604 */
[----:B------:R-:W-:Y:S01]  /*0450*/  ISETP.GE.U32.AND P1, PT, R23, UR4, PT ;  /* 0x0000000417007c0c */ /* 0x000fe2000bf26070 */
[----:B------:R-:W-:-:S12]  /*0460*/  UMOV UR4, 0xffffffff ;  /* 0xffffffff00047882 */ /* 0x000fd80000000000 */
[----:B------:R1:W2:Y:S01]  /*0470*/  @!P1 LDS.64 R6, [R20] ;  /* 0x0000000014069984 */ /* 0x0002a20000000a00 */
[----:B------:R-:W-:Y:S05]  /*0480*/  BRA.DIV UR4, `(.L_x_621) ;  /* 0x0000000e046c7947 */ /* 0x000fea000b800000 */
[----:B--2---:R-:W-:Y:S04]  /*0490*/  SHFL.DOWN PT, R9, R7, 0x10, 0x1f ;  /* 0x0a001f0007097f89 */ /* 0x004fe800000e0000 */
[----:B------:R-:W2:Y:S02]  /*04a0*/  SHFL.DOWN PT, R8, R6, 0x10, 0x1f ;  /* 0x0a001f0006087f89 */ /* 0x000ea400000e0000 */
[----:B--2---:R-:W-:-:S07]  /*04b0*/  DADD R8, R8, R6 ;  /* 0x0000000008087229 */ /* 0x004fce0000000006 */
[----:B------:R-:W-:Y:S04]  /*04c0*/  SHFL.DOWN PT, R11, R9, 0x8, 0x1f ;  /* 0x09001f00090b7f89 */ /* 0x000fe800000e0000 */
        /* <DEDUP_REMOVED lines=8> */
[----:B------:R2:W3:Y:S04]  /*0550*/  SHFL.DOWN PT, R8, R7, 0x1, 0x1f ;  /* 0x08201f0007087f89 */ /* 0x0004e800000e0000 */
[----:B------:R2:W4:Y:S02]  /*0560*/  SHFL.DOWN PT, R14, R6, 0x1, 0x1f ;  /* 0x08201f00060e7f89 */ /* 0x00052400000e0000 */
.L_x_647:
[----:B------:R-:W-:Y:S01]  /*0570*/  ISETP.NE.AND P1, PT, R23, RZ, PT ;  /* 0x000000ff1700720c */ /* 0x000fe20003f25270 */
[----:B----4-:R-:W-:Y:S02]  /*0580*/  IMAD.MOV.U32 R4, RZ, RZ, R14 ;  /* 0x000000ffff047224 */ /* 0x010fe400078e000e */
[----:B---3--:R-:W-:-:S06]  /*0590*/  IMAD.MOV.U32 R5, RZ, RZ, R8 ;  /* 0x000000ffff057224 */ /* 0x008fcc00078e0008 */
[----:B------:R-:W-:-:S04]  /*05a0*/  DADD R4, R6, R4 ;  /* 0x0000000006047229 */ /* 0x000fc80000000004 */
[----:B------:R-:W-:Y:S07]  /*05b0*/  @P1 BRA `(.L_x_620) ;  /* 0x00000000007c1947 */ /* 0x000fee0003800000 */
[----:B------:R-:W2:Y:S01]  /*05c0*/  LDCU.64 UR4, c[0x0][0x3a8] ;  /* 0x00007500ff0477ac */ /* 0x000ea20008000a00 */
[----:B0-----:R-:W-:Y:S01]  /*05d0*/  IMAD.MOV.U32 R2, RZ, RZ, 0x1 ;  /* 0x00000001ff027424 */ /* 0x001fe200078e00ff */
[----:B------:R-:W-:Y:S01]  /*05e0*/  FSETP.GEU.AND P1, PT, |R5|, 6.5827683646048100446e-37, PT ;  /* 0x036000000500780b */ /* 0x000fe20003f2e200 */
[----:B------:R-:W-:Y:S01]  /*05f0*/  BSSY.RECONVERGENT B0, `(.L_x_622) ;  /* 0x0000015000007945 */ /* 0x000fe20003800200 */
[----:B--2---:R-:W0:Y:S08]  /*0600*/  I2F.F64.U64 R6, UR4 ;  /* 0x0000000400067d12 */ /* 0x004e300008301800 */
        /* <DEDUP_REMOVED lines=12> */
[----:B------:R-:W-:Y:S01]  /*06d0*/  MOV R11, R5 ;  /* 0x00000005000b7202 */ /* 0x000fe20000000f00 */
[----:B------:R-:W-:Y:S01]  /*06e0*/  IMAD.MOV.U32 R0, RZ, RZ, R4 ;  /* 0x000000ffff007224 */ /* 0x000fe200078e0004 */
[----:B------:R-:W-:Y:S01]  /*06f0*/  MOV R16, 0x720 ;  /* 0x0000072000107802 */ /* 0x000fe20000000f00 */
[----:B------:R-:W-:-:S07]  /*0700*/  IMAD.MOV.U32 R5, RZ, RZ, R7 ;  /* 0x000000ffff057224 */ /* 0x000fce00078e0007 */
[----:B-1----:R-:W-:Y:S05]  /*0710*/  CALL.REL.NOINC `($__internal_24_$__cuda_sm20_div_rn_f64_full) ;  /* 0x0000001000b07944 */ /* 0x002fea0003c00000 */
[----:B------:R-:W-:Y:S02]  /*0720*/  IMAD.MOV.U32 R2, RZ, RZ, R10 ;  /* 0x000000ffff027224 */ /* 0x000fe400078e000a */
[----:B------:R-:W-:-:S07]  /*0730*/  IMAD.MOV.U32 R3, RZ, RZ, R11 ;  /* 0x000000ffff037224 */ /* 0x000fce00078e000b */
.L_x_623:
[----:B------:R-:W-:Y:S05]  /*0740*/  BSYNC.RECONVERGENT B0 ;  /* 0x0000000000007941 */ /* 0x000fea0003800200 */
.L_x_622:
[----:B------:R-:W0:Y:S01]  /*0750*/  S2UR UR5, SR_CgaCtaId ;  /* 0x00000000000579c3 */ /* 0x000e220000008800 */
[----:B------:R-:W-:Y:S01]  /*0760*/  UMOV UR4, 0x400 ;  /* 0x0000040000047882 */ /* 0x000fe20000000000 */
[----:B------:R-:W-:Y:S01]  /*0770*/  PLOP3.LUT P0, PT, PT, PT, PT, 0x80, 0x8 ;  /* 0x000000000008781c */ /* 0x000fe20003f0f070 */
[----:B0-----:R-:W-:-:S06]  /*0780*/  ULEA UR4, UR5, UR4, 0x18 ;  /* 0x0000000405047291 */ /* 0x001fcc000f8ec0ff */
[----:B------:R-:W-:-:S05]  /*0790*/  IMAD.U32 R0, RZ, RZ, UR4 ;  /* 0x00000004ff007e24 */ /* 0x000fca000f8e00ff */
[----:B------:R3:W-:Y:S02]  /*07a0*/  STS.64 [R0+0x100], R2 ;  /* 0x0001000200007388 */ /* 0x0007e40000000a00 */
.L_x_620:
[----:B--2---:R-:W2:Y:S01]  /*07b0*/  LDC.64 R6, c[0x0][0x3a8] ;  /* 0x0000ea00ff067b82 */ /* 0x004ea20000000a00 */
[----:B------:R-:W-:Y:S05]  /*07c0*/  WARPSYNC.ALL ;  /* 0x0000000000007948 */ /* 0x000fea0003800000 */
[----:B------:R-:W-:Y:S01]  /*07d0*/  BSSY.RECONVERGENT B0, `(.L_x_624) ;  /* 0x0000017000007945 */ /* 0x000fe20003800200 */
[----:B0--3--:R-:W-:Y:S01]  /*07e0*/  CS2R R2, SRZ ;  /* 0x0000000000027805 */ /* 0x009fe2000001ff00 */
[----:B------:R-:W-:Y:S01]  /*07f0*/  BAR.SYNC.DEFER_BLOCKING 0x0 ;  /* 0x0000000000007b1d */ /* 0x000fe20000010000 */
[----:B--2---:R-:W-:-:S04]  /*0800*/  ISETP.GE.U32.AND P1, PT, R23, R6, PT ;  /* 0x000000061700720c */ /* 0x004fc80003f26070 */
[----:B------:R-:W-:-:S13]  /*0810*/  ISETP.GE.U32.AND.EX P1, PT, R18, R7, PT, P1 ;  /* 0x000000071200720c */ /* 0x000fda0003f26110 */
[----:B------:R-:W-:Y:S05]  /*0820*/  @P1 BRA `(.L_x_625) ;  /* 0x0000000000441947 */ /* 0x000fea0003800000 */
[----:B------:R0:W2:Y:S01]  /*0830*/  LDS.64 R4, [R0+0x100] ;  /* 0x0001000000047984 */ /* 0x0000a20000000a00 */
[----:B------:R-:W3:Y:S01]  /*0840*/  LDC R13, c[0x0][0x360] ;  /* 0x0000d800ff0d7b82 */ /* 0x000ee20000000800 */
[----:B------:R-:W-:Y:S01]  /*0850*/  IMAD.MOV.U32 R15, RZ, RZ, R23 ;  /* 0x000000ffff0f7224 */ /* 0x000fe200078e0017 */
[----:B------:R-:W-:Y:S01]  /*0860*/  MOV R10, R23 ;  /* 0x00000017000a7202 */ /* 0x000fe20000000f00 */
[----:B------:R-:W-:Y:S01]  /*0870*/  IMAD.MOV.U32 R12, RZ, RZ, R18 ;  /* 0x000000ffff0c7224 */ /* 0x000fe200078e0012 */
[----:B------:R-:W-:-:S07]  /*0880*/  CS2R R2, SRZ ;  /* 0x0000000000027805 */ /* 0x000fce000001ff00 */
.L_x_626:
[----:B------:R-:W-:-:S04]  /*0890*/  LEA R8, P1, R15, UR6, 0x3 ;  /* 0x000000060f087c11 */ /* 0x000fc8000f8218ff */
[----:B------:R-:W-:-:S06]  /*08a0*/  LEA.HI.X R9, R15, UR7, R12, 0x3, P1 ;  /* 0x000000070f097c11 */ /* 0x000fcc00088f1c0c */
[----:B------:R-:W2:Y:S01]  /*08b0*/  LDG.E.64.CONSTANT R8, desc[UR10][R8.64] ;  /* 0x0000000a08087981 */ /* 0x000ea2000c1e9b00 */
[----:B---3--:R-:W-:-:S05]  /*08c0*/  IMAD.IADD R15, R13, 0x1, R10 ;  /* 0x000000010d0f7824 */ /* 0x008fca00078e020a */
[----:B------:R-:W-:Y:S02]  /*08d0*/  ISETP.GE.U32.AND P1, PT, R15, R6, PT ;  /* 0x000000060f00720c */ /* 0x000fe40003f26070 */
[----:B------:R-:W-:-:S04]  /*08e0*/  SHF.R.S32.HI R12, RZ, 0x1f, R15 ;  /* 0x0000001fff0c7819 */ /* 0x000fc8000001140f */
[----:B------:R-:W-:Y:S01]  /*08f0*/  ISETP.GE.U32.AND.EX P1, PT, R12, R7, PT, P1 ;  /* 0x000000070c00720c */ /* 0x000fe20003f26110 */
[----:B--2---:R-:W-:-:S08]  /*0900*/  DADD R10, -R4, R8 ;  /* 0x00000000040a7229 */ /* 0x004fd00000000108 */
[----:B------:R-:W-:Y:S01]  /*0910*/  DFMA R2, R10, R10, R2 ;  /* 0x0000000a0a02722b */ /* 0x000fe20000000002 */
[----:B------:R-:W-:-:S03]  /*0920*/  IMAD.MOV.U32 R10, RZ, RZ, R15 ;  /* 0x000000ffff0a7224 */ /* 0x000fc600078e000f */
[----:B------:R-:W-:Y:S07]  /*0930*/  @!P1 BRA `(.L_x_626) ;  /* 0xfffffffc00d49947 */ /* 0x000fee000383ffff */
.L_x_625:
[----:B------:R-:W-:Y:S05]  /*0940*/  BSYNC.RECONVERGENT B0 ;  /* 0x0000000000007941 */ /* 0x000fea0003800200 */
.L_x_624:
[----:B------:R-:W-:Y:S01]  /*0950*/  SHFL.DOWN PT, R5, R3, 0x10, 0x1f ;  /* 0x0a001f0003057f89 */ /* 0x000fe200000e0000 */
[----:B------:R-:W-:Y:S01]  /*0960*/  ISETP.NE.AND P1, PT, R17, RZ, PT ;  /* 0x000000ff1100720c */ /* 0x000fe20003f25270 */
[----:B------:R-:W-:Y:S02]  /*0970*/  BSSY B0, `(.L_x_627) ;  /* 0x0000034000007945 */ /* 0x000fe40003800000 */
        /* <DEDUP_REMOVED lines=14> */
[----:B------:R2:W-:Y:S01]  /*0a60*/  @!P1 STS.64 [R19], R4 ;  /* 0x0000000413009388 */ /* 0x0005e20000000a00 */
[----:B------:R-:W-:Y:S01]  /*0a70*/  BAR.SYNC.DEFER_BLOCKING 0x0 ;  /* 0x0000000000007b1d */ /* 0x000fe20000010000 */
[----:B------:R-:W-:-:S13]  /*0a80*/  ISETP.GT.U32.AND P1, PT, R23, 0x1f, PT ;  /* 0x0000001f1700780c */ /* 0x000fda0003f24070 */
[----:B--2---:R-:W-:Y:S05]  /*0a90*/  @P1 BRA `(.L_x_628) ;  /* 0x0000000000841947 */ /* 0x004fea0003800000 */
[----:B------:R-:W2:Y:S01]  /*0aa0*/  LDCU UR4, c[0x0][0x360] ;  /* 0x00006c00ff0477ac */ /* 0x000ea20008000800 */
[----:B------:R-:W-:Y:S01]  /*0ab0*/  CS2R R6, SRZ ;  /* 0x0000000000067805 */ /* 0x000fe2000001ff00 */
[----:B--2---:R-:W-:-:S04]  /*0ac0*/  UIADD3 UR4, UPT, UPT, UR4, 0x1f, URZ ;  /* 0x0000001f04047890 */ /* 0x004fc8000fffe0ff */
[----:B------:R-:W-:-:S06]  /*0ad0*/  USHF.R.U32.HI UR4, URZ, 0x5, UR4 ;  /* 0x00000005ff047899 */ /* 0x000fcc0008011604 */
[----:B------:R-:W-:Y:S01]  /*0ae0*/  ISETP.GE.U32.AND P1, PT, R23, UR4, PT ;  /* 0x0000000417007c0c */ /* 0x000fe2000bf26070 */
[----:B------:R-:W-:-:S12]  /*0af0*/  UMOV UR4, 0xffffffff ;  /* 0xffffffff00047882 */ /* 0x000fd80000000000 */
[----:B------:R2:W3:Y:S01]  /*0b00*/  @!P1 LDS.64 R6, [R20] ;  /* 0x0000000014069984 */ /* 0x0004e20000000a00 */
[----:B------:R-:W-:Y:S05]  /*0b10*/  BRA.DIV UR4, `(.L_x_629) ;  /* 0x0000000a04bc7947 */ /* 0x000fea000b800000 */
[----:B---3--:R-:W3:Y:S04]  /*0b20*/  SHFL.DOWN PT, R9, R7, 0x10, 0x1f ;  /* 0x0a001f0007097f89 */ /* 0x008ee800000e0000 */
[----:B------:R-:W4:Y:S01]  /*0b30*/  SHFL.DOWN PT, R8, R6, 0x10, 0x1f ;  /* 0x0a001f0006087f89 */ /* 0x000f2200000e0000 */
[----:B---3--:R-:W-:Y:S02]  /*0b40*/  IMAD.MOV.U32 R3, RZ, RZ, R9 ;  /* 0x000000ffff037224 */ /* 0x008fe400078e0009 */
[----:B----4-:R-:W-:-:S06]  /*0b50*/  IMAD.MOV.U32 R2, RZ, RZ, R8 ;  /* 0x000000ffff027224 */ /* 0x010fcc00078e0008 */
[----:B------:R-:W-:-:S07]  /*0b60*/  DADD R8, R2, R6 ;  /* 0x0000000002087229 */ /* 0x000fce0000000006 */
[----:B------:R-:W3:Y:S04]  /*0b70*/  SHFL.DOWN PT, R11, R9, 0x8, 0x1f ;  /* 0x09001f00090b7f89 */ /* 0x000ee800000e0000 */
[----:B------:R-:W4:Y:S01]  /*0b80*/  SHFL.DOWN PT, R10, R8, 0x8, 0x1f ;  /* 0x09001f00080a7f89 */ /* 0x000f2200000e0000 */
[----:B---3--:R-:W-:Y:S02]  /*0b90*/  IMAD.MOV.U32 R3, RZ, RZ, R11 ;  /* 0x000000ffff037224 */ /* 0x008fe400078e000b */
[----:B----4-:R-:W-:-:S06]  /*0ba0*/  IMAD.MOV.U32 R2, RZ, RZ, R10 ;  /* 0x000000ffff027224 */ /* 0x010fcc00078e000a */
[----:B------:R-:W-:-:S07]  /*0bb0*/  DADD R10, R8, R2 ;  /* 0x00000000080a7229 */ /* 0x000fce0000000002 */
[----:B------:R-:W3:Y:S04]  /*0bc0*/  SHFL.DOWN PT, R13, R11, 0x4, 0x1f ;  /* 0x08801f000b0d7f89 */ /* 0x000ee800000e0000 */
[----:B------:R-:W4:Y:S01]  /*0bd0*/  SHFL.DOWN PT, R12, R10, 0x4, 0x1f ;  /* 0x08801f000a0c7f89 */ /* 0x000f2200000e0000 */
[----:B---3--:R-:W-:Y:S01]  /*0be0*/  IMAD.MOV.U32 R3, RZ, RZ, R13 ;  /* 0x000000ffff037224 */ /* 0x008fe200078e000d */
[----:B----4-:R-:W-:-:S06]  /*0bf0*/  MOV R2, R12 ;  /* 0x0000000c00027202 */ /* 0x010fcc0000000f00 */
[----:B------:R-:W-:-:S07]  /*0c00*/  DADD R12, R10, R2 ;  /* 0x000000000a0c7229 */ /* 0x000fce0000000002 */
[----:B------:R-:W3:Y:S04]  /*0c10*/  SHFL.DOWN PT, R7, R13, 0x2, 0x1f ;  /* 0x08401f000d077f89 */ /* 0x000ee800000e0000 */
[----:B------:R-:W4:Y:S01]  /*0c20*/  SHFL.DOWN PT, R6, R12, 0x2, 0x1f ;  /* 0x08401f000c067f89 */ /* 0x000f2200000e0000 */
[----:B---3--:R-:W-:Y:S02]  /*0c30*/  IMAD.MOV.U32 R3, RZ, RZ, R7 ;  /* 0x000000ffff037224 */ /* 0x008fe400078e0007 */
[----:B----4-:R-:W-:-:S06]  /*0c40*/  IMAD.MOV.U32 R2, RZ, RZ, R6 ;  /* 0x000000ffff027224 */ /* 0x010fcc00078e0006 */
[----:B------:R-:W-:-:S07]  /*0c50*/  DADD R6, R12, R2 ;  /* 0x000000000c067229 */ /* 0x000fce0000000002 */
[----:B------:R3:W4:Y:S04]  /*0c60*/  SHFL.DOWN PT, R8, R7, 0x1, 0x1f ;  /* 0x08201f0007087f89 */ /* 0x00072800000e0000 */
[----:B------:R3:W0:Y:S02]  /*0c70*/  SHFL.DOWN PT, R14, R6, 0x1, 0x1f ;  /* 0x08201f00060e7f89 */ /* 0x00062400000e0000 */
.L_x_658:
[----:B0-----:R-:W-:Y:S02]  /*0c80*/  IMAD.MOV.U32 R4, RZ, RZ, R14 ;  /* 0x000000ffff047224 */ /* 0x001fe400078e000e */
[----:B----4-:R-:W-:-:S06]  /*0c90*/  IMAD.MOV.U32 R5, RZ, RZ, R8 ;  /* 0x000000ffff057224 */ /* 0x010fcc00078e0008 */
[----:B------:R-:W-:-:S11]  /*0ca0*/  DADD R4, R6, R4 ;  /* 0x0000000006047229 */ /* 0x000fd60000000004 */
.L_x_628:
[----:B------:R-:W-:Y:S05]  /*0cb0*/  BSYNC B0 ;  /* 0x0000000000007941 */ /* 0x000fea0003800000 */
.L_x_627:
[----:B------:R-:W-:Y:S05]  /*0cc0*/  @!P0 BRA `(.L_x_630) ;  /* 0x0000000000c88947 */ /* 0x000fea0003800000 */
[----:B------:R-:W3:Y:S01]  /*0cd0*/  LDCU.64 UR4, c[0x0][0x3a8] ;  /* 0x00007500ff0477ac */ /* 0x000ee20008000a00 */
[----:B------:R-:W-:Y:S01]  /*0ce0*/  IMAD.MOV.U32 R2, RZ, RZ, 0x1 ;  /* 0x00000001ff027424 */ /* 0x000fe200078e00ff */
[----:B------:R-:W-:Y:S01]  /*0cf0*/  FSETP.GEU.AND P1, PT, |R5|, 6.5827683646048100446e-37, PT ;  /* 0x036000000500780b */ /* 0x000fe20003f2e200 */
[----:B------:R-:W-:Y:S01]  /*0d00*/  BSSY.RECONVERGENT B0, `(.L_x_631) ;  /* 0x0000015000007945 */ /* 0x000fe20003800200 */
[----:B---3--:R-:W3:Y:S08]  /*0d10*/  I2F.F64.U64 R6, UR4 ;  /* 0x0000000400067d12 */ /* 0x008ef00008301800 */
[----:B---3--:R-:W3:Y:S02]  /*0d20*/  MUFU.RCP64H R3, R7 ;  /* 0x0000000700037308 */ /* 0x008ee40000001800 */
[----:B---3--:R-:W-:-:S08]  /*0d30*/  DFMA R8, -R6, R2, 1 ;  /* 0x3ff000000608742b */ /* 0x008fd00000000102 */
[----:B------:R-:W-:-:S08]  /*0d40*/  DFMA R8, R8, R8, R8 ;  /* 0x000000080808722b */ /* 0x000fd00000000008 */
[----:B------:R-:W-:-:S08]  /*0d50*/  DFMA R8, R2, R8, R2 ;  /* 0x000000080208722b */ /* 0x000fd00000000002 */
[----:B------:R-:W-:-:S08]  /*0d60*/  DFMA R2, -R6, R8, 1 ;  /* 0x3ff000000602742b */ /* 0x000fd00000000108 */
[----:B------:R-:W-:-:S08]  /*0d70*/  DFMA R10, R8, R2, R8 ;  /* 0x00000002080a722b */ /* 0x000fd00000000008 */
[----:B------:R-:W-:-:S08]  /*0d80*/  DMUL R2, R10, R4 ;  /* 0x000000040a027228 */ /* 0x000fd00000000000 */
[----:B------:R-:W-:-:S08]  /*0d90*/  DFMA R8, -R6, R2, R4 ;  /* 0x000000020608722b */ /* 0x000fd00000000104 */
[----:B------:R-:W-:-:S10]  /*0da0*/  DFMA R2, R10, R8, R2 ;  /* 0x000000080a02722b */ /* 0x000fd40000000002 */
[----:B0-----:R-:W-:-:S05]  /*0db0*/  FFMA R0, RZ, R7, R3 ;  /* 0x00000007ff007223 */ /* 0x001fca0000000003 */
[----:B------:R-:W-:-:S13]  /*0dc0*/  FSETP.GT.AND P0, PT, |R0|, 1.469367938527859385e-39, PT ;  /* 0x001000000000780b */ /* 0x000fda0003f04200 */
[----:B------:R-:W-:Y:S05]  /*0dd0*/  @P0 BRA P1, `(.L_x_632) ;  /* 0x00000000001c0947 */ /* 0x000fea0000800000 */
[----:B------:R-:W-:Y:S01]  /*0de0*/  IMAD.MOV.U32 R11, RZ, RZ, R5 ;  /* 0x000000ffff0b7224 */ /* 0x000fe200078e0005 */
[----:B------:R-:W-:Y:S01]  /*0df0*/  MOV R0, R4 ;  /* 0x0000000400007202 */ /* 0x000fe20000000f00 */
[----:B------:R-:W-:Y:S01]  /*0e00*/  IMAD.MOV.U32 R5, RZ, RZ, R7 ;  /* 0x000000ffff057224 */ /* 0x000fe200078e0007 */
[----:B------:R-:W-:-:S07]  /*0e10*/  MOV R16, 0xe30 ;  /* 0x00000e3000107802 */ /* 0x000fce0000000f00 */
[----:B-12---:R-:W-:Y:S05]  /*0e20*/  CALL.REL.NOINC `($__internal_24_$__cuda_sm20_div_rn_f64_full) ;  /* 0x0000000800ec7944 */ /* 0x006fea0003c00000 */
[----:B------:R-:W-:Y:S02]  /*0e30*/  IMAD.MOV.U32 R2, RZ, RZ, R10 ;  /* 0x000000ffff027224 */ /* 0x000fe400078e000a */
[----:B------:R-:W-:-:S07]  /*0e40*/  IMAD.MOV.U32 R3, RZ, RZ, R11 ;  /* 0x000000ffff037224 */ /* 0x000fce00078e000b */
.L_x_632:
[----:B------:R-:W-:Y:S05]  /*0e50*/  BSYNC.RECONVERGENT B0 ;  /* 0x0000000000007941 */ /* 0x000fea0003800200 */
.L_x_631:
[----:B------:R-:W0:Y:S01]  /*0e60*/  LDCU.64 UR4, c[0x0][0x3b0] ;  /* 0x00007600ff0477ac */ /* 0x000e220008000a00 */
[----:B------:R-:W-:Y:S01]  /*0e70*/  IMAD.MOV.U32 R6, RZ, RZ, 0x0 ;  /* 0x00000000ff067424 */ /* 0x000fe200078e00ff */
[----:B------:R-:W-:Y:S01]  /*0e80*/  MOV R7, 0x3fd80000 ;  /* 0x3fd8000000077802 */ /* 0x000fe20000000f00 */
[----:B------:R-:W-:Y:S01]  /*0e90*/  BSSY.RECONVERGENT B0, `(.L_x_633) ;  /* 0x0000010000007945 */ /* 0x000fe20003800200 */
        /* <DEDUP_REMOVED lines=12> */
[----:B-12---:R-:W-:Y:S05]  /*0f60*/  CALL.REL.NOINC `($__internal_25_$__cuda_sm20_drsqrt_f64_slowpath_v2) ;  /* 0x0000001000147944 */ /* 0x006fea0003c00000 */
[----:B------:R-:W-:Y:S02]  /*0f70*/  IMAD.MOV.U32 R2, RZ, RZ, R0 ;  /* 0x000000ffff027224 */ /* 0x000fe400078e0000 */
[----:B------:R-:W-:-:S07]  /*0f80*/  IMAD.MOV.U32 R3, RZ, RZ, R5 ;  /* 0x000000ffff037224 */ /* 0x000fce00078e0005 */
.L_x_634:
[----:B------:R-:W-:Y:S05]  /*0f90*/  BSYNC.RECONVERGENT B0 ;  /* 0x0000000000007941 */ /* 0x000fea0003800200 */
.L_x_633:
[----:B------:R-:W0:Y:S01]  /*0fa0*/  S2UR UR5, SR_CgaCtaId ;  /* 0x00000000000579c3 */ /* 0x000e220000008800 */
[----:B------:R-:W-:Y:S02]  /*0fb0*/  UMOV UR4, 0x400 ;  /* 0x0000040000047882 */ /* 0x000fe40000000000 */
[----:B0-----:R-:W-:-:S06]  /*0fc0*/  ULEA UR4, UR5, UR4, 0x18 ;  /* 0x0000000405047291 */ /* 0x001fcc000f8ec0ff */
[----:B------:R-:W-:-:S05]  /*0fd0*/  IMAD.U32 R0, RZ, RZ, UR4 ;  /* 0x00000004ff007e24 */ /* 0x000fca000f8e00ff */
[----:B------:R4:W-:Y:S02]  /*0fe0*/  STS.64 [R0+0x108], R2 ;  /* 0x0001080200007388 */ /* 0x0009e40000000a00 */
.L_x_630:
[----:B----4-:R-:W4:Y:S01]  /*0ff0*/  LDC.64 R2, c[0x0][0x3a8] ;  /* 0x0000ea00ff027b82 */ /* 0x010f220000000a00 */
[----:B------:R-:W-:Y:S07]  /*1000*/  WARPSYNC.ALL ;  /* 0x0000000000007948 */ /* 0x000fee0003800000 */
[----:B------:R-:W-:Y:S01]  /*1010*/  BAR.SYNC.DEFER_BLOCKING 0x0 ;  /* 0x0000000000007b1d */ /* 0x000fe20000010000 */
[----:B----4-:R-:W-:-:S04]  /*1020*/  ISETP.GE.U32.AND P0, PT, R23, R2, PT ;  /* 0x000000021700720c */ /* 0x010fc80003f06070 */
[----:B------:R-:W-:-:S13]  /*1030*/  ISETP.GE.U32.AND.EX P0, PT, R18, R3, PT, P0 ;  /* 0x000000031200720c */ /* 0x000fda0003f06100 */
[----:B------:R-:W-:Y:S05]  /*1040*/  @P0 EXIT ;  /* 0x000000000000094d */ /* 0x000fea0003800000 */
[----:B---3--:R3:W4:Y:S01]  /*1050*/  LDS.128 R4, [R0+0x100] ;  /* 0x0001000000047984 */ /* 0x0087220000000c00 */
[----:B------:R-:W-:Y:S01]  /*1060*/  BSSY.RECONVERGENT B0, `(.L_x_635) ;  /* 0x000001c000007945 */ /* 0x000fe20003800200 */
[----:B------:R-:W0:Y:S01]  /*1070*/  LDCU UR4, c[0x0][0x360] ;  /* 0x00006c00ff0477ac */ /* 0x000e220008000800 */
[----:B------:R-:W0:Y:S01]  /*1080*/  LDCU.64 UR14, c[0x0][0x388] ;  /* 0x00007100ff0e77ac */ /* 0x000e220008000a00 */
[----:B------:R-:W0:Y:S02]  /*1090*/  LDCU.128 UR16, c[0x0][0x390] ;  /* 0x00007200ff1077ac */ /* 0x000e240008000c00 */
.L_x_636:
[C---:B------:R-:W-:Y:S01]  /*10a0*/  IMAD.SHL.U32 R12, R23.reuse, 0x8, RZ ;  /* 0x00000008170c7824 */ /* 0x040fe200078e00ff */
[----:B0--3--:R-:W-:-:S04]  /*10b0*/  SHF.L.U64.HI R0, R23, 0x3, R18 ;  /* 0x0000000317007819 */ /* 0x009fc80000010212 */
[----:B------:R-:W-:-:S04]  /*10c0*/  IADD3 R14, P0, PT, R12, UR6, RZ ;  /* 0x000000060c0e7c10 */ /* 0x000fc8000ff1e0ff */
[----:B------:R-:W-:-:S05]  /*10d0*/  IADD3.X R15, PT, PT, R0, UR7, RZ, P0, !PT ;  /* 0x00000007000f7c10 */ /* 0x000fca00087fe4ff */
[----:B------:R0:W4:Y:S01]  /*10e0*/  LDG.E.64.CONSTANT R10, desc[UR10][R14.64] ;  /* 0x0000000a0e0a7981 */ /* 0x000122000c1e9b00 */
[C---:B------:R-:W-:Y:S02]  /*10f0*/  IADD3 R16, P0, PT, R12.reuse, UR14, RZ ;  /* 0x0000000e0c107c10 */ /* 0x040fe4000ff1e0ff */
[----:B------:R-:W-:Y:S02]  /*1100*/  IADD3 R12, P1, PT, R12, UR16, RZ ;  /* 0x000000100c0c7c10 */ /* 0x000fe4000ff3e0ff */
[C---:B------:R-:W-:Y:S02]  /*1110*/  IADD3.X R17, PT, PT, R0.reuse, UR15, RZ, P0, !PT ;  /* 0x0000000f00117c10 */ /* 0x040fe400087fe4ff */
[----:B------:R-:W-:-:S03]  /*1120*/  IADD3.X R13, PT, PT, R0, UR17, RZ, P1, !PT ;  /* 0x00000011000d7c10 */ /* 0x000fc60008ffe4ff */
[----:B------:R-:W3:Y:S04]  /*1130*/  LDG.E.64.CONSTANT R8, desc[UR10][R16.64] ;  /* 0x0000000a10087981 */ /* 0x000ee8000c1e9b00 */
[----:B------:R-:W3:Y:S01]  /*1140*/  LDG.E.64.CONSTANT R12, desc[UR10][R12.64] ;  /* 0x0000000a0c0c7981 */ /* 0x000ee2000c1e9b00 */
[C---:B------:R-:W-:Y:S01]  /*1150*/  IADD3 R0, P0, PT, R23.reuse, UR12, RZ ;  /* 0x0000000c17007c10 */ /* 0x040fe2000ff1e0ff */
[----:B------:R-:W-:-:S03]  /*1160*/  VIADD R23, R23, UR4 ;  /* 0x0000000417177c36 */ /* 0x000fc60008000000 */
[----:B------:R-:W-:Y:S02]  /*1170*/  IADD3.X R19, PT, PT, R18, UR8, RZ, P0, !PT ;  /* 0x0000000812137c10 */ /* 0x000fe400087fe4ff */
[C---:B0-----:R-:W-:Y:S02]  /*1180*/  LEA R14, P0, R0.reuse, UR18, 0x3 ;  /* 0x00000012000e7c11 */ /* 0x041fe4000f8018ff */
[----:B------:R-:W-:Y:S02]  /*1190*/  SHF.R.S32.HI R18, RZ, 0x1f, R23 ;  /* 0x0000001fff127819 */ /* 0x000fe40000011417 */
[----:B------:R-:W-:Y:S02]  /*11a0*/  LEA.HI.X R15, R0, UR19, R19, 0x3, P0 ;  /* 0x00000013000f7c11 */ /* 0x000fe400080f1c13 */
[----:B------:R-:W-:-:S04]  /*11b0*/  ISETP.GE.U32.AND P0, PT, R23, R2, PT ;  /* 0x000000021700720c */ /* 0x000fc80003f06070 */
[----:B------:R-:W-:Y:S01]  /*11c0*/  ISETP.GE.U32.AND.EX P0, PT, R18, R3, PT, P0 ;  /* 0x000000031200720c */ /* 0x000fe20003f06100 */
[----:B----4-:R-:W-:-:S08]  /*11d0*/  DADD R10, -R4, R10 ;  /* 0x00000000040a7229 */ /* 0x010fd0000000010a */
[----:B------:R-:W-:-:S08]  /*11e0*/  DMUL R10, R10, R6 ;  /* 0x000000060a0a7228 */ /* 0x000fd00000000000 */
[----:B---3--:R-:W-:-:S07]  /*11f0*/  DFMA R8, R10, R8, R12 ;  /* 0x000000080a08722b */ /* 0x008fce000000000c */
[----:B------:R0:W-:Y:S01]  /*1200*/  STG.E.64 desc[UR10][R14.64], R8 ;  /* 0x000000080e007986 */ /* 0x0001e2000c101b0a */
[----:B------:R-:W-:Y:S05]  /*1210*/  @!P0 BRA `(.L_x_636) ;  /* 0xfffffffc00a08947 */ /* 0x000fea000383ffff */
[----:B------:R-:W-:Y:S05]  /*1220*/  BSYNC.RECONVERGENT B0 ;  /* 0x0000000000007941 */ /* 0x000fea0003800200 */
.L_x_635:
[----:B------:R-:W-:Y:S05]  /*1230*/  EXIT ;  /* 0x000000000000794d */ /* 0x000fea0003800000 */
.L_x_621:
[----:B--2---:R-:W-:Y:S01]  /*1240*/  MOV R5, R7 ;  /* 0x0000000700057202 */ /* 0x004fe20000000f00 */
[----:B------:R-:W-:Y:S02]  /*1250*/  IMAD.MOV.U32 R4, RZ, RZ, 0x10 ;  /* 0x00000010ff047424 */ /* 0x000fe400078e00ff */
[----:B0-----:R-:W-:Y:S02]  /*1260*/  IMAD.MOV.U32 R3, RZ, RZ, 0x1f ;  /* 0x0000001fff037424 */ /* 0x001fe400078e00ff */
[----:B------:R-:W-:-:S07]  /*1270*/  IMAD.MOV.U32 R2, RZ, RZ, -0x1 ;  /* 0xffffffffff027424 */ /* 0x000fce00078e00ff */
[----:B-1----:R-:W-:Y:S05]  /*1280*/  WARPSYNC.COLLECTIVE R2, `(.L_x_637) ;  /* 0x0000000002087348 */ /* 0x002fea0003c00000 */
[----:B------:R0:W2:Y:S02]  /*1290*/  SHFL.DOWN P1, R14, R5, R4, R3 ;  /* 0x08000004050e7389 */ /* 0x0000a40000020003 */
[----:B012---:R-:W-:Y:S05]  /*12a0*/  ENDCOLLECTIVE ;  /* 0x000000000000791b */ /* 0x007fea0003800000 */
.L_x_637:
[----:B------:R-:W-:Y:S02]  /*12b0*/  IMAD.MOV.U32 R5, RZ, RZ, R6 ;  /* 0x000000ffff057224 */ /* 0x000fe400078e0006 */
[----:B------:R-:W-:-:S07]  /*12c0*/  IMAD.MOV.U32 R9, RZ, RZ, R14 ;  /* 0x000000ffff097224 */ /* 0x000fce00078e000e */
[----:B------:R-:W-:Y:S05]  /*12d0*/  WARPSYNC.COLLECTIVE R2, `(.L_x_638) ;  /* 0x0000000002087348 */ /* 0x000fea0003c00000 */
[----:B------:R0:W1:Y:S02]  /*12e0*/  SHFL.DOWN P1, R14, R5, R4, R3 ;  /* 0x08000004050e7389 */ /* 0x0000640000020003 */
[----:B01----:R-:W-:Y:S05]  /*12f0*/  ENDCOLLECTIVE ;  /* 0x000000000000791b */ /* 0x003fea0003800000 */
.L_x_638:
[----:B------:R-:W-:Y:S02]  /*1300*/  IMAD.MOV.U32 R4, RZ, RZ, 0x8 ;  /* 0x00000008ff047424 */ /* 0x000fe400078e00ff */
[----:B------:R-:W-:-:S06]  /*1310*/  IMAD.MOV.U32 R8, RZ, RZ, R14 ;  /* 0x000000ffff087224 */ /* 0x000fcc00078e000e */
[----:B------:R-:W-:-:S10]  /*1320*/  DADD R8, R8, R6 ;  /* 0x0000000008087229 */ /* 0x000fd40000000006 */
[----:B------:R-:W-:-:S07]  /*1330*/  MOV R5, R9 ;  /* 0x0000000900057202 */ /* 0x000fce0000000f00 */
[----:B------:R-:W-:Y:S05]  /*1340*/  WARPSYNC.COLLECTIVE R2, `(.L_x_639) ;  /* 0x0000000002087348 */ /* 0x000fea0003c00000 */
[----:B------:R0:W1:Y:S02]  /*1350*/  SHFL.DOWN P1, R14, R5, R4, R3 ;  /* 0x08000004050e7389 */ /* 0x0000640000020003 */
[----:B01----:R-:W-:Y:S05]  /*1360*/  ENDCOLLECTIVE ;  /* 0x000000000000791b */ /* 0x003fea0003800000 */
.L_x_639:
[----:B------:R-:W-:Y:S02]  /*1370*/  IMAD.MOV.U32 R5, RZ, RZ, R8 ;  /* 0x000000ffff057224 */ /* 0x000fe400078e0008 */
[----:B------:R-:W-:-:S07]  /*1380*/  IMAD.MOV.U32 R11, RZ, RZ, R14 ;  /* 0x000000ffff0b7224 */ /* 0x000fce00078e000e */
[----:B------:R-:W-:Y:S05]  /*1390*/  WARPSYNC.COLLECTIVE R2, `(.L_x_640) ;  /* 0x0000000002087348 */ /* 0x000fea0003c00000 */
[----:B------:R0:W1:Y:S02]  /*13a0*/  SHFL.DOWN P1, R14, R5, R4, R3 ;  /* 0x08000004050e7389 */ /* 0x0000640000020003 */
[----:B01----:R-:W-:Y:S05]  /*13b0*/  ENDCOLLECTIVE ;  /* 0x000000000000791b */ /* 0x003fea0003800000 */
.L_x_640:
[----:B------:R-:W-:Y:S01]  /*13c0*/  MOV R4, 0x4 ;  /* 0x0000000400047802 */ /* 0x000fe20000000f00 */
[----:B------:R-:W-:-:S06]  /*13d0*/  IMAD.MOV.U32 R10, RZ, RZ, R14 ;  /* 0x000000ffff0a7224 */ /* 0x000fcc00078e000e */
[----:B------:R-:W-:-:S10]  /*13e0*/  DADD R10, R8, R10 ;  /* 0x00000000080a7229 */ /* 0x000fd4000000000a */
[----:B------:R-:W-:-:S07]  /*13f0*/  IMAD.MOV.U32 R5, RZ, RZ, R11 ;  /* 0x000000ffff057224 */ /* 0x000fce00078e000b */
[----:B------:R-:W-:Y:S05]  /*1400*/  WARPSYNC.COLLECTIVE R2, `(.L_x_641) ;  /* 0x0000000002087348 */ /* 0x000fea0003c00000 */
[----:B------:R0:W1:Y:S02]  /*1410*/  SHFL.DOWN P1, R14, R5, R4, R3 ;  /* 0x08000004050e7389 */ /* 0x0000640000020003 */
[----:B01----:R-:W-:Y:S05]  /*1420*/  ENDCOLLECTIVE ;  /* 0x000000000000791b */ /* 0x003fea0003800000 */
.L_x_641:
[----:B------:R-:W-:Y:S02]  /*1430*/  IMAD.MOV.U32 R5, RZ, RZ, R10 ;  /* 0x000000ffff057224 */ /* 0x000fe400078e000a */
[----:B------:R-:W-:-:S07]  /*1440*/  IMAD.MOV.U32 R13, RZ, RZ, R14 ;  /* 0x000000ffff0d7224 */ /* 0x000fce00078e000e */
[----:B------:R-:W-:Y:S05]  /*1450*/  WARPSYNC.COLLECTIVE R2, `(.L_x_642) ;  /* 0x0000000002087348 */ /* 0x000fea0003c00000 */
[----:B------:R0:W1:Y:S02]  /*1460*/  SHFL.DOWN P1, R14, R5, R4, R3 ;  /* 0x08000004050e7389 */ /* 0x0000640000020003 */
[----:B01----:R-:W-:Y:S05]  /*1470*/  ENDCOLLECTIVE ;  /* 0x000000000000791b */ /* 0x003fea0003800000 */
.L_x_642:
[----:B------:R-:W-:Y:S02]  /*1480*/  IMAD.MOV.U32 R4, RZ, RZ, 0x2 ;  /* 0x00000002ff047424 */ /* 0x000fe400078e00ff */
[----:B------:R-:W-:-:S06]  /*1490*/  IMAD.MOV.U32 R12, RZ, RZ, R14 ;  /* 0x000000ffff0c7224 */ /* 0x000fcc00078e000e */
[----:B------:R-:W-:-:S10]  /*14a0*/  DADD R12, R10, R12 ;  /* 0x000000000a0c7229 */ /* 0x000fd4000000000c */
[----:B------:R-:W-:-:S07]  /*14b0*/  IMAD.MOV.U32 R5, RZ, RZ, R13 ;  /* 0x000000ffff057224 */ /* 0x000fce00078e000d */
[----:B------:R-:W-:Y:S05]  /*14c0*/  WARPSYNC.COLLECTIVE R2, `(.L_x_643) ;  /* 0x0000000002087348 */ /* 0x000fea0003c00000 */
[----:B------:R0:W1:Y:S02]  /*14d0*/  SHFL.DOWN P1, R14, R5, R4, R3 ;  /* 0x08000004050e7389 */ /* 0x0000640000020003 */
[----:B01----:R-:W-:Y:S05]  /*14e0*/  ENDCOLLECTIVE ;  /* 0x000000000000791b */ /* 0x003fea0003800000 */
.L_x_643:
[----:B------:R-:W-:Y:S01]  /*14f0*/  IMAD.MOV.U32 R5, RZ, RZ, R12 ;  /* 0x000000ffff057224 */ /* 0x000fe200078e000c */
[----:B------:R-:W-:-:S07]  /*1500*/  MOV R7, R14 ;  /* 0x0000000e00077202 */ /* 0x000fce0000000f00 */
[----:B------:R-:W-:Y:S05]  /*1510*/  WARPSYNC.COLLECTIVE R2, `(.L_x_644) ;  /* 0x0000000002087348 */ /* 0x000fea0003c00000 */
[----:B------:R0:W1:Y:S02]  /*1520*/  SHFL.DOWN P1, R14, R5, R4, R3 ;  /* 0x08000004050e7389 */ /* 0x0000640000020003 */
[----:B01----:R-:W-:Y:S05]  /*1530*/  ENDCOLLECTIVE ;  /* 0x000000000000791b */ /* 0x003fea0003800000 */
.L_x_644:
[----:B------:R-:W-:Y:S02]  /*1540*/  IMAD.MOV.U32 R4, RZ, RZ, 0x1 ;  /* 0x00000001ff047424 */ /* 0x000fe400078e00ff */
[----:B------:R-:W-:-:S06]  /*1550*/  IMAD.MOV.U32 R6, RZ, RZ, R14 ;  /* 0x000000ffff067224 */ /* 0x000fcc00078e000e */
[----:B------:R-:W-:-:S10]  /*1560*/  DADD R6, R12, R6 ;  /* 0x000000000c067229 */ /* 0x000fd40000000006 */
[----:B------:R-:W-:-:S07]  /*1570*/  IMAD.MOV.U32 R5, RZ, RZ, R7 ;  /* 0x000000ffff057224 */ /* 0x000fce00078e0007 */
[----:B------:R-:W-:Y:S05]  /*1580*/  WARPSYNC.COLLECTIVE R2, `(.L_x_645) ;  /* 0x0000000002087348 */ /* 0x000fea0003c00000 */
[----:B------:R0:W1:Y:S02]  /*1590*/  SHFL.DOWN P1, R14, R5, R4, R3 ;  /* 0x08000004050e7389 */ /* 0x0000640000020003 */
[----:B01----:R-:W-:Y:S05]  /*15a0*/  ENDCOLLECTIVE ;  /* 0x000000000000791b */ /* 0x003fea0003800000 */
.L_x_645:
[----:B------:R-:W-:Y:S01]  /*15b0*/  MOV R5, R6 ;  /* 0x0000000600057202 */ /* 0x000fe20000000f00 */
[----:B------:R-:W-:-:S07]  /*15c0*/  IMAD.MOV.U32 R8, RZ, RZ, R14 ;  /* 0x000000ffff087224 */ /* 0x000fce00078e000e */
[----:B------:R-:W-:Y:S05]  /*15d0*/  WARPSYNC.COLLECTIVE R2, `(.L_x_646) ;  /* 0x0000000002087348 */ /* 0x000fea0003c00000 */
[----:B------:R0:W1:Y:S02]  /*15e0*/  SHFL.DOWN P1, R14, R5, R4, R3 ;  /* 0x08000004050e7389 */ /* 0x0000640000020003 */
[----:B01----:R-:W-:Y:S05]  /*15f0*/  ENDCOLLECTIVE ;  /* 0x000000000000791b */ /* 0x003fea0003800000 */
.L_x_646:
[----:B------:R-:W-:Y:S05]  /*1600*/  BRA `(.L_x_647) ;  /* 0xffffffec00d87947 */ /* 0x000fea000383ffff */
.L_x_629:
[----:B---3--:R-:W-:Y:S02]  /*1610*/  IMAD.MOV.U32 R5, RZ, RZ, R7 ;  /* 0x000000ffff057224 */ /* 0x008fe400078e0007 */
[----:B------:R-:W-:Y:S02]  /*1620*/  IMAD.MOV.U32 R4, RZ, RZ, 0x10 ;  /* 0x00000010ff047424 */ /* 0x000fe400078e00ff */
[----:B------:R-:W-:Y:S02]  /*1630*/  IMAD.MOV.U32 R3, RZ, RZ, 0x1f ;  /* 0x0000001fff037424 */ /* 0x000fe400078e00ff */
[----:B------:R-:W-:-:S07]  /*1640*/  IMAD.MOV.U32 R2, RZ, RZ, -0x1 ;  /* 0xffffffffff027424 */ /* 0x000fce00078e00ff */
[----:B012---:R-:W-:Y:S05]  /*1650*/  WARPSYNC.COLLECTIVE R2, `(.L_x_648) ;  /* 0x0000000002087348 */ /* 0x007fea0003c00000 */
[----:B------:R3:W4:Y:S02]  /*1660*/  SHFL.DOWN P1, R14, R5, R4, R3 ;  /* 0x08000004050e7389 */ /* 0x0007240000020003 */
[----:B01234-:R-:W-:Y:S05]  /*1670*/  ENDCOLLECTIVE ;  /* 0x000000000000791b */ /* 0x01ffea0003800000 */
.L_x_648:
[----:B------:R-:W-:Y:S01]  /*1680*/  MOV R5, R6 ;  /* 0x0000000600057202 */ /* 0x000fe20000000f00 */
[----:B------:R-:W-:-:S07]  /*1690*/  IMAD.MOV.U32 R9, RZ, RZ, R14 ;  /* 0x000000ffff097224 */ /* 0x000fce00078e000e */
[----:B------:R-:W-:Y:S05]  /*16a0*/  WARPSYNC.COLLECTIVE R2, `(.L_x_649) ;  /* 0x0000000002087348 */ /* 0x000fea0003c00000 */
[----:B------:R0:W1:Y:S02]  /*16b0*/  SHFL.DOWN P1, R14, R5, R4, R3 ;  /* 0x08000004050e7389 */ /* 0x0000640000020003 */
[----:B01----:R-:W-:Y:S05]  /*16c0*/  ENDCOLLECTIVE ;  /* 0x000000000000791b */ /* 0x003fea0003800000 */
.L_x_649:
[----:B------:R-:W-:Y:S02]  /*16d0*/  IMAD.MOV.U32 R4, RZ, RZ, 0x8 ;  /* 0x00000008ff047424 */ /* 0x000fe400078e00ff */
[----:B------:R-:W-:-:S06]  /*16e0*/  IMAD.MOV.U32 R8, RZ, RZ, R14 ;  /* 0x000000ffff087224 */ /* 0x000fcc00078e000e */
[----:B------:R-:W-:-:S10]  /*16f0*/  DADD R8, R8, R6 ;  /* 0x0000000008087229 */ /* 0x000fd40000000006 */
[----:B------:R-:W-:-:S07]  /*1700*/  IMAD.MOV.U32 R5, RZ, RZ, R9 ;  /* 0x000000ffff057224 */ /* 0x000fce00078e0009 */
[----:B------:R-:W-:Y:S05]  /*1710*/  WARPSYNC.COLLECTIVE R2, `(.L_x_650) ;  /* 0x0000000002087348 */ /* 0x000fea0003c00000 */
[----:B------:R0:W1:Y:S02]  /*1720*/  SHFL.DOWN P1, R14, R5, R4, R3 ;  /* 0x08000004050e7389 */ /* 0x0000640000020003 */
[----:B01----:R-:W-:Y:S05]  /*1730*/  ENDCOLLECTIVE ;  /* 0x000000000000791b */ /* 0x003fea0003800000 */
.L_x_650:
[----:B------:R-:W-:Y:S02]  /*1740*/  IMAD.MOV.U32 R5, RZ, RZ, R8 ;  /* 0x000000ffff057224 */ /* 0x000fe400078e0008 */
[----:B------:R-:W-:-:S07]  /*1750*/  IMAD.MOV.U32 R11, RZ, RZ, R14 ;  /* 0x000000ffff0b7224 */ /* 0x000fce00078e000e */
[----:B------:R-:W-:Y:S05]  /*1760*/  WARPSYNC.COLLECTIVE R2, `(.L_x_651) ;  /* 0x0000000002087348 */ /* 0x000fea0003c00000 */
[----:B------:R0:W1:Y:S02]  /*1770*/  SHFL.DOWN P1, R14, R5, R4, R3 ;  /* 0x08000004050e7389 */ /* 0x0000640000020003 */
[----:B01----:R-:W-:Y:S05]  /*1780*/  ENDCOLLECTIVE ;  /* 0x000000000000791b */ /* 0x003fea0003800000 */
.L_x_651:
[----:B------:R-:W-:Y:S01]  /*1790*/  IMAD.MOV.U32 R4, RZ, RZ, 0x4 ;  /* 0x00000004ff047424 */ /* 0x000fe200078e00ff */
[----:B------:R-:W-:-:S06]  /*17a0*/  MOV R10, R14 ;  /* 0x0000000e000a7202 */ /* 0x000fcc0000000f00 */
[----:B------:R-:W-:-:S10]  /*17b0*/  DADD R10, R8, R10 ;  /* 0x00000000080a7229 */ /* 0x000fd4000000000a */
[----:B------:R-:W-:-:S07]  /*17c0*/  IMAD.MOV.U32 R5, RZ, RZ, R11 ;  /* 0x000000ffff057224 */ /* 0x000fce00078e000b */
[----:B------:R-:W-:Y:S05]  /*17d0*/  WARPSYNC.COLLECTIVE R2, `(.L_x_652) ;  /* 0x0000000002087348 */ /* 0x000fea0003c00000 */
[----:B------:R0:W1:Y:S02]  /*17e0*/  SHFL.DOWN P1, R14, R5, R4, R3 ;  /* 0x08000004050e7389 */ /* 0x0000640000020003 */
[----:B01----:R-:W-:Y:S05]  /*17f0*/  ENDCOLLECTIVE ;  /* 0x000000000000791b */ /* 0x003fea0003800000 */
.L_x_652:
[----:B------:R-:W-:Y:S02]  /*1800*/  IMAD.MOV.U32 R5, RZ, RZ, R10 ;  /* 0x000000ffff057224 */ /* 0x000fe400078e000a */
[----:B------:R-:W-:-:S07]  /*1810*/  IMAD.MOV.U32 R13, RZ, RZ, R14 ;  /* 0x000000ffff0d7224 */ /* 0x000fce00078e000e */
[----:B------:R-:W-:Y:S05]  /*1820*/  WARPSYNC.COLLECTIVE R2, `(.L_x_653) ;  /* 0x0000000002087348 */ /* 0x000fea0003c00000 */
[----:B------:R0:W1:Y:S02]  /*1830*/  SHFL.DOWN P1, R14, R5, R4, R3 ;  /* 0x08000004050e7389 */ /* 0x0000640000020003 */
[----:B01----:R-:W-:Y:S05]  /*1840*/  ENDCOLLECTIVE ;  /* 0x000000000000791b */ /* 0x003fea0003800000 */
.L_x_653:
[----:B------:R-:W-:Y:S02]  /*1850*/  IMAD.MOV.U32 R4, RZ, RZ, 0x2 ;  /* 0x00000002ff047424 */ /* 0x000fe400078e00ff */
[----:B------:R-:W-:-:S06]  /*1860*/  IMAD.MOV.U32 R12, RZ, RZ, R14 ;  /* 0x000000ffff0c7224 */ /* 0x000fcc00078e000e */
[----:B------:R-:W-:-:S10]  /*1870*/  DADD R12, R10, R12 ;  /* 0x000000000a0c7229 */ /* 0x000fd4000000000c */
[----:B------:R-:W-:-:S07]  /*1880*/  MOV R5, R13 ;  /* 0x0000000d00057202 */ /* 0x000fce0000000f00 */
[----:B------:R-:W-:Y:S05]  /*1890*/  WARPSYNC.COLLECTIVE R2, `(.L_x_654) ;  /* 0x0000000002087348 */ /* 0x000fea0003c00000 */
[----:B------:R0:W1:Y:S02]  /*18a0*/  SHFL.DOWN P1, R14, R5, R4, R3 ;  /* 0x08000004050e7389 */ /* 0x0000640000020003 */
[----:B01----:R-:W-:Y:S05]  /*18b0*/  ENDCOLLECTIVE ;  /* 0x000000000000791b */ /* 0x003fea0003800000 */
.L_x_654:
[----:B------:R-:W-:Y:S02]  /*18c0*/  IMAD.MOV.U32 R5, RZ, RZ, R12 ;  /* 0x000000ffff057224 */ /* 0x000fe400078e000c */
[----:B------:R-:W-:-:S07]  /*18d0*/  IMAD.MOV.U32 R7, RZ, RZ, R14 ;  /* 0x000000ffff077224 */ /* 0x000fce00078e000e */
[----:B------:R-:W-:Y:S05]  /*18e0*/  WARPSYNC.COLLECTIVE R2, `(.L_x_655) ;  /* 0x0000000002087348 */ /* 0x000fea0003c00000 */
[----:B------:R0:W1:Y:S02]  /*18f0*/  SHFL.DOWN P1, R14, R5, R4, R3 ;  /* 0x08000004050e7389 */ /* 0x0000640000020003 */
[----:B01----:R-:W-:Y:S05]  /*1900*/  ENDCOLLECTIVE ;  /* 0x000000000000791b */ /* 0x003fea0003800000 */
.L_x_655:
[----:B------:R-:W-:Y:S01]  /*1910*/  MOV R4, 0x1 ;  /* 0x0000000100047802 */ /* 0x000fe20000000f00 */
[----:B------:R-:W-:-:S06]  /*1920*/  IMAD.MOV.U32 R6, RZ, RZ, R14 ;  /* 0x000000ffff067224 */ /* 0x000fcc00078e000e */
[----:B------:R-:W-:-:S10]  /*1930*/  DADD R6, R12, R6 ;  /* 0x000000000c067229 */ /* 0x000fd40000000006 */
[----:B------:R-:W-:-:S07]  /*1940*/  IMAD.MOV.U32 R5, RZ, RZ, R7 ;  /* 0x000000ffff057224 */ /* 0x000fce00078e0007 */
[----:B------:R-:W-:Y:S05]  /*1950*/  WARPSYNC.COLLECTIVE R2, `(.L_x_656) ;  /* 0x0000000002087348 */ /* 0x000fea0003c00000 */
[----:B------:R0:W1:Y:S02]  /*1960*/  SHFL.DOWN P1, R14, R5, R4, R3 ;  /* 0x08000004050e7389 */ /* 0x0000640000020003 */
[----:B01----:R-:W-:Y:S05]  /*1970*/  ENDCOLLECTIVE ;  /* 0x000000000000791b */ /* 0x003fea0003800000 */
.L_x_656:
[----:B------:R-:W-:Y:S02]  /*1980*/  IMAD.MOV.U32 R5, RZ, RZ, R6 ;  /* 0x000000ffff057224 */ /* 0x000fe400078e0006 */
[----:B------:R-:W-:-:S07]  /*1990*/  IMAD.MOV.U32 R8, RZ, RZ, R14 ;  /* 0x000000ffff087224 */ /* 0x000fce00078e000e */
[----:B------:R-:W-:Y:S05]  /*19a0*/  WARPSYNC.COLLECTIVE R2, `(.L_x_657) ;  /* 0x0000000002087348 */ /* 0x000fea0003c00000 */
[----:B------:R0:W1:Y:S02]  /*19b0*/  SHFL.DOWN P1, R14, R5, R4, R3 ;  /* 0x08000004050e7389 */ /* 0x0000640000020003 */
[----:B01----:R-:W-:Y:S05]  /*19c0*/  ENDCOLLECTIVE ;  /* 0x000000000000791b */ /* 0x003fea0003800000 */
.L_x_657:
[----:B------:R-:W-:Y:S05]  /*19d0*/  BRA `(.L_x_658) ;  /* 0xfffffff000a87947 */ /* 0x000fea000383ffff */
        .weak           $__internal_24_$__cuda_sm20_div_rn_f64_full
        .type           $__internal_24_$__cuda_sm20_div_rn_f64_full,@function
        .size           $__internal_24_$__cuda_sm20_div_rn_f64_full,($__internal_25_$__cuda_sm20_drsqrt_f64_slowpath_v2 - $__internal_24_$__cuda_sm20_div_rn_f64_full)
$__internal_24_$__cuda_sm20_div_rn_f64_full:
[C---:B------:R-:W-:Y:S01]  /*19e0*/  FSETP.GEU.AND P0, PT, |R5|.reuse, 1.469367938527859385e-39, PT ;  /* 0x001000000500780b */ /* 0x040fe20003f0e200 */
[--C-:B------:R-:W-:Y:S01]  /*19f0*/  IMAD.MOV.U32 R4, RZ, RZ, R6.reuse ;  /* 0x000000ffff047224 */ /* 0x100fe200078e0006 */
[----:B------:R-:W-:Y:S01]  /*1a00*/  LOP3.LUT R2, R5, 0x800fffff, RZ, 0xc0, !PT ;  /* 0x800fffff05027812 */ /* 0x000fe200078ec0ff */
[----:B------:R-:W-:Y:S01]  /*1a10*/  IMAD.MOV.U32 R8, RZ, RZ, 0x1 ;  /* 0x00000001ff087424 */ /* 0x000fe200078e00ff */
[----:B------:R-:W-:Y:S01]  /*1a20*/  MOV R7, R11 ;  /* 0x0000000b00077202 */ /* 0x000fe20000000f00 */
[----:B------:R-:W-:Y:S01]  /*1a30*/  BSSY.RECONVERGENT B1, `(.L_x_659) ;  /* 0x0000055000017945 */ /* 0x000fe20003800200 */
[----:B------:R-:W-:Y:S01]  /*1a40*/  LOP3.LUT R3, R2, 0x3ff00000, RZ, 0xfc, !PT ;  /* 0x3ff0000002037812 */ /* 0x000fe200078efcff */
[----:B------:R-:W-:Y:S01]  /*1a50*/  IMAD.MOV.U32 R2, RZ, RZ, R6 ;  /* 0x000000ffff027224 */ /* 0x000fe200078e0006 */
[C---:B------:R-:W-:Y:S01]  /*1a60*/  FSETP.GEU.AND P2, PT, |R7|.reuse, 1.469367938527859385e-39, PT ;  /* 0x001000000700780b */ /* 0x040fe20003f4e200 */
[----:B------:R-:W-:Y:S01]  /*1a70*/  IMAD.MOV.U32 R6, RZ, RZ, R0 ;  /* 0x000000ffff067224 */ /* 0x000fe200078e0000 */
[----:B------:R-:W-:-:S02]  /*1a80*/  LOP3.LUT R21, R7, 0x7ff00000, RZ, 0xc0, !PT ;  /* 0x7ff0000007157812 */ /* 0x000fc400078ec0ff */
[----:B------:R-:W-:Y:S01]  /*1a90*/  LOP3.LUT R22, R5, 0x7ff00000, RZ, 0xc0, !PT ;  /* 0x7ff0000005167812 */ /* 0x000fe200078ec0ff */
[----:B------:R-:W-:Y:S02]  /*1aa0*/  @!P0 DMUL R2, R4, 8.98846567431157953865e+307 ;  /* 0x7fe0000004028828 */ /* 0x000fe40000000000 */
[----:B------:R-:W-:Y:S01]  /*1ab0*/  IMAD.MOV.U32 R24, RZ, RZ, R21 ;  /* 0x000000ffff187224 */ /* 0x000fe200078e0015 */
[----:B------:R-:W-:-:S03]  /*1ac0*/  ISETP.GE.U32.AND P1, PT, R21, R22, PT ;  /* 0x000000161500720c */ /* 0x000fc60003f26070 */
[----:B------:R-:W0:Y:S02]  /*1ad0*/  MUFU.RCP64H R9, R3 ;  /* 0x0000000300097308 */ /* 0x000e240000001800 */
[----:B------:R-:W-:Y:S02]  /*1ae0*/  @!P2 LOP3.LUT R0, R5, 0x7ff00000, RZ, 0xc0, !PT ;  /* 0x7ff000000500a812 */ /* 0x000fe400078ec0ff */
[----:B------:R-:W-:Y:S02]  /*1af0*/  @!P0 LOP3.LUT R22, R3, 0x7ff00000, RZ, 0xc0, !PT ;  /* 0x7ff0000003168812 */ /* 0x000fe400078ec0ff */
[----:B------:R-:W-:Y:S01]  /*1b00*/  @!P2 ISETP.GE.U32.AND P3, PT, R21, R0, PT ;  /* 0x000000001500a20c */ /* 0x000fe20003f66070 */
[----:B------:R-:W-:-:S05]  /*1b10*/  IMAD.MOV.U32 R0, RZ, RZ, 0x1ca00000 ;  /* 0x1ca00000ff007424 */ /* 0x000fca00078e00ff */
[----:B------:R-:W-:-:S04]  /*1b20*/  @!P2 SEL R13, R0, 0x63400000, !P3 ;  /* 0x63400000000da807 */ /* 0x000fc80005800000 */
[----:B------:R-:W-:Y:S01]  /*1b30*/  @!P2 LOP3.LUT R14, R13, 0x80000000, R7, 0xf8, !PT ;  /* 0x800000000d0ea812 */ /* 0x000fe200078ef807 */
[----:B0-----:R-:W-:-:S03]  /*1b40*/  DFMA R10, R8, -R2, 1 ;  /* 0x3ff00000080a742b */ /* 0x001fc60000000802 */
[----:B------:R-:W-:Y:S01]  /*1b50*/  @!P2 LOP3.LUT R15, R14, 0x100000, RZ, 0xfc, !PT ;  /* 0x001000000e0fa812 */ /* 0x000fe200078efcff */
[----:B------:R-:W-:-:S04]  /*1b60*/  @!P2 IMAD.MOV.U32 R14, RZ, RZ, RZ ;  /* 0x000000ffff0ea224 */ /* 0x000fc800078e00ff */
[----:B------:R-:W-:-:S08]  /*1b70*/  DFMA R10, R10, R10, R10 ;  /* 0x0000000a0a0a722b */ /* 0x000fd0000000000a */
[----:B------:R-:W-:Y:S01]  /*1b80*/  DFMA R10, R8, R10, R8 ;  /* 0x0000000a080a722b */ /* 0x000fe20000000008 */
[----:B------:R-:W-:Y:S01]  /*1b90*/  SEL R9, R0, 0x63400000, !P1 ;  /* 0x6340000000097807 */ /* 0x000fe20004800000 */
[----:B------:R-:W-:-:S03]  /*1ba0*/  IMAD.MOV.U32 R8, RZ, RZ, R6 ;  /* 0x000000ffff087224 */ /* 0x000fc600078e0006 */
[----:B------:R-:W-:-:S03]  /*1bb0*/  LOP3.LUT R9, R9, 0x800fffff, R7, 0xf8, !PT ;  /* 0x800fffff09097812 */ /* 0x000fc600078ef807 */
[----:B------:R-:W-:-:S03]  /*1bc0*/  DFMA R12, R10, -R2, 1 ;  /* 0x3ff000000a0c742b */ /* 0x000fc60000000802 */
[----:B------:R-:W-:-:S05]  /*1bd0*/  @!P2 DFMA R8, R8, 2, -R14 ;  /* 0x400000000808a82b */ /* 0x000fca000000080e */
[----:B------:R-:W-:-:S05]  /*1be0*/  DFMA R12, R10, R12, R10 ;  /* 0x0000000c0a0c722b */ /* 0x000fca000000000a */
[----:B------:R-:W-:-:S03]  /*1bf0*/  @!P2 LOP3.LUT R24, R9, 0x7ff00000, RZ, 0xc0, !PT ;  /* 0x7ff000000918a812 */ /* 0x000fc600078ec0ff */
[----:B------:R-:W-:Y:S01]  /*1c00*/  DMUL R10, R12, R8 ;  /* 0x000000080c0a7228 */ /* 0x000fe20000000000 */
[----:B------:R-:W-:-:S04]  /*1c10*/  IADD3 R25, PT, PT, R24, -0x1, RZ ;  /* 0xffffffff18197810 */ /* 0x000fc80007ffe0ff */
[----:B------:R-:W-:Y:S01]  /*1c20*/  ISETP.GT.U32.AND P0, PT, R25, 0x7feffffe, PT ;  /* 0x7feffffe1900780c */ /* 0x000fe20003f04070 */
[----:B------:R-:W-:Y:S02]  /*1c30*/  VIADD R25, R22, 0xffffffff ;  /* 0xffffffff16197836 */ /* 0x000fe40000000000 */
        /* <DEDUP_REMOVED lines=21> */
[----:B------:R-:W-:Y:S01]  /*1d90*/  IADD3 R3, PT, PT, -R0, RZ, RZ ;  /* 0x000000ff00037210 */ /* 0x000fe20007ffe1ff */
[----:B------:R-:W-:Y:S01]  /*1da0*/  IMAD.MOV.U32 R2, RZ, RZ, RZ ;  /* 0x000000ffff027224 */ /* 0x000fe200078e00ff */
[----:B------:R-:W-:-:S05]  /*1db0*/  DMUL.RP R6, R14, R6 ;  /* 0x000000060e067228 */ /* 0x000fca0000008000 */
[----:B------:R-:W-:-:S05]  /*1dc0*/  DFMA R2, R10, -R2, R14 ;  /* 0x800000020a02722b */ /* 0x000fca000000000e */
[----:B------:R-:W-:Y:S02]  /*1dd0*/  LOP3.LUT R5, R7, R5, RZ, 0x3c, !PT ;  /* 0x0000000507057212 */ /* 0x000fe400078e3cff */
[----:B------:R-:W-:-:S04]  /*1de0*/  IADD3 R2, PT, PT, -R0, -0x43300000, RZ ;  /* 0xbcd0000000027810 */ /* 0x000fc80007ffe1ff */
[----:B------:R-:W-:-:S04]  /*1df0*/  FSETP.NEU.AND P0, PT, |R3|, R2, PT ;  /* 0x000000020300720b */ /* 0x000fc80003f0d200 */
[----:B------:R-:W-:Y:S02]  /*1e00*/  FSEL R10, R6, R10, !P0 ;  /* 0x0000000a060a7208 */ /* 0x000fe40004000000 */
[----:B------:R-:W-:Y:S01]  /*1e10*/  FSEL R11, R5, R11, !P0 ;  /* 0x0000000b050b7208 */ /* 0x000fe20004000000 */
[----:B------:R-:W-:Y:S06]  /*1e20*/  BRA `(.L_x_661) ;  /* 0x0000000000547947 */ /* 0x000fec0003800000 */
.L_x_660:
        /* <DEDUP_REMOVED lines=13> */
[----:B------:R-:W-:Y:S01]  /*1f00*/  @P0 IMAD.MOV.U32 R10, RZ, RZ, RZ ;  /* 0x000000ffff0a0224 */ /* 0x000fe200078e00ff */
[----:B------:R-:W-:Y:S01]  /*1f10*/  @P0 MOV R11, R0 ;  /* 0x00000000000b0202 */ /* 0x000fe20000000f00 */
[----:B------:R-:W-:Y:S06]  /*1f20*/  BRA `(.L_x_661) ;  /* 0x0000000000147947 */ /* 0x000fec0003800000 */
.L_x_663:
[----:B------:R-:W-:Y:S01]  /*1f30*/  LOP3.LUT R11, R5, 0x80000, RZ, 0xfc, !PT ;  /* 0x00080000050b7812 */ /* 0x000fe200078efcff */
[----:B------:R-:W-:Y:S01]  /*1f40*/  IMAD.MOV.U32 R10, RZ, RZ, R4 ;  /* 0x000000ffff0a7224 */ /* 0x000fe200078e0004 */
[----:B------:R-:W-:Y:S06]  /*1f50*/  BRA `(.L_x_661) ;  /* 0x0000000000087947 */ /* 0x000fec0003800000 */
.L_x_662:
[----:B------:R-:W-:Y:S01]  /*1f60*/  LOP3.LUT R11, R7, 0x80000, RZ, 0xfc, !PT ;  /* 0x00080000070b7812 */ /* 0x000fe200078efcff */
[----:B------:R-:W-:-:S07]  /*1f70*/  IMAD.MOV.U32 R10, RZ, RZ, R6 ;  /* 0x000000ffff0a7224 */ /* 0x000fce00078e0006 */
.L_x_661:
[----:B------:R-:W-:Y:S05]  /*1f80*/  BSYNC.RECONVERGENT B1 ;  /* 0x0000000000017941 */ /* 0x000fea0003800200 */
.L_x_659:
[----:B------:R-:W-:Y:S02]  /*1f90*/  IMAD.MOV.U32 R2, RZ, RZ, R16 ;  /* 0x000000ffff027224 */ /* 0x000fe400078e0010 */
[----:B------:R-:W-:-:S04]  /*1fa0*/  IMAD.MOV.U32 R3, RZ, RZ, 0x0 ;  /* 0x00000000ff037424 */ /* 0x000fc800078e00ff */
[----:B------:R-:W-:Y:S05]  /*1fb0*/  RET.REL.NODEC R2 `(_ZN8pygpukit3ops2nn20layernorm_f64_kernelEPKdS3_S3_Pdmmd) ;  /* 0xffffffe002107950 */ /* 0x000fea0003c3ffff */
        .weak           $__internal_25_$__cuda_sm20_drsqrt_f64_slowpath_v2
        .type           $__internal_25_$__cuda_sm20_drsqrt_f64_slowpath_v2,@function
        .size           $__internal_25_$__cuda_sm20_drsqrt_f64_slowpath_v2,(.L_x_755 - $__internal_25_$__cuda_sm20_drsqrt_f64_slowpath_v2)
$__internal_25_$__cuda_sm20_drsqrt_f64_slowpath_v2:
[----:B------:R-:W-:Y:S01]  /*1fc0*/  IMAD.MOV.U32 R4, RZ, RZ, R8 ;  /* 0x000000ffff047224 */ /* 0x000fe200078e0008 */
[----:B------:R-:W-:Y:S01]  /*1fd0*/  MOV R5, R9 ;  /* 0x0000000900057202 */ /* 0x000fe20000000f00 */
[----:B------:R-:W-:Y:S01]  /*1fe0*/  BSSY.RECONVERGENT B1, `(.L_x_664) ;  /* 0x000001d000017945 */ /* 0x000fe20003800200 */
[----:B------:R-:W-:-:S04]  /*1ff0*/  LOP3.LUT R2, R9, 0x80000000, RZ, 0xc0, !PT ;  /* 0x8000000009027812 */ /* 0x000fc800078ec0ff */
        /* <DEDUP_REMOVED lines=23> */
.L_x_666:
[----:B------:R-:W-:Y:S01]  /*2170*/  DADD R2, R4, R4 ;  /* 0x0000000004027229 */ /* 0x000fe20000000004 */
[----:B------:R-:W-:Y:S10]  /*2180*/  BRA `(.L_x_667) ;  /* 0x0000000000087947 */ /* 0x000ff40003800000 */
.L_x_665:
[----:B------:R-:W-:Y:S02]  /*2190*/  LOP3.LUT R3, R2, 0x7ff00000, RZ, 0xfc, !PT ;  /* 0x7ff0000002037812 */ /* 0x000fe400078efcff */
[----:B------:R-:W-:-:S07]  /*21a0*/  MOV R2, RZ ;  /* 0x000000ff00027202 */ /* 0x000fce0000000f00 */
.L_x_667:
[----:B------:R-:W-:Y:S05]  /*21b0*/  BSYNC.RECONVERGENT B1 ;  /* 0x0000000000017941 */ /* 0x000fea0003800200 */
.L_x_664:
[----:B------:R-:W-:Y:S02]  /*21c0*/  IMAD.MOV.U32 R0, RZ, RZ, R2 ;  /* 0x000000ffff007224 */ /* 0x000fe400078e0002 */
[----:B------:R-:W-:Y:S02]  /*21d0*/  IMAD.MOV.U32 R5, RZ, RZ, R3 ;  /* 0x000000ffff057224 */ /* 0x000fe400078e0003 */
[----:B------:R-:W-:Y:S02]  /*21e0*/  IMAD.MOV.U32 R2, RZ, RZ, R10 ;  /* 0x000000ffff027224 */ /* 0x000fe400078e000a */
[----:B------:R-:W-:-:S04]  /*21f0*/  IMAD.MOV.U32 R3, RZ, RZ, 0x0 ;  /* 0x00000000ff037424 */ /* 0x000fc800078e00ff */
[----:B------:R-:W-:Y:S05]  /*2200*/  RET.REL.NODEC R2 `(_ZN8pygpukit3ops2nn20layernorm_f64_kernelEPKdS3_S3_Pdmmd) ;  /* 0xffffffdc027c7950 */ /* 0x000fea0003c3ffff */
.L_x_668:
        /* <DEDUP_REMOVED lines=15> */
.L_x_755:


//--------------------- .text._ZN8pygpukit3ops2nn20layernorm_f32_kernelEPKfS3_S3_Pfmmf --------------------------
	.section	.text._ZN8pygpukit3ops2nn20layernorm_f32_kernelEPKfS3_S3_Pfmmf,"ax",@progbits
	.align	128
        .global         _ZN8pygpukit3ops2nn20layernorm_f32_kernelEPKfS3_S3_Pfmmf
        .type           _ZN8pygpukit3ops2nn20layernorm_f32_kernelEPKfS3_S3_Pfmmf,@function
        .size           _ZN8pygpukit3ops2nn20layernorm_f32_kernelEPKfS3_S3_Pfmmf,(.L_x_756 - _ZN8pygpukit3ops2nn20layernorm_f32_kernelEPKfS3_S3_Pfmmf)
        .other          _ZN8pygpukit3ops2nn20layernorm_f32_kernelEPKfS3_S3_Pfmmf,@"STO_CUDA_ENTRY STV_DEFAULT"
_ZN8pygpukit3ops2nn20layernorm_f32_kernelEPKfS3_S3_Pfmmf:
.text._ZN8pygpukit3ops2nn20layernorm_f32_kernelEPKfS3_S3_Pfmmf:
        /* <DEDUP_REMOVED lines=25> */
.L_x_671:
[----:B------:R-:W-:-:S04]  /*0190*/  LEA R6, P0, R5, UR6, 0x2 ;  /* 0x0000000605067c11 */ /* 0x000fc8000f8010ff */
[----:B------:R-:W-:-:S06]  /*01a0*/  LEA.HI.X R7, R5, UR7, R10, 0x2, P0 ;  /* 0x0000000705077c11 */ /* 0x000fcc00080f140a */
[----:B------:R-:W2:Y:S01]  /*01b0*/  LDG.E.CONSTANT R7, desc[UR10][R6.64] ;  /* 0x0000000a06077981 */ /* 0x000ea2000c1e9900 */
[----:B0-----:R-:W-:-:S05]  /*01c0*/  IMAD.IADD R5, R8, 0x1, R3 ;  /* 0x0000000108057824 */ /* 0x001fca00078e0203 */
[----:B------:R-:W-:Y:S02]  /*01d0*/  ISETP.GE.U32.AND P0, PT, R5, UR14, PT ;  /* 0x0000000e05007c0c */ /* 0x000fe4000bf06070 */
[----:B------:R-:W-:Y:S02]  /*01e0*/  SHF.R.S32.HI R10, RZ, 0x1f, R5 ;  /* 0x0000001fff0a7819 */ /* 0x000fe40000011405 */
[----:B------:R-:W-:Y:S02]  /*01f0*/  MOV R3, R5 ;  /* 0x0000000500037202 */ /* 0x000fe40000000f00 */
[----:B------:R-:W-:Y:S01]  /*0200*/  ISETP.GE.U32.AND.EX P0, PT, R10, UR15, PT, P0 ;  /* 0x0000000f0a007c0c */ /* 0x000fe2000bf06100 */
[----:B--2---:R-:W-:-:S12]  /*0210*/  FADD R0, R7, R0 ;  /* 0x0000000007007221 */ /* 0x004fd80000000000 */
[----:B------:R-:W-:Y:S05]  /*0220*/  @!P0 BRA `(.L_x_671) ;  /* 0xfffffffc00d88947 */ /* 0x000fea000383ffff */
.L_x_670:
[----:B------:R-:W-:Y:S05]  /*0230*/  BSYNC.RECONVERGENT B0 ;  /* 0x0000000000007941 */ /* 0x000fea0003800200 */
.L_x_669:
        /* <DEDUP_REMOVED lines=25> */
[----:B------:R-:W-:Y:S01]  /*03d0*/  HFMA2 R0, -RZ, RZ, 0, 0 ;  /* 0x00000000ff007431 */ /* 0x000fe200000001ff */
        /* <DEDUP_REMOVED lines=15> */
.L_x_692:
        /* <DEDUP_REMOVED lines=15> */
[----:B-1----:R-:W-:Y:S05]  /*05c0*/  CALL.REL.NOINC `($__internal_26_$__cuda_sm3x_div_rn_noftz_f32_slowpath) ;  /* 0x0000000c00307944 */ /* 0x002fea0003c00000 */
[----:B------:R-:W-:-:S07]  /*05d0*/  IMAD.MOV.U32 R8, RZ, RZ, R0 ;  /* 0x000000ffff087224 */ /* 0x000fce00078e0000 */
.L_x_675:
[----:B------:R-:W-:Y:S05]  /*05e0*/  BSYNC.RECONVERGENT B0 ;  /* 0x0000000000007941 */ /* 0x000fea0003800200 */
.L_x_674:
[----:B------:R-:W0:Y:S01]  /*05f0*/  S2UR UR5, SR_CgaCtaId ;  /* 0x00000000000579c3 */ /* 0x000e220000008800 */
[----:B------:R-:W-:Y:S01]  /*0600*/  UMOV UR4, 0x400 ;  /* 0x0000040000047882 */ /* 0x000fe20000000000 */
[----:B------:R-:W-:Y:S01]  /*0610*/  PLOP3.LUT P0, PT, PT, PT, PT, 0x80, 0x8 ;  /* 0x000000000008781c */ /* 0x000fe20003f0f070 */
[----:B0-----:R-:W-:-:S06]  /*0620*/  ULEA UR4, UR5, UR4, 0x18 ;  /* 0x0000000405047291 */ /* 0x001fcc000f8ec0ff */
[----:B------:R-:W-:-:S05]  /*0630*/  IMAD.U32 R3, RZ, RZ, UR4 ;  /* 0x00000004ff037e24 */ /* 0x000fca000f8e00ff */
[----:B------:R2:W-:Y:S02]  /*0640*/  STS [R3+0x80], R8 ;  /* 0x0000800803007388 */ /* 0x0005e40000000800 */
.L_x_672:
        /* <DEDUP_REMOVED lines=11> */
[----:B------:R-:W-:Y:S02]  /*0700*/  IMAD.MOV.U32 R17, RZ, RZ, R4 ;  /* 0x000000ffff117224 */ /* 0x000fe400078e0004 */
[----:B------:R-:W-:Y:S02]  /*0710*/  IMAD.MOV.U32 R16, RZ, RZ, R2 ;  /* 0x000000ffff107224 */ /* 0x000fe400078e0002 */
[----:B0-----:R-:W-:-:S07]  /*0720*/  IMAD.MOV.U32 R13, RZ, RZ, R4 ;  /* 0x000000ffff0d7224 */ /* 0x001fce00078e0004 */
.L_x_678:
[----:B------:R-:W-:-:S04]  /*0730*/  LEA R10, P1, R17, UR6, 0x2 ;  /* 0x00000006110a7c11 */ /* 0x000fc8000f8210ff */
[----:B------:R-:W-:-:S06]  /*0740*/  LEA.HI.X R11, R17, UR7, R16, 0x2, P1 ;  /* 0x00000007110b7c11 */ /* 0x000fcc00088f1410 */
[----:B------:R-:W2:Y:S01]  /*0750*/  LDG.E.CONSTANT R11, desc[UR10][R10.64] ;  /* 0x0000000a0a0b7981 */ /* 0x000ea2000c1e9900 */
[----:B---3--:R-:W-:-:S04]  /*0760*/  IADD3 R17, PT, PT, R14, R13, RZ ;  /* 0x0000000d0e117210 */ /* 0x008fc80007ffe0ff */
[----:B------:R-:W-:Y:S01]  /*0770*/  ISETP.GE.U32.AND P1, PT, R17, R8, PT ;  /* 0x000000081100720c */ /* 0x000fe20003f26070 */
[--C-:B------:R-:W-:Y:S01]  /*0780*/  IMAD.MOV.U32 R13, RZ, RZ, R17.reuse ;  /* 0x000000ffff0d7224 */ /* 0x100fe200078e0011 */
[----:B------:R-:W-:-:S04]  /*0790*/  SHF.R.S32.HI R16, RZ, 0x1f, R17 ;  /* 0x0000001fff107819 */ /* 0x000fc80000011411 */
[----:B------:R-:W-:Y:S01]  /*07a0*/  ISETP.GE.U32.AND.EX P1, PT, R16, R9, PT, P1 ;  /* 0x000000091000720c */ /* 0x000fe20003f26110 */
[----:B--2---:R-:W-:-:S04]  /*07b0*/  FADD R15, -R12, R11 ;  /* 0x0000000b0c0f7221 */ /* 0x004fc80000000100 */
[----:B------:R-:W-:-:S08]  /*07c0*/  FFMA R0, R15, R15, R0 ;  /* 0x0000000f0f007223 */ /* 0x000fd00000000000 */
[----:B------:R-:W-:Y:S05]  /*07d0*/  @!P1 BRA `(.L_x_678) ;  /* 0xfffffffc00d49947 */ /* 0x000fea000383ffff */
.L_x_677:
[----:B------:R-:W-:Y:S05]  /*07e0*/  BSYNC.RECONVERGENT B0 ;  /* 0x0000000000007941 */ /* 0x000fea0003800200 */
.L_x_676:
[----:B------:R-:W0:Y:S01]  /*07f0*/  SHFL.DOWN PT, R9, R0, 0x10, 0x1f ;  /* 0x0a001f0000097f89 */ /* 0x000e2200000e0000 */
[----:B------:R-:W-:Y:S01]  /*0800*/  ISETP.NE.AND P1, PT, R5, RZ, PT ;  /* 0x000000ff0500720c */ /* 0x000fe20003f25270 */
[----:B------:R-:W-:Y:S01]  /*0810*/  BSSY B0, `(.L_x_679) ;  /* 0x0000020000007945 */ /* 0x000fe20003800000 */
[----:B0-----:R-:W-:-:S05]  /*0820*/  FADD R9, R9, R0 ;  /* 0x0000000009097221 */ /* 0x001fca0000000000 */
[----:B------:R-:W0:Y:S02]  /*0830*/  SHFL.DOWN PT, R8, R9, 0x8, 0x1f ;  /* 0x09001f0009087f89 */ /* 0x000e2400000e0000 */
        /* <DEDUP_REMOVED lines=11> */
[----:B------:R-:W0:Y:S01]  /*08f0*/  LDCU UR4, c[0x0][0x360] ;  /* 0x00006c00ff0477ac */ /* 0x000e220008000800 */
[----:B------:R-:W-:Y:S01]  /*0900*/  IMAD.MOV.U32 R0, RZ, RZ, RZ ;  /* 0x000000ffff007224 */ /* 0x000fe200078e00ff */
[----:B0-----:R-:W-:-:S04]  /*0910*/  UIADD3 UR4, UPT, UPT, UR4, 0x1f, URZ ;  /* 0x0000001f04047890 */ /* 0x001fc8000fffe0ff */
[----:B------:R-:W-:-:S06]  /*0920*/  USHF.R.U32.HI UR4, URZ, 0x5, UR4 ;  /* 0x00000005ff047899 */ /* 0x000fcc0008011604 */
[----:B------:R-:W-:Y:S01]  /*0930*/  ISETP.GE.U32.AND P1, PT, R4, UR4, PT ;  /* 0x0000000404007c0c */ /* 0x000fe2000bf26070 */
[----:B------:R-:W-:-:S12]  /*0940*/  UMOV UR4, 0xffffffff ;  /* 0xffffffff00047882 */ /* 0x000fd80000000000 */
[----:B------:R0:W2:Y:S01]  /*0950*/  @!P1 LDS R0, [R7] ;  /* 0x0000000007009984 */ /* 0x0000a20000000800 */
[----:B------:R-:W-:Y:S05]  /*0960*/  BRA.DIV UR4, `(.L_x_681) ;  /* 0x0000000604bc7947 */ /* 0x000fea000b800000 */
[----:B--2---:R-:W2:Y:S02]  /*0970*/  SHFL.DOWN PT, R5, R0, 0x10, 0x1f ;  /* 0x0a001f0000057f89 */ /* 0x004ea400000e0000 */
[----:B--2---:R-:W-:-:S05]  /*0980*/  FADD R5, R5, R0 ;  /* 0x0000000005057221 */ /* 0x004fca0000000000 */
[----:B------:R-:W2:Y:S02]  /*0990*/  SHFL.DOWN PT, R6, R5, 0x8, 0x1f ;  /* 0x09001f0005067f89 */ /* 0x000ea400000e0000 */
[----:B--2---:R-:W-:-:S05]  /*09a0*/  FADD R6, R5, R6 ;  /* 0x0000000605067221 */ /* 0x004fca0000000000 */
[----:B01----:R-:W0:Y:S02]  /*09b0*/  SHFL.DOWN PT, R7, R6, 0x4, 0x1f ;  /* 0x08801f0006077f89 */ /* 0x003e2400000e0000 */
[----:B0-----:R-:W-:-:S05]  /*09c0*/  FADD R7, R6, R7 ;  /* 0x0000000706077221 */ /* 0x001fca0000000000 */
[----:B------:R-:W0:Y:S02]  /*09d0*/  SHFL.DOWN PT, R8, R7, 0x2, 0x1f ;  /* 0x08401f0007087f89 */ /* 0x000e2400000e0000 */
[----:B0-----:R-:W-:-:S05]  /*09e0*/  FADD R8, R7, R8 ;  /* 0x0000000807087221 */ /* 0x001fca0000000000 */
[----:B------:R0:W1:Y:S02]  /*09f0*/  SHFL.DOWN PT, R13, R8, 0x1, 0x1f ;  /* 0x08201f00080d7f89 */ /* 0x00006400000e0000 */
.L_x_698:
[----:B-1----:R-:W-:-:S07]  /*0a00*/  FADD R13, R8, R13 ;  /* 0x0000000d080d7221 */ /* 0x002fce0000000000 */
.L_x_680:
[----:B------:R-:W-:Y:S05]  /*0a10*/  BSYNC B0 ;  /* 0x0000000000007941 */ /* 0x000fea0003800000 */
.L_x_679:
[----:B------:R-:W-:Y:S05]  /*0a20*/  @!P0 BRA `(.L_x_682) ;  /* 0x00000000006c8947 */ /* 0x000fea0003800000 */
[----:B------:R-:W0:Y:S01]  /*0a30*/  LDCU.64 UR4, c[0x0][0x3a8] ;  /* 0x00007500ff0477ac */ /* 0x000e220008000a00 */
[----:B------:R-:W-:Y:S01]  /*0a40*/  BSSY.RECONVERGENT B0, `(.L_x_683) ;  /* 0x000000e000007945 */ /* 0x000fe20003800200 */
[----:B0-----:R-:W0:Y:S08]  /*0a50*/  I2F.U64 R8, UR4 ;  /* 0x0000000400087d12 */ /* 0x001e300008301000 */
[----:B0-----:R-:W0:Y:S08]  /*0a60*/  MUFU.RCP R3, R8 ;  /* 0x0000000800037308 */ /* 0x001e300000001000 */
[----:B------:R-:W2:Y:S01]  /*0a70*/  FCHK P0, R13, R8 ;  /* 0x000000080d007302 */ /* 0x000ea20000000000 */
[----:B0-----:R-:W-:-:S04]  /*0a80*/  FFMA R0, -R8, R3, 1 ;  /* 0x3f80000008007423 */ /* 0x001fc80000000103 */
[----:B------:R-:W-:-:S04]  /*0a90*/  FFMA R0, R3, R0, R3 ;  /* 0x0000000003007223 */ /* 0x000fc80000000003 */
[----:B------:R-:W-:-:S04]  /*0aa0*/  FFMA R3, R0, R13, RZ ;  /* 0x0000000d00037223 */ /* 0x000fc800000000ff */
[----:B------:R-:W-:-:S04]  /*0ab0*/  FFMA R6, -R8, R3, R13 ;  /* 0x0000000308067223 */ /* 0x000fc8000000010d */
[----:B------:R-:W-:Y:S01]  /*0ac0*/  FFMA R0, R0, R6, R3 ;  /* 0x0000000600007223 */ /* 0x000fe20000000003 */
[----:B--2---:R-:W-:Y:S06]  /*0ad0*/  @!P0 BRA `(.L_x_684) ;  /* 0x0000000000108947 */ /* 0x004fec0003800000 */
[----:B------:R-:W-:Y:S01]  /*0ae0*/  MOV R3, R8 ;  /* 0x0000000800037202 */ /* 0x000fe20000000f00 */
[----:B------:R-:W-:Y:S01]  /*0af0*/  IMAD.MOV.U32 R0, RZ, RZ, R13 ;  /* 0x000000ffff007224 */ /* 0x000fe200078e000d */
[----:B------:R-:W-:-:S07]  /*0b00*/  MOV R8, 0xb20 ;  /* 0x00000b2000087802 */ /* 0x000fce0000000f00 */
[----:B-1----:R-:W-:Y:S05]  /*0b10*/  CALL.REL.NOINC `($__internal_26_$__cuda_sm3x_div_rn_noftz_f32_slowpath) ;  /* 0x0000000400dc7944 */ /* 0x002fea0003c00000 */
.L_x_684:
[----:B------:R-:W-:Y:S05]  /*0b20*/  BSYNC.RECONVERGENT B0 ;  /* 0x0000000000007941 */ /* 0x000fea0003800200 */
.L_x_683:
[----:B------:R-:W0:Y:S01]  /*0b30*/  LDCU UR4, c[0x0][0x3b0] ;  /* 0x00007600ff0477ac */ /* 0x000e220008000800 */
[----:B------:R-:W2:Y:S01]  /*0b40*/  S2UR UR5, SR_CgaCtaId ;  /* 0x00000000000579c3 */ /* 0x000ea20000008800 */
[----:B0-----:R-:W-:Y:S01]  /*0b50*/  FADD R0, R0, UR4 ;  /* 0x0000000400007e21 */ /* 0x001fe20008000000 */
[----:B------:R-:W-:-:S04]  /*0b60*/  UMOV UR4, 0x400 ;  /* 0x0000040000047882 */ /* 0x000fc80000000000 */
[----:B------:R-:W-:Y:S01]  /*0b70*/  FSETP.GEU.AND P0, PT, |R0|, 1.175494350822287508e-38, PT ;  /* 0x008000000000780b */ /* 0x000fe20003f0e200 */
[----:B--2---:R-:W-:-:S06]  /*0b80*/  ULEA UR4, UR5, UR4, 0x18 ;  /* 0x0000000405047291 */ /* 0x004fcc000f8ec0ff */
[----:B------:R-:W-:-:S06]  /*0b90*/  IMAD.U32 R3, RZ, RZ, UR4 ;  /* 0x00000004ff037e24 */ /* 0x000fcc000f8e00ff */
[----:B------:R-:W-:-:S04]  /*0ba0*/  @!P0 FMUL R0, R0, 16777216 ;  /* 0x4b80000000008820 */ /* 0x000fc80000400000 */
[----:B------:R-:W0:Y:S02]  /*0bb0*/  MUFU.RSQ R6, R0 ;  /* 0x0000000000067308 */ /* 0x000e240000001400 */
[----:B0-----:R-:W-:-:S05]  /*0bc0*/  @!P0 FMUL R6, R6, 4096 ;  /* 0x4580000006068820 */ /* 0x001fca0000400000 */
[----:B------:R2:W-:Y:S02]  /*0bd0*/  STS [R3+0x84], R6 ;  /* 0x0000840603007388 */ /* 0x0005e40000000800 */
.L_x_682:
[----:B-12---:R-:W1:Y:S01]  /*0be0*/  LDC.64 R6, c[0x0][0x3a8] ;  /* 0x0000ea00ff067b82 */ /* 0x006e620000000a00 */
[----:B------:R-:W-:Y:S07]  /*0bf0*/  WARPSYNC.ALL ;  /* 0x0000000000007948 */ /* 0x000fee0003800000 */
[----:B------:R-:W-:Y:S01]  /*0c00*/  BAR.SYNC.DEFER_BLOCKING 0x0 ;  /* 0x0000000000007b1d */ /* 0x000fe20000010000 */
[----:B-1----:R-:W-:-:S04]  /*0c10*/  ISETP.GE.U32.AND P0, PT, R4, R6, PT ;  /* 0x000000060400720c */ /* 0x002fc80003f06070 */
[----:B------:R-:W-:-:S13]  /*0c20*/  ISETP.GE.U32.AND.EX P0, PT, R2, R7, PT, P0 ;  /* 0x000000070200720c */ /* 0x000fda0003f06100 */
[----:B------:R-:W-:Y:S05]  /*0c30*/  @P0 EXIT ;  /* 0x000000000000094d */ /* 0x000fea0003800000 */
[----:B0-----:R0:W1:Y:S01]  /*0c40*/  LDS.64 R8, [R3+0x80] ;  /* 0x0000800003087984 */ /* 0x0010620000000a00 */
[----:B------:R-:W-:Y:S01]  /*0c50*/  BSSY.RECONVERGENT B0, `(.L_x_685) ;  /* 0x000001c000007945 */ /* 0x000fe20003800200 */
[----:B------:R-:W2:Y:S01]  /*0c60*/  LDCU UR4, c[0x0][0x360] ;  /* 0x00006c00ff0477ac */ /* 0x000ea20008000800 */
[----:B------:R-:W3:Y:S01]  /*0c70*/  LDCU.64 UR14, c[0x0][0x388] ;  /* 0x00007100ff0e77ac */ /* 0x000ee20008000a00 */
[----:B------:R-:W4:Y:S02]  /*0c80*/  LDCU.128 UR16, c[0x0][0x390] ;  /* 0x00007200ff1077ac */ /* 0x000f240008000c00 */
.L_x_686:
[C---:B------:R-:W-:Y:S01]  /*0c90*/  IMAD.SHL.U32 R14, R4.reuse, 0x4, RZ ;  /* 0x00000004040e7824 */ /* 0x040fe200078e00ff */
[----:B------:R-:W-:-:S04]  /*0ca0*/  SHF.L.U64.HI R0, R4, 0x2, R2 ;  /* 0x0000000204007819 */ /* 0x000fc80000010202 */
[C---:B------:R-:W-:Y:S02]  /*0cb0*/  IADD3 R10, P0, PT, R14.reuse, UR6, RZ ;  /* 0x000000060e0a7c10 */ /* 0x040fe4000ff1e0ff */
[----:B---3--:R-:W-:Y:S02]  /*0cc0*/  IADD3 R12, P1, PT, R14, UR14, RZ ;  /* 0x0000000e0e0c7c10 */ /* 0x008fe4000ff3e0ff */
[----:B------:R-:W-:Y:S02]  /*0cd0*/  IADD3.X R11, PT, PT, R0, UR7, RZ, P0, !PT ;  /* 0x00000007000b7c10 */ /* 0x000fe400087fe4ff */
[----:B----4-:R-:W-:Y:S02]  /*0ce0*/  IADD3 R14, P0, PT, R14, UR16, RZ ;  /* 0x000000100e0e7c10 */ /* 0x010fe4000ff1e0ff */
[C---:B------:R-:W-:Y:S02]  /*0cf0*/  IADD3.X R13, PT, PT, R0.reuse, UR15, RZ, P1, !PT ;  /* 0x0000000f000d7c10 */ /* 0x040fe40008ffe4ff */
[----:B------:R-:W1:Y:S01]  /*0d00*/  LDG.E.CONSTANT R11, desc[UR10][R10.64] ;  /* 0x0000000a0a0b7981 */ /* 0x000e62000c1e9900 */
[----:B------:R-:W-:-:S03]  /*0d10*/  IADD3.X R15, PT, PT, R0, UR17, RZ, P0, !PT ;  /* 0x00000011000f7c10 */ /* 0x000fc600087fe4ff */
[----:B------:R-:W3:Y:S04]  /*0d20*/  LDG.E.CONSTANT R13, desc[UR10][R12.64] ;  /* 0x0000000a0c0d7981 */ /* 0x000ee8000c1e9900 */
[----:B------:R-:W3:Y:S01]  /*0d30*/  LDG.E.CONSTANT R15, desc[UR10][R14.64] ;  /* 0x0000000a0e0f7981 */ /* 0x000ee2000c1e9900 */
[C---:B0-----:R-:W-:Y:S02]  /*0d40*/  IADD3 R3, P0, PT, R4.reuse, UR12, RZ ;  /* 0x0000000c04037c10 */ /* 0x041fe4000ff1e0ff */
[----:B--2---:R-:W-:Y:S02]  /*0d50*/  IADD3 R4, PT, PT, R4, UR4, RZ ;  /* 0x0000000404047c10 */ /* 0x004fe4000fffe0ff */
[----:B------:R-:W-:Y:S02]  /*0d60*/  IADD3.X R2, PT, PT, R2, UR8, RZ, P0, !PT ;  /* 0x0000000802027c10 */ /* 0x000fe400087fe4ff */
[----:B------:R-:W-:-:S04]  /*0d70*/  LEA R16, P0, R3, UR18, 0x2 ;  /* 0x0000001203107c11 */ /* 0x000fc8000f8010ff */
[----:B------:R-:W-:Y:S02]  /*0d80*/  LEA.HI.X R17, R3, UR19, R2, 0x2, P0 ;  /* 0x0000001303117c11 */ /* 0x000fe400080f1402 */
[----:B------:R-:W-:Y:S02]  /*0d90*/  ISETP.GE.U32.AND P0, PT, R4, R6, PT ;  /* 0x000000060400720c */ /* 0x000fe40003f06070 */
[----:B------:R-:W-:-:S04]  /*0da0*/  SHF.R.S32.HI R2, RZ, 0x1f, R4 ;  /* 0x0000001fff027819 */ /* 0x000fc80000011404 */
[----:B------:R-:W-:Y:S01]  /*0db0*/  ISETP.GE.U32.AND.EX P0, PT, R2, R7, PT, P0 ;  /* 0x000000070200720c */ /* 0x000fe20003f06100 */
[----:B-1----:R-:W-:-:S04]  /*0dc0*/  FADD R0, -R8, R11 ;  /* 0x0000000b08007221 */ /* 0x002fc80000000100 */
[----:B------:R-:W-:-:S04]  /*0dd0*/  FMUL R0, R0, R9 ;  /* 0x0000000900007220 */ /* 0x000fc80000400000 */
[----:B---3--:R-:W-:-:S05]  /*0de0*/  FFMA R3, R0, R13, R15 ;  /* 0x0000000d00037223 */ /* 0x008fca000000000f */
[----:B------:R0:W-:Y:S01]  /*0df0*/  STG.E desc[UR10][R16.64], R3 ;  /* 0x0000000310007986 */ /* 0x0001e2000c10190a */
[----:B------:R-:W-:Y:S05]  /*0e00*/  @!P0 BRA `(.L_x_686) ;  /* 0xfffffffc00a08947 */ /* 0x000fea000383ffff */
[----:B------:R-:W-:Y:S05]  /*0e10*/  BSYNC.RECONVERGENT B0 ;  /* 0x0000000000007941 */ /* 0x000fea0003800200 */
.L_x_685:
[----:B------:R-:W-:Y:S05]  /*0e20*/  EXIT ;  /* 0x000000000000794d */ /* 0x000fea0003800000 */
.L_x_673:
[----:B------:R-:W-:Y:S01]  /*0e30*/  IMAD.MOV.U32 R15, RZ, RZ, 0x10 ;  /* 0x00000010ff0f7424 */ /* 0x000fe200078e00ff */
[----:B------:R-:W-:Y:S01]  /*0e40*/  MOV R12, 0xffffffff ;  /* 0xffffffff000c7802 */ /* 0x000fe20000000f00 */
[----:B------:R-:W-:-:S07]  /*0e50*/  IMAD.MOV.U32 R17, RZ, RZ, 0x1f ;  /* 0x0000001fff117424 */ /* 0x000fce00078e00ff */
[----:B012---:R-:W-:Y:S05]  /*0e60*/  WARPSYNC.COLLECTIVE R12, `(.L_x_687) ;  /* 0x000000000c087348 */ /* 0x007fea0003c00000 */
[----:B--2---:R2:W3:Y:S02]  /*0e70*/  SHFL.DOWN P1, R13, R0, R15, R17 ;  /* 0x0800000f000d7389 */ /* 0x0044e40000020011 */
[----:B0123--:R-:W-:Y:S05]  /*0e80*/  ENDCOLLECTIVE ;  /* 0x000000000000791b */ /* 0x00ffea0003800000 */
.L_x_687:
[----:B------:R-:W-:Y:S01]  /*0e90*/  MOV R15, 0x8 ;  /* 0x00000008000f7802 */ /* 0x000fe20000000f00 */
[----:B------:R-:W-:-:S04]  /*0ea0*/  IMAD.MOV.U32 R9, RZ, RZ, R13 ;  /* 0x000000ffff097224 */ /* 0x000fc800078e000d */
[----:B------:R-:W-:-:S04]  /*0eb0*/  FADD R9, R9, R0 ;  /* 0x0000000009097221 */ /* 0x000fc80000000000 */
[----:B------:R-:W-:-:S07]  /*0ec0*/  IMAD.MOV.U32 R0, RZ, RZ, R9 ;  /* 0x000000ffff007224 */ /* 0x000fce00078e0009 */
[----:B------:R-:W-:Y:S05]  /*0ed0*/  WARPSYNC.COLLECTIVE R12, `(.L_x_688) ;  /* 0x000000000c087348 */ /* 0x000fea0003c00000 */
[----:B------:R0:W1:Y:S02]  /*0ee0*/  SHFL.DOWN P1, R13, R0, R15, R17 ;  /* 0x0800000f000d7389 */ /* 0x0000640000020011 */
[----:B01----:R-:W-:Y:S05]  /*0ef0*/  ENDCOLLECTIVE ;  /* 0x000000000000791b */ /* 0x003fea0003800000 */
.L_x_688:
[----:B------:R-:W-:Y:S01]  /*0f00*/  MOV R15, 0x4 ;  /* 0x00000004000f7802 */ /* 0x000fe20000000f00 */
[----:B------:R-:W-:-:S04]  /*0f10*/  IMAD.MOV.U32 R8, RZ, RZ, R13 ;  /* 0x000000ffff087224 */ /* 0x000fc800078e000d */
[----:B------:R-:W-:-:S04]  /*0f20*/  FADD R8, R9, R8 ;  /* 0x0000000809087221 */ /* 0x000fc80000000000 */
[----:B------:R-:W-:-:S07]  /*0f30*/  IMAD.MOV.U32 R0, RZ, RZ, R8 ;  /* 0x000000ffff007224 */ /* 0x000fce00078e0008 */
[----:B------:R-:W-:Y:S05]  /*0f40*/  WARPSYNC.COLLECTIVE R12, `(.L_x_689) ;  /* 0x000000000c087348 */ /* 0x000fea0003c00000 */
[----:B------:R0:W1:Y:S02]  /*0f50*/  SHFL.DOWN P1, R13, R0, R15, R17 ;  /* 0x0800000f000d7389 */ /* 0x0000640000020011 */
[----:B01----:R-:W-:Y:S05]  /*0f60*/  ENDCOLLECTIVE ;  /* 0x000000000000791b */ /* 0x003fea0003800000 */
.L_x_689:
[----:B------:R-:W-:Y:S01]  /*0f70*/  MOV R15, 0x2 ;  /* 0x00000002000f7802 */ /* 0x000fe20000000f00 */
[----:B------:R-:W-:-:S04]  /*0f80*/  IMAD.MOV.U32 R11, RZ, RZ, R13 ;  /* 0x000000ffff0b7224 */ /* 0x000fc800078e000d */
[----:B------:R-:W-:-:S04]  /*0f90*/  FADD R11, R8, R11 ;  /* 0x0000000b080b7221 */ /* 0x000fc80000000000 */
[----:B------:R-:W-:-:S07]  /*0fa0*/  IMAD.MOV.U32 R0, RZ, RZ, R11 ;  /* 0x000000ffff007224 */ /* 0x000fce00078e000b */
[----:B------:R-:W-:Y:S05]  /*0fb0*/  WARPSYNC.COLLECTIVE R12, `(.L_x_690) ;  /* 0x000000000c087348 */ /* 0x000fea0003c00000 */
[----:B------:R0:W1:Y:S02]  /*0fc0*/  SHFL.DOWN P1, R13, R0, R15, R17 ;  /* 0x0800000f000d7389 */ /* 0x0000640000020011 */
[----:B01----:R-:W-:Y:S05]  /*0fd0*/  ENDCOLLECTIVE ;  /* 0x000000000000791b */ /* 0x003fea0003800000 */
.L_x_690:
[----:B------:R-:W-:Y:S01]  /*0fe0*/  MOV R15, 0x1 ;  /* 0x00000001000f7802 */ /* 0x000fe20000000f00 */
[----:B------:R-:W-:-:S04]  /*0ff0*/  IMAD.MOV.U32 R10, RZ, RZ, R13 ;  /* 0x000000ffff0a7224 */ /* 0x000fc800078e000d */
[----:B------:R-:W-:-:S04]  /*1000*/  FADD R10, R11, R10 ;  /* 0x0000000a0b0a7221 */ /* 0x000fc80000000000 */
[----:B------:R-:W-:-:S07]  /*1010*/  IMAD.MOV.U32 R0, RZ, RZ, R10 ;  /* 0x000000ffff007224 */ /* 0x000fce00078e000a */
[----:B------:R-:W-:Y:S05]  /*1020*/  WARPSYNC.COLLECTIVE R12, `(.L_x_691) ;  /* 0x000000000c087348 */ /* 0x000fea0003c00000 */
[----:B------:R0:W1:Y:S02]  /*1030*/  SHFL.DOWN P1, R13, R0, R15, R17 ;  /* 0x0800000f000d7389 */ /* 0x0000640000020011 */
[----:B01----:R-:W-:Y:S05]  /*1040*/  ENDCOLLECTIVE ;  /* 0x000000000000791b */ /* 0x003fea0003800000 */
.L_x_691:
[----:B------:R-:W-:Y:S05]  /*1050*/  BRA `(.L_x_692) ;  /* 0xfffffff4001c7947 */ /* 0x000fea000383ffff */
.L_x_681:
[----:B------:R-:W-:Y:S01]  /*1060*/  IMAD.MOV.U32 R15, RZ, RZ, 0x10 ;  /* 0x00000010ff0f7424 */ /* 0x000fe200078e00ff */
[----:B------:R-:W-:Y:S01]  /*1070*/  MOV R12, 0xffffffff ;  /* 0xffffffff000c7802 */ /* 0x000fe20000000f00 */
[----:B------:R-:W-:-:S07]  /*1080*/  IMAD.MOV.U32 R17, RZ, RZ, 0x1f ;  /* 0x0000001fff117424 */ /* 0x000fce00078e00ff */
[----:B012---:R-:W-:Y:S05]  /*1090*/  WARPSYNC.COLLECTIVE R12, `(.L_x_693) ;  /* 0x000000000c087348 */ /* 0x007fea0003c00000 */
[----:B--2---:R2:W3:Y:S02]  /*10a0*/  SHFL.DOWN P1, R13, R0, R15, R17 ;  /* 0x0800000f000d7389 */ /* 0x0044e40000020011 */
[----:B0123--:R-:W-:Y:S05]  /*10b0*/  ENDCOLLECTIVE ;  /* 0x000000000000791b */ /* 0x00ffea0003800000 */
.L_x_693:
[----:B------:R-:W-:Y:S02]  /*10c0*/  HFMA2 R15, -RZ, RZ, 0, 4.76837158203125e-07 ;  /* 0x00000008ff0f7431 */ /* 0x000fe400000001ff */
[----:B------:R-:W-:-:S04]  /*10d0*/  IMAD.MOV.U32 R5, RZ, RZ, R13 ;  /* 0x000000ffff057224 */ /* 0x000fc800078e000d */
[----:B------:R-:W-:-:S04]  /*10e0*/  FADD R5, R5, R0 ;  /* 0x0000000005057221 */ /* 0x000fc80000000000 */
[----:B------:R-:W-:-:S07]  /*10f0*/  IMAD.MOV.U32 R0, RZ, RZ, R5 ;  /* 0x000000ffff007224 */ /* 0x000fce00078e0005 */
[----:B------:R-:W-:Y:S05]  /*1100*/  WARPSYNC.COLLECTIVE R12, `(.L_x_694) ;  /* 0x000000000c087348 */ /* 0x000fea0003c00000 */
[----:B------:R0:W1:Y:S02]  /*1110*/  SHFL.DOWN P1, R13, R0, R15, R17 ;  /* 0x0800000f000d7389 */ /* 0x0000640000020011 */
[----:B01----:R-:W-:Y:S05]  /*1120*/  ENDCOLLECTIVE ;  /* 0x000000000000791b */ /* 0x003fea0003800000 */
.L_x_694:
[----:B------:R-:W-:Y:S01]  /*1130*/  MOV R15, 0x4 ;  /* 0x00000004000f7802 */ /* 0x000fe20000000f00 */
[----:B------:R-:W-:-:S04]  /*1140*/  IMAD.MOV.U32 R6, RZ, RZ, R13 ;  /* 0x000000ffff067224 */ /* 0x000fc800078e000d */
[----:B------:R-:W-:-:S04]  /*1150*/  FADD R6, R5, R6 ;  /* 0x0000000605067221 */ /* 0x000fc80000000000 */
[----:B------:R-:W-:-:S07]  /*1160*/  IMAD.MOV.U32 R0, RZ, RZ, R6 ;  /* 0x000000ffff007224 */ /* 0x000fce00078e0006 */
[----:B------:R-:W-:Y:S05]  /*1170*/  WARPSYNC.COLLECTIVE R12, `(.L_x_695) ;  /* 0x000000000c087348 */ /* 0x000fea0003c00000 */
[----:B------:R0:W1:Y:S02]  /*1180*/  SHFL.DOWN P1, R13, R0, R15, R17 ;  /* 0x0800000f000d7389 */ /* 0x0000640000020011 */
[----:B01----:R-:W-:Y:S05]  /*1190*/  ENDCOLLECTIVE ;  /* 0x000000000000791b */ /* 0x003fea0003800000 */
.L_x_695:
[----:B------:R-:W-:Y:S02]  /*11a0*/  HFMA2 R15, -RZ, RZ, 0, 1.1920928955078125e-07 ;  /* 0x00000002ff0f7431 */ /* 0x000fe400000001ff */
[----:B------:R-:W-:-:S04]  /*11b0*/  IMAD.MOV.U32 R7, RZ, RZ, R13 ;  /* 0x000000ffff077224 */ /* 0x000fc800078e000d */
[----:B------:R-:W-:-:S04]  /*11c0*/  FADD R7, R6, R7 ;  /* 0x0000000706077221 */ /* 0x000fc80000000000 */
[----:B------:R-:W-:-:S07]  /*11d0*/  IMAD.MOV.U32 R0, RZ, RZ, R7 ;  /* 0x000000ffff007224 */ /* 0x000fce00078e0007 */
[----:B------:R-:W-:Y:S05]  /*11e0*/  WARPSYNC.COLLECTIVE R12, `(.L_x_696) ;  /* 0x000000000c087348 */ /* 0x000fea0003c00000 */
[----:B------:R0:W1:Y:S02]  /*11f0*/  SHFL.DOWN P1, R13, R0, R15, R17 ;  /* 0x0800000f000d7389 */ /* 0x0000640000020011 */
[----:B01----:R-:W-:Y:S05]  /*1200*/  ENDCOLLECTIVE ;  /* 0x000000000000791b */ /* 0x003fea0003800000 */
.L_x_696:
[----:B------:R-:W-:Y:S01]  /*1210*/  MOV R15, 0x1 ;  /* 0x00000001000f7802 */ /* 0x000fe20000000f00 */
[----:B------:R-:W-:-:S04]  /*1220*/  IMAD.MOV.U32 R8, RZ, RZ, R13 ;  /* 0x000000ffff087224 */ /* 0x000fc800078e000d */
[----:B------:R-:W-:-:S04]  /*1230*/  FADD R8, R7, R8 ;  /* 0x0000000807087221 */ /* 0x000fc80000000000 */
[----:B------:R-:W-:-:S07]  /*1240*/  IMAD.MOV.U32 R0, RZ, RZ, R8 ;  /* 0x000000ffff007224 */ /* 0x000fce00078e0008 */
[----:B------:R-:W-:Y:S05]  /*1250*/  WARPSYNC.COLLECTIVE R12, `(.L_x_697) ;  /* 0x000000000c087348 */ /* 0x000fea0003c00000 */
[----:B------:R0:W1:Y:S02]  /*1260*/  SHFL.DOWN P1, R13, R0, R15, R17 ;  /* 0x0800000f000d7389 */ /* 0x0000640000020011 */
[----:B01----:R-:W-:Y:S05]  /*1270*/  ENDCOLLECTIVE ;  /* 0x000000000000791b */ /* 0x003fea0003800000 */
.L_x_697:
[----:B------:R-:W-:Y:S05]  /*1280*/  BRA `(.L_x_698) ;  /* 0xfffffff400dc7947 */ /* 0x000fea000383ffff */
        .weak           $__internal_26_$__cuda_sm3x_div_rn_noftz_f32_slowpath
        .type           $__internal_26_$__cuda_sm3x_div_rn_noftz_f32_slowpath,@function
        .size           $__internal_26_$__cuda_sm3x_div_rn_noftz_f32_slowpath,(.L_x_756 - $__internal_26_$__cuda_sm3x_div_rn_noftz_f32_slowpath)
$__internal_26_$__cuda_sm3x_div_rn_noftz_f32_slowpath:
        /* <DEDUP_REMOVED lines=34> */
.L_x_700:
        /* <DEDUP_REMOVED lines=51> */
.L_x_707:
[----:B------:R-:W-:-:S04]  /*17e0*/  LOP3.LUT R0, R0, 0x80000000, RZ, 0xc0, !PT ;  /* 0x8000000000007812 */ /* 0x000fc800078ec0ff */
[----:B------:R-:W-:Y:S01]  /*17f0*/  LOP3.LUT R0, R0, 0x7f800000, RZ, 0xfc, !PT ;  /* 0x7f80000000007812 */ /* 0x000fe200078efcff */
[----:B------:R-:W-:Y:S06]  /*1800*/  BRA `(.L_x_708) ;  /* 0x0000000000047947 */ /* 0x000fec0003800000 */
.L_x_706:
[----:B------:R-:W-:-:S07]  /*1810*/  LEA R0, R10, R0, 0x17 ;  /* 0x000000000a007211 */ /* 0x000fce00078eb8ff */
.L_x_708:
[----:B------:R-:W-:Y:S05]  /*1820*/  BSYNC.RECONVERGENT B2 ;  /* 0x0000000000027941 */ /* 0x000fea0003800200 */
.L_x_705:
[----:B------:R-:W-:Y:S05]  /*1830*/  BRA `(.L_x_709) ;  /* 0x0000000000207947 */ /* 0x000fea0003800000 */
.L_x_704:
[----:B------:R-:W-:-:S04]  /*1840*/  LOP3.LUT R0, R3, 0x80000000, R0, 0x48, !PT ;  /* 0x8000000003007812 */ /* 0x000fc800078e4800 */
[----:B------:R-:W-:Y:S01]  /*1850*/  LOP3.LUT R0, R0, 0x7f800000, RZ, 0xfc, !PT ;  /* 0x7f80000000007812 */ /* 0x000fe200078efcff */
[----:B------:R-:W-:Y:S06]  /*1860*/  BRA `(.L_x_709) ;  /* 0x0000000000147947 */ /* 0x000fec0003800000 */
.L_x_703:
[----:B------:R-:W-:Y:S01]  /*1870*/  LOP3.LUT R0, R3, 0x80000000, R0, 0x48, !PT ;  /* 0x8000000003007812 */ /* 0x000fe200078e4800 */
[----:B------:R-:W-:Y:S06]  /*1880*/  BRA `(.L_x_709) ;  /* 0x00000000000c7947 */ /* 0x000fec0003800000 */
.L_x_702:
[----:B------:R-:W0:Y:S01]  /*1890*/  MUFU.RSQ R0, -QNAN ;  /* 0xffc0000000007908 */ /* 0x000e220000001400 */
[----:B------:R-:W-:Y:S05]  /*18a0*/  BRA `(.L_x_709) ;  /* 0x0000000000047947 */ /* 0x000fea0003800000 */
.L_x_701:
[----:B------:R-:W-:-:S07]  /*18b0*/  FADD.FTZ R0, R0, R3 ;  /* 0x0000000300007221 */ /* 0x000fce0000010000 */
.L_x_709:
[----:B------:R-:W-:Y:S05]  /*18c0*/  BSYNC.RECONVERGENT B1 ;  /* 0x0000000000017941 */ /* 0x000fea0003800200 */
.L_x_699:
[----:B------:R-:W-:-:S04]  /*18d0*/  IMAD.MOV.U32 R9, RZ, RZ, 0x0 ;  /* 0x00000000ff097424 */ /* 0x000fc800078e00ff */
[----:B0-----:R-:W-:Y:S05]  /*18e0*/  RET.REL.NODEC R8 `(_ZN8pygpukit3ops2nn20layernorm_f32_kernelEPKfS3_S3_Pfmmf) ;  /* 0xffffffe408c47950 */ /* 0x001fea0003c3ffff */
.L_x_710:
        /* <DEDUP_REMOVED lines=9> */
.L_x_756:


//--------------------- .text._ZN8pygpukit3ops2nn20bias_add_bf16_kernelEP13__nv_bfloat16PKS2_mm --------------------------
	.section	.text._ZN8pygpukit3ops2nn20bias_add_bf16_kernelEP13__nv_bfloat16PKS2_mm,"ax",@progbits
	.align	128
        .global         _ZN8pygpukit3ops2nn20bias_add_bf16_kernelEP13__nv_bfloat16PKS2_mm
        .type           _ZN8pygpukit3ops2nn20bias_add_bf16_kernelEP13__nv_bfloat16PKS2_mm,@function
        .size           _ZN8pygpukit3ops2nn20bias_add_bf16_kernelEP13__nv_bfloat16PKS2_mm,(.L_x_757 - _ZN8pygpukit3ops2nn20bias_add_bf16_kernelEP13__nv_bfloat16PKS2_mm)
        .other          _ZN8pygpukit3ops2nn20bias_add_bf16_kernelEP13__nv_bfloat16PKS2_mm,@"STO_CUDA_ENTRY STV_DEFAULT"
_ZN8pygpukit3ops2nn20bias_add_bf16_kernelEP13__nv_bfloat16PKS2_mm:
.text._ZN8pygpukit3ops2nn20bias_add_bf16_kernelEP13__nv_bfloat16PKS2_mm:
[----:B------:R-:W-:Y:S01]  /*0000*/  LDC R1, c[0x0][0x37c] ;  /* 0x0000df00ff017b82 */ /* 0x000fe20000000800 */
[----:B------:R-:W0:Y:S01]  /*0010*/  S2R R3, SR_TID.X ;  /* 0x0000000000037919 */ /* 0x000e220000002100 */
[----:B------:R-:W1:Y:S06]  /*0020*/  LDCU.128 UR8, c[0x0][0x390] ;  /* 0x00007200ff0877ac */ /* 0x000e6c0008000c00 */
[----:B------:R-:W0:Y:S08]  /*0030*/  S2UR UR7, SR_CTAID.X ;  /* 0x00000000000779c3 */ /* 0x000e300000002500 */
[----:B------:R-:W0:Y:S01]  /*0040*/  LDC R0, c[0x0][0x360] ;  /* 0x0000d800ff007b82 */ /* 0x000e220000000800 */
[----:B-1----:R-:W-:-:S02]  /*0050*/  UIMAD UR6, UR11, UR8, URZ ;  /* 0x000000080b0672a4 */ /* 0x002fc4000f8e02ff */
[----:B------:R-:W-:Y:S02]  /*0060*/  UIMAD.WIDE.U32 UR4, UR10, UR8, URZ ;  /* 0x000000080a0472a5 */ /* 0x000fe4000f8e00ff */
[----:B------:R-:W-:-:S04]  /*0070*/  UIMAD UR6, UR10, UR9, UR6 ;  /* 0x000000090a0672a4 */ /* 0x000fc8000f8e0206 */
[----:B------:R-:W-:-:S06]  /*0080*/  UIADD3 UR5, UPT, UPT, UR5, UR6, URZ ;  /* 0x0000000605057290 */ /* 0x000fcc000fffe0ff */
[----:B------:R-:W-:Y:S02]  /*0090*/  IMAD.U32 R2, RZ, RZ, UR5 ;  /* 0x00000005ff027e24 */ /* 0x000fe4000f8e00ff */
[----:B0-----:R-:W-:-:S05]  /*00a0*/  IMAD R0, R0, UR7, R3 ;  /* 0x0000000700007c24 */ /* 0x001fca000f8e0203 */
[----:B------:R-:W-:-:S04]  /*00b0*/  ISETP.LT.U32.AND P0, PT, R0, UR4, PT ;  /* 0x0000000400007c0c */ /* 0x000fc8000bf01070 */
[----:B------:R-:W-:-:S13]  /*00c0*/  ISETP.GT.U32.AND.EX P0, PT, R2, RZ, PT, P0 ;  /* 0x000000ff0200720c */ /* 0x000fda0003f04100 */
[----:B------:R-:W-:Y:S05]  /*00d0*/  @!P0 EXIT ;  /* 0x000000000000894d */ /* 0x000fea0003800000 */
[----:B------:R-:W-:Y:S01]  /*00e0*/  UISETP.NE.U32.AND UP0, UPT, UR11, URZ, UPT ;  /* 0x000000ff0b00728c */ /* 0x000fe2000bf05070 */
[----:B------:R-:W0:Y:S08]  /*00f0*/  LDCU.64 UR4, c[0x0][0x358] ;  /* 0x00006b00ff0477ac */ /* 0x000e300008000a00 */
[----:B------:R-:W-:Y:S05]  /*0100*/  BRA.U UP0, `(.L_x_711) ;  /* 0x0000000100507547 */ /* 0x000fea000b800000 */
[----:B------:R-:W1:Y:S01]  /*0110*/  I2F.U32.RP R4, UR10 ;  /* 0x0000000a00047d06 */ /* 0x000e620008209000 */
[----:B------:R-:W-:-:S07]  /*0120*/  ISETP.NE.U32.AND P1, PT, RZ, UR10, PT ;  /* 0x0000000aff007c0c */ /* 0x000fce000bf25070 */
[----:B-1----:R-:W1:Y:S02]  /*0130*/  MUFU.RCP R4, R4 ;  /* 0x0000000400047308 */ /* 0x002e640000001000 */
[----:B-1----:R-:W-:-:S06]  /*0140*/  VIADD R2, R4, 0xffffffe ;  /* 0x0ffffffe04027836 */ /* 0x002fcc0000000000 */
[----:B------:R1:W2:Y:S02]  /*0150*/  F2I.FTZ.U32.TRUNC.NTZ R3, R2 ;  /* 0x0000000200037305 */ /* 0x0002a4000021f000 */
[----:B-1----:R-:W-:Y:S01]  /*0160*/  IMAD.MOV.U32 R2, RZ, RZ, RZ ;  /* 0x000000ffff027224 */ /* 0x002fe200078e00ff */
[----:B--2---:R-:W-:-:S05]  /*0170*/  IADD3 R5, PT, PT, RZ, -R3, RZ ;  /* 0x80000003ff057210 */ /* 0x004fca0007ffe0ff */
[----:B------:R-:W-:-:S04]  /*0180*/  IMAD R5, R5, UR10, RZ ;  /* 0x0000000a05057c24 */ /* 0x000fc8000f8e02ff */
[----:B------:R-:W-:-:S06]  /*0190*/  IMAD.HI.U32 R3, R3, R5, R2 ;  /* 0x0000000503037227 */ /* 0x000fcc00078e0002 */
[----:B------:R-:W-:-:S04]  /*01a0*/  IMAD.HI.U32 R3, R3, R0, RZ ;  /* 0x0000000003037227 */ /* 0x000fc800078e00ff */
[----:B------:R-:W-:-:S04]  /*01b0*/  IMAD.MOV R3, RZ, RZ, -R3 ;  /* 0x000000ffff037224 */ /* 0x000fc800078e0a03 */
[----:B------:R-:W-:Y:S02]  /*01c0*/  IMAD R5, R3, UR10, R0 ;  /* 0x0000000a03057c24 */ /* 0x000fe4000f8e0200 */
[----:B------:R-:W-:-:S03]  /*01d0*/  HFMA2 R3, -RZ, RZ, 0, 0 ;  /* 0x00000000ff037431 */ /* 0x000fc600000001ff */
[----:B------:R-:W-:-:S13]  /*01e0*/  ISETP.GE.U32.AND P0, PT, R5, UR10, PT ;  /* 0x0000000a05007c0c */ /* 0x000fda000bf06070 */
[----:B------:R-:W-:-:S04]  /*01f0*/  @P0 IADD3 R5, PT, PT, R5, -UR10, RZ ;  /* 0x8000000a05050c10 */ /* 0x000fc8000fffe0ff */
[----:B------:R-:W-:-:S13]  /*0200*/  ISETP.GE.U32.AND P0, PT, R5, UR10, PT ;  /* 0x0000000a05007c0c */ /* 0x000fda000bf06070 */
[----:B------:R-:W-:Y:S01]  /*0210*/  @P0 VIADD R5, R5, -UR10 ;  /* 0x8000000a05050c36 */ /* 0x000fe20008000000 */
[----:B------:R-:W-:-:S05]  /*0220*/  @!P1 LOP3.LUT R5, RZ, UR10, RZ, 0x33, !PT ;  /* 0x0000000aff059c12 */ /* 0x000fca000f8e33ff */
[----:B------:R-:W-:Y:S01]  /*0230*/  IMAD.MOV.U32 R2, RZ, RZ, R5 ;  /* 0x000000ffff027224 */ /* 0x000fe200078e0005 */
[----:B------:R-:W-:Y:S06]  /*0240*/  BRA `(.L_x_712) ;  /* 0x0000000000087947 */ /* 0x000fec0003800000 */
.L_x_711:
[----:B------:R-:W-:-:S07]  /*0250*/  MOV R4, 0x270 ;  /* 0x0000027000047802 */ /* 0x000fce0000000f00 */
[----:B0-----:R-:W-:Y:S05]  /*0260*/  CALL.REL.NOINC `($__internal_27_$__cuda_sm20_rem_u64) ;  /* 0x0000000000347944 */ /* 0x001fea0003c00000 */
.L_x_712:
[----:B------:R-:W1:Y:S02]  /*0270*/  LDCU.128 UR8, c[0x0][0x380] ;  /* 0x00007000ff0877ac */ /* 0x000e640008000c00 */
[----:B-1----:R-:W-:Y:S02]  /*0280*/  LEA R6, P1, R2, UR10, 0x1 ;  /* 0x0000000a02067c11 */ /* 0x002fe4000f8208ff */
[----:B------:R-:W-:Y:S02]  /*0290*/  LEA R4, P0, R0, UR8, 0x1 ;  /* 0x0000000800047c11 */ /* 0x000fe4000f8008ff */
[----:B------:R-:W-:Y:S02]  /*02a0*/  LEA.HI.X R7, R2, UR11, R3, 0x1, P1 ;  /* 0x0000000b02077c11 */ /* 0x000fe400088f0c03 */
[----:B------:R-:W-:-:S03]  /*02b0*/  LEA.HI.X R5, R0, UR9, RZ, 0x1, P0 ;  /* 0x0000000900057c11 */ /* 0x000fc600080f0cff */
[----:B0-----:R-:W2:Y:S04]  /*02c0*/  LDG.E.U16.CONSTANT R6, desc[UR4][R6.64] ;  /* 0x0000000406067981 */ /* 0x001ea8000c1e9500 */
[----:B------:R-:W3:Y:S01]  /*02d0*/  LDG.E.U16 R0, desc[UR4][R4.64] ;  /* 0x0000000404007981 */ /* 0x000ee2000c1e1500 */
[----:B--2---:R-:W-:Y:S02]  /*02e0*/  IMAD.U32 R3, R6, 0x10000, RZ ;  /* 0x0001000006037824 */ /* 0x004fe400078e00ff */
[----:B---3--:R-:W-:-:S04]  /*02f0*/  IMAD.U32 R0, R0, 0x10000, RZ ;  /* 0x0001000000007824 */ /* 0x008fc800078e00ff */
[----:B------:R-:W-:-:S05]  /*0300*/  FADD R0, R0, R3 ;  /* 0x0000000300007221 */ /* 0x000fca0000000000 */
[----:B------:R-:W-:-:S05]  /*0310*/  F2FP.BF16.F32.PACK_AB R0, RZ, R0 ;  /* 0x00000000ff00723e */ /* 0x000fca00000010ff */
[----:B------:R-:W-:Y:S01]  /*0320*/  STG.E.U16 desc[UR4][R4.64], R0 ;  /* 0x0000000004007986 */ /* 0x000fe2000c101504 */
[----:B------:R-:W-:Y:S05]  /*0330*/  EXIT ;  /* 0x000000000000794d */ /* 0x000fea0003800000 */
        .weak           $__internal_27_$__cuda_sm20_rem_u64
        .type           $__internal_27_$__cuda_sm20_rem_u64,@function
        .size           $__internal_27_$__cuda_sm20_rem_u64,(.L_x_757 - $__internal_27_$__cuda_sm20_rem_u64)
$__internal_27_$__cuda_sm20_rem_u64:
[----:B------:R-:W0:Y:S01]  /*0340*/  LDCU.64 UR6, c[0x0][0x398] ;  /* 0x00007300ff0677ac */ /* 0x000e220008000a00 */
[----:B------:R-:W1:Y:S01]  /*0350*/  LDC.64 R2, c[0x0][0x398] ;  /* 0x0000e600ff027b82 */ /* 0x000e620000000a00 */
[----:B0-----:R-:W0:Y:S08]  /*0360*/  I2F.U64.RP R5, UR6 ;  /* 0x0000000600057d12 */ /* 0x001e300008309000 */
[----:B0-----:R-:W0:Y:S02]  /*0370*/  MUFU.RCP R5, R5 ;  /* 0x0000000500057308 */ /* 0x001e240000001000 */
[----:B0-----:R-:W-:-:S06]  /*0380*/  IADD3 R6, PT, PT, R5, 0x1ffffffe, RZ ;  /* 0x1ffffffe05067810 */ /* 0x001fcc0007ffe0ff */
[----:B------:R-:W1:Y:S02]  /*0390*/  F2I.U64.TRUNC R6, R6 ;  /* 0x0000000600067311 */ /* 0x000e64000020d800 */
[----:B-1----:R-:W-:-:S04]  /*03a0*/  IMAD.WIDE.U32 R8, R6, R2, RZ ;  /* 0x0000000206087225 */ /* 0x002fc800078e00ff */
[----:B------:R-:W-:Y:S01]  /*03b0*/  IMAD R9, R6, R3, R9 ;  /* 0x0000000306097224 */ /* 0x000fe200078e0209 */
[----:B------:R-:W-:-:S03]  /*03c0*/  IADD3 R11, P0, PT, RZ, -R8, RZ ;  /* 0x80000008ff0b7210 */ /* 0x000fc60007f1e0ff */
[----:B------:R-:W-:Y:S02]  /*03d0*/  IMAD R9, R7, R2, R9 ;  /* 0x0000000207097224 */ /* 0x000fe400078e0209 */
[----:B------:R-:W-:-:S04]  /*03e0*/  IMAD.HI.U32 R8, R6, R11, RZ ;  /* 0x0000000b06087227 */ /* 0x000fc800078e00ff */
[----:B------:R-:W-:Y:S01]  /*03f0*/  IMAD.X R13, RZ, RZ, ~R9, P0 ;  /* 0x000000ffff0d7224 */ /* 0x000fe200000e0e09 */
[----:B------:R-:W-:-:S03]  /*0400*/  MOV R9, R6 ;  /* 0x0000000600097202 */ /* 0x000fc60000000f00 */
[-C--:B------:R-:W-:Y:S02]  /*0410*/  IMAD R15, R7, R13.reuse, RZ ;  /* 0x0000000d070f7224 */ /* 0x080fe400078e02ff */
[----:B------:R-:W-:-:S04]  /*0420*/  IMAD.WIDE.U32 R8, P0, R6, R13, R8 ;  /* 0x0000000d06087225 */ /* 0x000fc80007800008 */
[----:B------:R-:W-:-:S04]  /*0430*/  IMAD.HI.U32 R5, R7, R13, RZ ;  /* 0x0000000d07057227 */ /* 0x000fc800078e00ff */
[----:B------:R-:W-:-:S04]  /*0440*/  IMAD.HI.U32 R8, P1, R7, R11, R8 ;  /* 0x0000000b07087227 */ /* 0x000fc80007820008 */
[----:B------:R-:W-:Y:S01]  /*0450*/  IMAD.X R5, R5, 0x1, R7, P0 ;  /* 0x0000000105057824 */ /* 0x000fe200000e0607 */
[----:B------:R-:W-:-:S04]  /*0460*/  IADD3 R9, P2, PT, R15, R8, RZ ;  /* 0x000000080f097210 */ /* 0x000fc80007f5e0ff */
[----:B------:R-:W-:Y:S01]  /*0470*/  IADD3.X R5, PT, PT, RZ, RZ, R5, P2, P1 ;  /* 0x000000ffff057210 */ /* 0x000fe200017e2405 */
[----:B------:R-:W-:-:S04]  /*0480*/  IMAD.WIDE.U32 R6, R9, R2, RZ ;  /* 0x0000000209067225 */ /* 0x000fc800078e00ff */
[----:B------:R-:W-:Y:S01]  /*0490*/  IMAD R7, R9, R3, R7 ;  /* 0x0000000309077224 */ /* 0x000fe200078e0207 */
[----:B------:R-:W-:-:S03]  /*04a0*/  IADD3 R11, P0, PT, RZ, -R6, RZ ;  /* 0x80000006ff0b7210 */ /* 0x000fc60007f1e0ff */
[----:B------:R-:W-:Y:S02]  /*04b0*/  IMAD R7, R5, R2, R7 ;  /* 0x0000000205077224 */ /* 0x000fe400078e0207 */
[----:B------:R-:W-:-:S03]  /*04c0*/  IMAD.HI.U32 R8, R9, R11, RZ ;  /* 0x0000000b09087227 */ /* 0x000fc600078e00ff */
[----:B------:R-:W-:Y:S01]  /*04d0*/  IADD3.X R6, PT, PT, RZ, ~R7, RZ, P0, !PT ;  /* 0x80000007ff067210 */ /* 0x000fe200007fe4ff */
[----:B------:R-:W-:-:S04]  /*04e0*/  HFMA2 R7, -RZ, RZ, 0, 0 ;  /* 0x00000000ff077431 */ /* 0x000fc800000001ff */
[----:B------:R-:W-:-:S04]  /*04f0*/  IMAD.WIDE.U32 R8, P0, R9, R6, R8 ;  /* 0x0000000609087225 */ /* 0x000fc80007800008 */
[C---:B------:R-:W-:Y:S02]  /*0500*/  IMAD R10, R5.reuse, R6, RZ ;  /* 0x00000006050a7224 */ /* 0x040fe400078e02ff */
[----:B------:R-:W-:-:S04]  /*0510*/  IMAD.HI.U32 R9, P1, R5, R11, R8 ;  /* 0x0000000b05097227 */ /* 0x000fc80007820008 */
[----:B------:R-:W-:Y:S01]  /*0520*/  IMAD.HI.U32 R8, R5, R6, RZ ;  /* 0x0000000605087227 */ /* 0x000fe200078e00ff */
[----:B------:R-:W-:-:S03]  /*0530*/  IADD3 R9, P2, PT, R10, R9, RZ ;  /* 0x000000090a097210 */ /* 0x000fc60007f5e0ff */
[----:B------:R-:W-:Y:S02]  /*0540*/  IMAD.X R5, R8, 0x1, R5, P0 ;  /* 0x0000000108057824 */ /* 0x000fe400000e0605 */
[----:B------:R-:W-:-:S03]  /*0550*/  IMAD.HI.U32 R6, R9, R0, RZ ;  /* 0x0000000009067227 */ /* 0x000fc600078e00ff */
[----:B------:R-:W-:Y:S01]  /*0560*/  IADD3.X R5, PT, PT, RZ, RZ, R5, P2, P1 ;  /* 0x000000ffff057210 */ /* 0x000fe200017e2405 */
[----:B------:R-:W-:-:S04]  /*0570*/  IMAD.WIDE.U32 R6, RZ, R9, R6 ;  /* 0x00000009ff067225 */ /* 0x000fc800078e0006 */
[----:B------:R-:W-:-:S05]  /*0580*/  IMAD.HI.U32 R5, P0, R5, R0, R6 ;  /* 0x0000000005057227 */ /* 0x000fca0007800006 */
[----:B------:R-:W-:Y:S01]  /*0590*/  IADD3 R9, P1, PT, RZ, R5, RZ ;  /* 0x00000005ff097210 */ /* 0x000fe20007f3e0ff */
[----:B------:R-:W-:-:S04]  /*05a0*/  IMAD.X R5, RZ, RZ, RZ, P0 ;  /* 0x000000ffff057224 */ /* 0x000fc800000e06ff */
[----:B------:R-:W-:Y:S01]  /*05b0*/  IMAD.WIDE.U32 R6, R9, R2, RZ ;  /* 0x0000000209067225 */ /* 0x000fe200078e00ff */
[----:B------:R-:W-:-:S03]  /*05c0*/  IADD3.X R5, PT, PT, RZ, R5, RZ, P1, !PT ;  /* 0x00000005ff057210 */ /* 0x000fc60000ffe4ff */
[----:B------:R-:W-:Y:S01]  /*05d0*/  IMAD R9, R9, R3, R7 ;  /* 0x0000000309097224 */ /* 0x000fe200078e0207 */
[----:B------:R-:W-:-:S03]  /*05e0*/  IADD3 R11, P1, PT, -R6, R0, RZ ;  /* 0x00000000060b7210 */ /* 0x000fc60007f3e1ff */
[-C--:B------:R-:W-:Y:S01]  /*05f0*/  IMAD R5, R5, R2.reuse, R9 ;  /* 0x0000000205057224 */ /* 0x080fe200078e0209 */
[----:B------:R-:W-:-:S03]  /*0600*/  ISETP.GE.U32.AND P0, PT, R11, R2, PT ;  /* 0x000000020b00720c */ /* 0x000fc60003f06070 */
[----:B------:R-:W-:Y:S01]  /*0610*/  IMAD.X R6, RZ, RZ, ~R5, P1 ;  /* 0x000000ffff067224 */ /* 0x000fe200008e0e05 */
[----:B------:R-:W-:-:S04]  /*0620*/  IADD3 R7, P1, PT, R11, -R2, RZ ;  /* 0x800000020b077210 */ /* 0x000fc80007f3e0ff */
[CC--:B------:R-:W-:Y:S02]  /*0630*/  ISETP.GE.U32.AND.EX P0, PT, R6.reuse, R3.reuse, PT, P0 ;  /* 0x000000030600720c */ /* 0x0c0fe40003f06100 */
[----:B------:R-:W-:Y:S02]  /*0640*/  IADD3.X R8, PT, PT, R6, ~R3, RZ, P1, !PT ;  /* 0x8000000306087210 */ /* 0x000fe40000ffe4ff */
[----:B------:R-:W-:Y:S02]  /*0650*/  SEL R7, R7, R11, P0 ;  /* 0x0000000b07077207 */ /* 0x000fe40000000000 */
[----:B------:R-:W-:Y:S02]  /*0660*/  SEL R8, R8, R6, P0 ;  /* 0x0000000608087207 */ /* 0x000fe40000000000 */
[CC--:B------:R-:W-:Y:S02]  /*0670*/  ISETP.GE.U32.AND P0, PT, R7.reuse, R2.reuse, PT ;  /* 0x000000020700720c */ /* 0x0c0fe40003f06070 */
[----:B------:R-:W-:-:S02]  /*0680*/  IADD3 R5, P2, PT, R7, -R2, RZ ;  /* 0x8000000207057210 */ /* 0x000fc40007f5e0ff */
[----:B------:R-:W-:Y:S02]  /*0690*/  ISETP.GE.U32.AND.EX P0, PT, R8, R3, PT, P0 ;  /* 0x000000030800720c */ /* 0x000fe40003f06100 */
[----:B------:R-:W-:Y:S01]  /*06a0*/  ISETP.NE.U32.AND P1, PT, R2, RZ, PT ;  /* 0x000000ff0200720c */ /* 0x000fe20003f25070 */
[----:B------:R-:W-:Y:S01]  /*06b0*/  IMAD.X R6, R8, 0x1, ~R3, P2 ;  /* 0x0000000108067824 */ /* 0x000fe200010e0e03 */
[----:B------:R-:W-:Y:S02]  /*06c0*/  SEL R2, R5, R7, P0 ;  /* 0x0000000705027207 */ /* 0x000fe40000000000 */
[----:B------:R-:W-:Y:S02]  /*06d0*/  MOV R5, 0x0 ;  /* 0x0000000000057802 */ /* 0x000fe40000000f00 */
[----:B------:R-:W-:Y:S02]  /*06e0*/  ISETP.NE.AND.EX P1, PT, R3, RZ, PT, P1 ;  /* 0x000000ff0300720c */ /* 0x000fe40003f25310 */
[----:B------:R-:W-:-:S02]  /*06f0*/  SEL R3, R6, R8, P0 ;  /* 0x0000000806037207 */ /* 0x000fc40000000000 */
[----:B------:R-:W-:Y:S02]  /*0700*/  SEL R2, R2, 0xffffffff, P1 ;  /* 0xffffffff02027807 */ /* 0x000fe40000800000 */
[----:B------:R-:W-:Y:S01]  /*0710*/  SEL R3, R3, 0xffffffff, P1 ;  /* 0xffffffff03037807 */ /* 0x000fe20000800000 */
[----:B------:R-:W-:Y:S06]  /*0720*/  RET.REL.NODEC R4 `(_ZN8pygpukit3ops2nn20bias_add_bf16_kernelEP13__nv_bfloat16PKS2_mm) ;  /* 0xfffffff804347950 */ /* 0x000fec0003c3ffff */
.L_x_713:
        /* <DEDUP_REMOVED lines=13> */
.L_x_757:


//--------------------- .text._ZN8pygpukit3ops2nn19bias_add_f16_kernelEP6__halfPKS2_mm --------------------------
	.section	.text._ZN8pygpukit3ops2nn19bias_add_f16_kernelEP6__halfPKS2_mm,"ax",@progbits
	.align	128
        .global         _ZN8pygpukit3ops2nn19bias_add_f16_kernelEP6__halfPKS2_mm
        .type           _ZN8pygpukit3ops2nn19bias_add_f16_kernelEP6__halfPKS2_mm,@function
        .size           _ZN8pygpukit3ops2nn19bias_add_f16_kernelEP6__halfPKS2_mm,(.L_x_758 - _ZN8pygpukit3ops2nn19bias_add_f16_kernelEP6__halfPKS2_mm)
        .other          _ZN8pygpukit3ops2nn19bias_add_f16_kernelEP6__halfPKS2_mm,@"STO_CUDA_ENTRY STV_DEFAULT"
_ZN8pygpukit3ops2nn19bias_add_f16_kernelEP6__halfPKS2_mm:
.text._ZN8pygpukit3ops2nn19bias_add_f16_kernelEP6__halfPKS2_mm:
        /* <DEDUP_REMOVED lines=29> */
[----:B------:R-:W-:-:S03]  /*01d0*/  IMAD.MOV.U32 R3, RZ, RZ, RZ ;  /* 0x000000ffff037224 */ /* 0x000fc600078e00ff */
[----:B------:R-:W-:-:S13]  /*01e0*/  ISETP.GE.U32.AND P0, PT, R5, UR10, PT ;  /* 0x0000000a05007c0c */ /* 0x000fda000bf06070 */
[----:B------:R-:W-:-:S04]  /*01f0*/  @P0 IADD3 R5, PT, PT, R5, -UR10, RZ ;  /* 0x8000000a05050c10 */ /* 0x000fc8000fffe0ff */
[----:B------:R-:W-:-:S13]  /*0200*/  ISETP.GE.U32.AND P0, PT, R5, UR10, PT ;  /* 0x0000000a05007c0c */ /* 0x000fda000bf06070 */
[----:B------:R-:W-:Y:S01]  /*0210*/  @P0 VIADD R5, R5, -UR10 ;  /* 0x8000000a05050c36 */ /* 0x000fe20008000000 */
[----:B------:R-:W-:-:S04]  /*0220*/  @!P1 LOP3.LUT R5, RZ, UR10, RZ, 0x33, !PT ;  /* 0x0000000aff059c12 */ /* 0x000fc8000f8e33ff */
[----:B------:R-:W-:Y:S01]  /*0230*/  MOV R2, R5 ;  /* 0x0000000500027202 */ /* 0x000fe20000000f00 */
[----:B------:R-:W-:Y:S06]  /*0240*/  BRA `(.L_x_715) ;  /* 0x0000000000087947 */ /* 0x000fec0003800000 */
.L_x_714:
[----:B------:R-:W-:-:S07]  /*0250*/  MOV R4, 0x270 ;  /* 0x0000027000047802 */ /* 0x000fce0000000f00 */
[----:B0-----:R-:W-:Y:S05]  /*0260*/  CALL.REL.NOINC `($__internal_28_$__cuda_sm20_rem_u64) ;  /* 0x0000000000347944 */ /* 0x001fea0003c00000 */
.L_x_715:
[----:B------:R-:W1:Y:S02]  /*0270*/  LDCU.128 UR8, c[0x0][0x380] ;  /* 0x00007000ff0877ac */ /* 0x000e640008000c00 */
[----:B-1----:R-:W-:Y:S02]  /*0280*/  LEA R6, P1, R2, UR10, 0x1 ;  /* 0x0000000a02067c11 */ /* 0x002fe4000f8208ff */
[----:B------:R-:W-:Y:S02]  /*0290*/  LEA R4, P0, R0, UR8, 0x1 ;  /* 0x0000000800047c11 */ /* 0x000fe4000f8008ff */
[----:B------:R-:W-:Y:S02]  /*02a0*/  LEA.HI.X R7, R2, UR11, R3, 0x1, P1 ;  /* 0x0000000b02077c11 */ /* 0x000fe400088f0c03 */
[----:B------:R-:W-:-:S03]  /*02b0*/  LEA.HI.X R5, R0, UR9, RZ, 0x1, P0 ;  /* 0x0000000900057c11 */ /* 0x000fc600080f0cff */
[----:B0-----:R-:W2:Y:S04]  /*02c0*/  LDG.E.U16.CONSTANT R6, desc[UR4][R6.64] ;  /* 0x0000000406067981 */ /* 0x001ea8000c1e9500 */
[----:B------:R-:W3:Y:S01]  /*02d0*/  LDG.E.U16 R0, desc[UR4][R4.64] ;  /* 0x0000000404007981 */ /* 0x000ee2000c1e1500 */
[----:B--2---:R-:W-:Y:S02]  /*02e0*/  HADD2.F32 R3, -RZ, R6.H0_H0 ;  /* 0x20000006ff037230 */ /* 0x004fe40000004100 */
[----:B---3--:R-:W-:-:S05]  /*02f0*/  HADD2.F32 R0, -RZ, R0.H0_H0 ;  /* 0x20000000ff007230 */ /* 0x008fca0000004100 */
[----:B------:R-:W-:-:S05]  /*0300*/  FADD R0, R0, R3 ;  /* 0x0000000300007221 */ /* 0x000fca0000000000 */
[----:B------:R-:W-:-:S05]  /*0310*/  F2FP.F16.F32.PACK_AB R0, RZ, R0 ;  /* 0x00000000ff00723e */ /* 0x000fca00000000ff */
[----:B------:R-:W-:Y:S01]  /*0320*/  STG.E.U16 desc[UR4][R4.64], R0 ;  /* 0x0000000004007986 */ /* 0x000fe2000c101504 */
[----:B------:R-:W-:Y:S05]  /*0330*/  EXIT ;  /* 0x000000000000794d */ /* 0x000fea0003800000 */
        .weak           $__internal_28_$__cuda_sm20_rem_u64
        .type           $__internal_28_$__cuda_sm20_rem_u64,@function
        .size           $__internal_28_$__cuda_sm20_rem_u64,(.L_x_758 - $__internal_28_$__cuda_sm20_rem_u64)
$__internal_28_$__cuda_sm20_rem_u64:
        /* <DEDUP_REMOVED lines=62> */
[----:B------:R-:W-:Y:S06]  /*0720*/  RET.REL.NODEC R4 `(_ZN8pygpukit3ops2nn19bias_add_f16_kernelEP6__halfPKS2_mm) ;  /* 0xfffffff804347950 */ /* 0x000fec0003c3ffff */
.L_x_716:
        /* <DEDUP_REMOVED lines=13> */
.L_x_758:


//--------------------- .text._ZN8pygpukit3ops2nn19bias_add_f64_kernelEPdPKdmm --------------------------
	.section	.text._ZN8pygpukit3ops2nn19bias_add_f64_kernelEPdPKdmm,"ax",@progbits
	.align	128
        .global         _ZN8pygpukit3ops2nn19bias_add_f64_kernelEPdPKdmm
        .type           _ZN8pygpukit3ops2nn19bias_add_f64_kernelEPdPKdmm,@function
        .size           _ZN8pygpukit3ops2nn19bias_add_f64_kernelEPdPKdmm,(.L_x_759 - _ZN8pygpukit3ops2nn19bias_add_f64_kernelEPdPKdmm)
        .other          _ZN8pygpukit3ops2nn19bias_add_f64_kernelEPdPKdmm,@"STO_CUDA_ENTRY STV_DEFAULT"
_ZN8pygpukit3ops2nn19bias_add_f64_kernelEPdPKdmm:
.text._ZN8pygpukit3ops2nn19bias_add_f64_kernelEPdPKdmm:
        /* <DEDUP_REMOVED lines=37> */
.L_x_717:
[----:B------:R-:W-:-:S07]  /*0250*/  MOV R4, 0x270 ;  /* 0x0000027000047802 */ /* 0x000fce0000000f00 */
[----:B0-----:R-:W-:Y:S05]  /*0260*/  CALL.REL.NOINC `($__internal_29_$__cuda_sm20_rem_u64) ;  /* 0x0000000000287944 */ /* 0x001fea0003c00000 */
.L_x_718:
[----:B------:R-:W1:Y:S02]  /*0270*/  LDCU.128 UR8, c[0x0][0x380] ;  /* 0x00007000ff0877ac */ /* 0x000e640008000c00 */
[----:B-1----:R-:W-:Y:S02]  /*0280*/  LEA R8, P0, R2, UR10, 0x3 ;  /* 0x0000000a02087c11 */ /* 0x002fe4000f8018ff */
[----:B------:R-:W-:Y:S02]  /*0290*/  LEA R4, P1, R0, UR8, 0x3 ;  /* 0x0000000800047c11 */ /* 0x000fe4000f8218ff */
[----:B------:R-:W-:Y:S02]  /*02a0*/  LEA.HI.X R9, R2, UR11, R3, 0x3, P0 ;  /* 0x0000000b02097c11 */ /* 0x000fe400080f1c03 */
[----:B------:R-:W-:-:S03]  /*02b0*/  LEA.HI.X R5, R0, UR9, RZ, 0x3, P1 ;  /* 0x0000000900057c11 */ /* 0x000fc600088f1cff */
[----:B0-----:R-:W2:Y:S04]  /*02c0*/  LDG.E.64.CONSTANT R2, desc[UR4][R8.64] ;  /* 0x0000000408027981 */ /* 0x001ea8000c1e9b00 */
[----:B------:R-:W2:Y:S02]  /*02d0*/  LDG.E.64 R6, desc[UR4][R4.64] ;  /* 0x0000000404067981 */ /* 0x000ea4000c1e1b00 */
[----:B--2---:R-:W-:-:S07]  /*02e0*/  DADD R2, R2, R6 ;  /* 0x0000000002027229 */ /* 0x004fce0000000006 */
[----:B------:R-:W-:Y:S01]  /*02f0*/  STG.E.64 desc[UR4][R4.64], R2 ;  /* 0x0000000204007986 */ /* 0x000fe2000c101b04 */
[----:B------:R-:W-:Y:S05]  /*0300*/  EXIT ;  /* 0x000000000000794d */ /* 0x000fea0003800000 */
        .weak           $__internal_29_$__cuda_sm20_rem_u64
        .type           $__internal_29_$__cuda_sm20_rem_u64,@function
        .size           $__internal_29_$__cuda_sm20_rem_u64,(.L_x_759 - $__internal_29_$__cuda_sm20_rem_u64)
$__internal_29_$__cuda_sm20_rem_u64:
[----:B------:R-:W0:Y:S01]  /*0310*/  LDCU.64 UR6, c[0x0][0x398] ;  /* 0x00007300ff0677ac */ /* 0x000e220008000a00 */
[----:B------:R-:W1:Y:S01]  /*0320*/  LDC.64 R2, c[0x0][0x398] ;  /* 0x0000e600ff027b82 */ /* 0x000e620000000a00 */
[----:B0-----:R-:W0:Y:S08]  /*0330*/  I2F.U64.RP R5, UR6 ;  /* 0x0000000600057d12 */ /* 0x001e300008309000 */
[----:B0-----:R-:W0:Y:S02]  /*0340*/  MUFU.RCP R5, R5 ;  /* 0x0000000500057308 */ /* 0x001e240000001000 */
[----:B0-----:R-:W-:-:S06]  /*0350*/  VIADD R6, R5, 0x1ffffffe ;  /* 0x1ffffffe05067836 */ /* 0x001fcc0000000000 */
        /* <DEDUP_REMOVED lines=57> */
[----:B------:R-:W-:Y:S06]  /*06f0*/  RET.REL.NODEC R4 `(_ZN8pygpukit3ops2nn19bias_add_f64_kernelEPdPKdmm) ;  /* 0xfffffff804407950 */ /* 0x000fec0003c3ffff */
.L_x_719:
        /* <DEDUP_REMOVED lines=16> */
.L_x_759:


//--------------------- .text._ZN8pygpukit3ops2nn19bias_add_f32_kernelEPfPKfmm --------------------------
	.section	.text._ZN8pygpukit3ops2nn19bias_add_f32_kernelEPfPKfmm,"ax",@progbits
	.align	128
        .global         _ZN8pygpukit3ops2nn19bias_add_f32_kernelEPfPKfmm
        .type           _ZN8pygpukit3ops2nn19bias_add_f32_kernelEPfPKfmm,@function
        .size           _ZN8pygpukit3ops2nn19bias_add_f32_kernelEPfPKfmm,(.L_x_760 - _ZN8pygpukit3ops2nn19bias_add_f32_kernelEPfPKfmm)
        .other          _ZN8pygpukit3ops2nn19bias_add_f32_kernelEPfPKfmm,@"STO_CUDA_ENTRY STV_DEFAULT"
_ZN8pygpukit3ops2nn19bias_add_f32_kernelEPfPKfmm:
.text._ZN8pygpukit3ops2nn19bias_add_f32_kernelEPfPKfmm:
        /* <DEDUP_REMOVED lines=37> */
.L_x_720:
[----:B------:R-:W-:-:S07]  /*0250*/  MOV R4, 0x270 ;  /* 0x0000027000047802 */ /* 0x000fce0000000f00 */
[----:B0-----:R-:W-:Y:S05]  /*0260*/  CALL.REL.NOINC `($__internal_30_$__cuda_sm20_rem_u64) ;  /* 0x0000000000287944 */ /* 0x001fea0003c00000 */
.L_x_721:
[----:B------:R-:W1:Y:S02]  /*0270*/  LDCU.128 UR8, c[0x0][0x380] ;  /* 0x00007000ff0877ac */ /* 0x000e640008000c00 */
[----:B-1----:R-:W-:Y:S02]  /*0280*/  LEA R6, P0, R2, UR10, 0x2 ;  /* 0x0000000a02067c11 */ /* 0x002fe4000f8010ff */
[----:B------:R-:W-:Y:S02]  /*0290*/  LEA R4, P1, R0, UR8, 0x2 ;  /* 0x0000000800047c11 */ /* 0x000fe4000f8210ff */
[----:B------:R-:W-:Y:S02]  /*02a0*/  LEA.HI.X R7, R2, UR11, R3, 0x2, P0 ;  /* 0x0000000b02077c11 */ /* 0x000fe400080f1403 */
[----:B------:R-:W-:-:S03]  /*02b0*/  LEA.HI.X R5, R0, UR9, RZ, 0x2, P1 ;  /* 0x0000000900057c11 */ /* 0x000fc600088f14ff */
[----:B0-----:R-:W2:Y:S04]  /*02c0*/  LDG.E.CONSTANT R6, desc[UR4][R6.64] ;  /* 0x0000000406067981 */ /* 0x001ea8000c1e9900 */
[----:B------:R-:W2:Y:S02]  /*02d0*/  LDG.E R3, desc[UR4][R4.64] ;  /* 0x0000000404037981 */ /* 0x000ea4000c1e1900 */
[----:B--2---:R-:W-:-:S05]  /*02e0*/  FADD R3, R6, R3 ;  /* 0x0000000306037221 */ /* 0x004fca0000000000 */
[----:B------:R-:W-:Y:S01]  /*02f0*/  STG.E desc[UR4][R4.64], R3 ;  /* 0x0000000304007986 */ /* 0x000fe2000c101904 */
[----:B------:R-:W-:Y:S05]  /*0300*/  EXIT ;  /* 0x000000000000794d */ /* 0x000fea0003800000 */
        .weak           $__internal_30_$__cuda_sm20_rem_u64
        .type           $__internal_30_$__cuda_sm20_rem_u64,@function
        .size           $__internal_30_$__cuda_sm20_rem_u64,(.L_x_760 - $__internal_30_$__cuda_sm20_rem_u64)
$__internal_30_$__cuda_sm20_rem_u64:
        /* <DEDUP_REMOVED lines=62> */
[----:B------:R-:W-:Y:S06]  /*06f0*/  RET.REL.NODEC R4 `(_ZN8pygpukit3ops2nn19bias_add_f32_kernelEPfPKfmm) ;  /* 0xfffffff804407950 */ /* 0x000fec0003c3ffff */
.L_x_722:
        /* <DEDUP_REMOVED lines=16> */
.L_x_760:


//--------------------- .text._ZN8pygpukit3ops2nn16gelu_bf16_kernelEPK13__nv_bfloat16PS2_m --------------------------
	.section	.text._ZN8pygpukit3ops2nn16gelu_bf16_kernelEPK13__nv_bfloat16PS2_m,"ax",@progbits
	.align	128
        .global         _ZN8pygpukit3ops2nn16gelu_bf16_kernelEPK13__nv_bfloat16PS2_m
        .type           _ZN8pygpukit3ops2nn16gelu_bf16_kernelEPK13__nv_bfloat16PS2_m,@function
        .size           _ZN8pygpukit3ops2nn16gelu_bf16_kernelEPK13__nv_bfloat16PS2_m,(.L_x_833 - _ZN8pygpukit3ops2nn16gelu_bf16_kernelEPK13__nv_bfloat16PS2_m)
        .other          _ZN8pygpukit3ops2nn16gelu_bf16_kernelEPK13__nv_bfloat16PS2_m,@"STO_CUDA_ENTRY STV_DEFAULT"
_ZN8pygpukit3ops2nn16gelu_bf16_kernelEPK13__nv_bfloat16PS2_m:
.text._ZN8pygpukit3ops2nn16gelu_bf16_kernelEPK13__nv_bfloat16PS2_m:
        /* <DEDUP_REMOVED lines=10> */
[----:B------:R-:W-:Y:S02]  /*00a0*/  SHF.L.U32 R10, R2, 0x1, RZ ;  /* 0x00000001020a7819 */ /* 0x000fe400000006ff */
[----:B------:R-:W-:Y:S01]  /*00b0*/  SHF.R.U32.HI R2, RZ, 0x1f, R2 ;  /* 0x0000001fff027819 */ /* 0x000fe20000011602 */
[----:B------:R-:W1:Y:S01]  /*00c0*/  LDCU.64 UR4, c[0x0][0x358] ;  /* 0x00006b00ff0477ac */ /* 0x000e620008000a00 */
[----:B0-----:R-:W-:-:S04]  /*00d0*/  IADD3 R4, P0, PT, R10, UR8, RZ ;  /* 0x000000080a047c10 */ /* 0x001fc8000ff1e0ff */
[----:B------:R-:W-:-:S05]  /*00e0*/  IADD3.X R5, PT, PT, R2, UR9, RZ, P0, !PT ;  /* 0x0000000902057c10 */ /* 0x000fca00087fe4ff */
[----:B-1----:R-:W2:Y:S01]  /*00f0*/  LDG.E.U16.CONSTANT R4, desc[UR4][R4.64] ;  /* 0x0000000404047981 */ /* 0x002ea2000c1e9500 */
[----:B------:R-:W-:Y:S01]  /*0100*/  HFMA2 R8, -RZ, RZ, 1.125, -9232 ;  /* 0x3c80f082ff087431 */ /* 0x000fe200000001ff */
[----:B--2---:R-:W-:Y:S02]  /*0110*/  SHF.L.U32 R3, R4, 0x10, RZ ;  /* 0x0000001004037819 */ /* 0x004fe400000006ff */
[----:B------:R-:W-:-:S03]  /*0120*/  MOV R4, 0x3f800000 ;  /* 0x3f80000000047802 */ /* 0x000fc60000000f00 */
[----:B------:R-:W-:-:S04]  /*0130*/  FMUL R0, R3, R3 ;  /* 0x0000000303007220 */ /* 0x000fc80000400000 */
[----:B------:R-:W-:-:S04]  /*0140*/  FMUL R0, R3, R0 ;  /* 0x0000000003007220 */ /* 0x000fc80000400000 */
[----:B------:R-:W-:Y:S01]  /*0150*/  FFMA R0, R0, 0.044714998453855514526, R3 ;  /* 0x3d37271300007823 */ /* 0x000fe20000000003 */
[----:B------:R-:W-:-:S03]  /*0160*/  FMUL R3, R3, 0.5 ;  /* 0x3f00000003037820 */ /* 0x000fc60000400000 */
[----:B------:R-:W-:-:S04]  /*0170*/  FMUL R6, R0, 0.79788458347320556641 ;  /* 0x3f4c422a00067820 */ /* 0x000fc80000400000 */
[C---:B------:R-:W-:Y:S01]  /*0180*/  FMUL R0, |R6|.reuse, 2.8853900432586669922 ;  /* 0x4038aa3b06007820 */ /* 0x040fe20000400200 */
[C---:B------:R-:W-:Y:S01]  /*0190*/  FMUL R9, R6.reuse, R6 ;  /* 0x0000000606097220 */ /* 0x040fe20000400000 */
[C---:B------:R-:W-:Y:S02]  /*01a0*/  FSETP.GE.AND P1, PT, |R6|.reuse, 0.60000002384185791016, PT ;  /* 0x3f19999a0600780b */ /* 0x040fe40003f26200 */
[----:B------:R-:W-:Y:S01]  /*01b0*/  FSETP.GE.AND P0, PT, |R6|, 9.010913848876953125, PT ;  /* 0x41102cb40600780b */ /* 0x000fe20003f06200 */
[C---:B------:R-:W-:Y:S01]  /*01c0*/  FFMA R8, R9.reuse, R8, -0.052303962409496307373 ;  /* 0xbd563cae09087423 */ /* 0x040fe20000000008 */
[----:B------:R-:W0:Y:S03]  /*01d0*/  MUFU.EX2 R0, R0 ;  /* 0x0000000000007308 */ /* 0x000e260000000800 */
[----:B------:R-:W-:Y:S01]  /*01e0*/  FFMA R8, R9, R8, 0.1331529766321182251 ;  /* 0x3e08594109087423 */ /* 0x000fe20000000008 */
[----:B0-----:R-:W-:-:S03]  /*01f0*/  FADD R7, R0, 1 ;  /* 0x3f80000000077421 */ /* 0x001fc60000000000 */
[----:B------:R-:W-:-:S04]  /*0200*/  FFMA R0, R9, R8, -0.33332768082618713379 ;  /* 0xbeaaa9ed09007423 */ /* 0x000fc80000000008 */
[----:B------:R-:W-:Y:S01]  /*0210*/  FFMA R9, R9, R0, RZ ;  /* 0x0000000009097223 */ /* 0x000fe200000000ff */
[----:B------:R-:W0:Y:S02]  /*0220*/  MUFU.RCP R7, R7 ;  /* 0x0000000700077308 */ /* 0x000e240000001000 */
[----:B0-----:R-:W-:-:S05]  /*0230*/  FFMA R4, R7, -2, R4 ;  /* 0xc000000007047823 */ /* 0x001fca0000000004 */
[----:B------:R-:W-:Y:S02]  /*0240*/  FSEL R5, R4, 1, !P0 ;  /* 0x3f80000004057808 */ /* 0x000fe40004000000 */
[----:B------:R-:W-:Y:S02]  /*0250*/  IADD3 R4, P0, PT, R10, UR10, RZ ;  /* 0x0000000a0a047c10 */ /* 0x000fe4000ff1e0ff */
[--C-:B------:R-:W-:Y:S01]  /*0260*/  LOP3.LUT R5, R5, 0x80000000, R6.reuse, 0xb8, !PT ;  /* 0x8000000005057812 */ /* 0x100fe200078eb806 */
[----:B------:R-:W-:-:S04]  /*0270*/  @!P1 FFMA R5, R6, R9, R6 ;  /* 0x0000000906059223 */ /* 0x000fc80000000006 */
[----:B------:R-:W-:Y:S01]  /*0280*/  FADD R0, R5, 1 ;  /* 0x3f80000005007421 */ /* 0x000fe20000000000 */
[----:B------:R-:W-:-:S03]  /*0290*/  IADD3.X R5, PT, PT, R2, UR11, RZ, P0, !PT ;  /* 0x0000000b02057c10 */ /* 0x000fc600087fe4ff */
[----:B------:R-:W-:-:S05]  /*02a0*/  FMUL R0, R3, R0 ;  /* 0x0000000003007220 */ /* 0x000fca0000400000 */
[----:B------:R-:W-:-:S05]  /*02b0*/  F2FP.BF16.F32.PACK_AB R0, RZ, R0 ;  /* 0x00000000ff00723e */ /* 0x000fca00000010ff */
[----:B------:R-:W-:Y:S01]  /*02c0*/  STG.E.U16 desc[UR4][R4.64], R0 ;  /* 0x0000000004007986 */ /* 0x000fe2000c101504 */
[----:B------:R-:W-:Y:S05]  /*02d0*/  EXIT ;  /* 0x000000000000794d */ /* 0x000fea0003800000 */
.L_x_723:
        /* <DEDUP_REMOVED lines=10> */
.L_x_833:


//--------------------- .text._ZN8pygpukit3ops2nn15gelu_f16_kernelEPK6__halfPS2_m --------------------------
	.section	.text._ZN8pygpukit3ops2nn15gelu_f16_kernelEPK6__halfPS2_m,"ax",@progbits
	.align	128
        .global         _ZN8pygpukit3ops2nn15gelu_f16_kernelEPK6__halfPS2_m
        .type           _ZN8pygpukit3ops2nn15gelu_f16_kernelEPK6__halfPS2_m,@function
        .size           _ZN8pygpukit3ops2nn15gelu_f16_kernelEPK6__halfPS2_m,(.L_x_834 - _ZN8pygpukit3ops2nn15gelu_f16_kernelEPK6__halfPS2_m)
        .other          _ZN8pygpukit3ops2nn15gelu_f16_kernelEPK6__halfPS2_m,@"STO_CUDA_ENTRY STV_DEFAULT"
_ZN8pygpukit3ops2nn15gelu_f16_kernelEPK6__halfPS2_m:
.text._ZN8pygpukit3ops2nn15gelu_f16_kernelEPK6__halfPS2_m:
        /* <DEDUP_REMOVED lines=16> */
[----:B------:R-:W-:Y:S02]  /*0100*/  HFMA2 R8, -RZ, RZ, 1.125, -9232 ;  /* 0x3c80f082ff087431 */ /* 0x000fe400000001ff */
[----:B--2---:R-:W-:Y:S01]  /*0110*/  HADD2.F32 R3, -RZ, R4.H0_H0 ;  /* 0x20000004ff037230 */ /* 0x004fe20000004100 */
[----:B------:R-:W-:-:S04]  /*0120*/  MOV R4, 0x3f800000 ;  /* 0x3f80000000047802 */ /* 0x000fc80000000f00 */
        /* <DEDUP_REMOVED lines=24> */
[----:B------:R-:W-:-:S05]  /*02b0*/  F2FP.F16.F32.PACK_AB R0, RZ, R0 ;  /* 0x00000000ff00723e */ /* 0x000fca00000000ff */
[----:B------:R-:W-:Y:S01]  /*02c0*/  STG.E.U16 desc[UR4][R4.64], R0 ;  /* 0x0000000004007986 */ /* 0x000fe2000c101504 */
[----:B------:R-:W-:Y:S05]  /*02d0*/  EXIT ;  /* 0x000000000000794d */ /* 0x000fea0003800000 */
.L_x_724:
        /* <DEDUP_REMOVED lines=10> */
.L_x_834:


//--------------------- .text._ZN8pygpukit3ops2nn15gelu_f64_kernelEPKdPdm --------------------------
	.section	.text._ZN8pygpukit3ops2nn15gelu_f64_kernelEPKdPdm,"ax",@progbits
	.align	128
        .global         _ZN8pygpukit3ops2nn15gelu_f64_kernelEPKdPdm
        .type           _ZN8pygpukit3ops2nn15gelu_f64_kernelEPKdPdm,@function
        .size           _ZN8pygpukit3ops2nn15gelu_f64_kernelEPKdPdm,(.L_x_835 - _ZN8pygpukit3ops2nn15gelu_f64_kernelEPKdPdm)
        .other          _ZN8pygpukit3ops2nn15gelu_f64_kernelEPKdPdm,@"STO_CUDA_ENTRY STV_DEFAULT"
_ZN8pygpukit3ops2nn15gelu_f64_kernelEPKdPdm:
.text._ZN8pygpukit3ops2nn15gelu_f64_kernelEPKdPdm:
        /* <DEDUP_REMOVED lines=16> */
[----:B------:R-:W-:Y:S01]  /*0100*/  UMOV UR6, 0x6d4801f7 ;  /* 0x6d4801f700067882 */ /* 0x000fe20000000000 */
[----:B------:R-:W-:Y:S01]  /*0110*/  UMOV UR7, 0x3fa6e4e2 ;  /* 0x3fa6e4e200077882 */ /* 0x000fe20000000000 */
[----:B------:R-:W-:Y:S01]  /*0120*/  BSSY.RECONVERGENT B0, `(.L_x_725) ;  /* 0x0000069000007945 */ /* 0x000fe20003800200 */
[----:B--2---:R-:W-:-:S08]  /*0130*/  DMUL R6, R2, R2 ;  /* 0x0000000202067228 */ /* 0x004fd00000000000 */
[----:B------:R-:W-:-:S08]  /*0140*/  DMUL R6, R2, R6 ;  /* 0x0000000602067228 */ /* 0x000fd00000000000 */
[----:B------:R-:W-:Y:S01]  /*0150*/  DFMA R6, R6, UR6, R2 ;  /* 0x0000000606067c2b */ /* 0x000fe20008000002 */
[----:B------:R-:W-:Y:S01]  /*0160*/  UMOV UR6, 0x33d43651 ;  /* 0x33d4365100067882 */ /* 0x000fe20000000000 */
[----:B------:R-:W-:-:S06]  /*0170*/  UMOV UR7, 0x3fe98845 ;  /* 0x3fe9884500077882 */ /* 0x000fcc0000000000 */
[----:B------:R-:W-:Y:S01]  /*0180*/  DMUL R6, R6, UR6 ;  /* 0x0000000606067c28 */ /* 0x000fe20008000000 */
[----:B------:R-:W-:Y:S01]  /*0190*/  UMOV UR6, 0x24dd2f1a ;  /* 0x24dd2f1a00067882 */ /* 0x000fe20000000000 */
[----:B------:R-:W-:-:S08]  /*01a0*/  UMOV UR7, 0x3fe4f922 ;  /* 0x3fe4f92200077882 */ /* 0x000fd00000000000 */
[----:B------:R-:W-:Y:S01]  /*01b0*/  LOP3.LUT R9, R7, 0x7fffffff, RZ, 0xc0, !PT ;  /* 0x7fffffff07097812 */ /* 0x000fe200078ec0ff */
[----:B------:R-:W-:-:S06]  /*01c0*/  IMAD.MOV.U32 R8, RZ, RZ, R6 ;  /* 0x000000ffff087224 */ /* 0x000fcc00078e0006 */
[----:B------:R-:W-:-:S14]  /*01d0*/  DSETP.GE.AND P0, PT, R8, UR6, PT ;  /* 0x0000000608007e2a */ /* 0x000fdc000bf06000 */
[----:B------:R-:W-:Y:S05]  /*01e0*/  @!P0 BRA `(.L_x_726) ;  /* 0x0000000000e48947 */ /* 0x000fea0003800000 */
[----:B------:R-:W-:Y:S01]  /*01f0*/  DADD R12, R8, R8 ;  /* 0x00000000080c7229 */ /* 0x000fe20000000008 */
[----:B------:R-:W-:Y:S01]  /*0200*/  UMOV UR6, 0xfefa39ef ;  /* 0xfefa39ef00067882 */ /* 0x000fe20000000000 */
[----:B------:R-:W-:Y:S01]  /*0210*/  UMOV UR7, 0x3fe62e42 ;  /* 0x3fe62e4200077882 */ /* 0x000fe20000000000 */
[----:B------:R-:W-:Y:S01]  /*0220*/  IMAD.MOV.U32 R14, RZ, RZ, -0x7649667 ;  /* 0xf89b6999ff0e7424 */ /* 0x000fe200078e00ff */
[----:B------:R-:W-:Y:S01]  /*0230*/  ISETP.GT.U32.AND P0, PT, R9, 0x40330fc1, PT ;  /* 0x40330fc10900780c */ /* 0x000fe20003f04070 */
[----:B------:R-:W-:Y:S01]  /*0240*/  IMAD.MOV.U32 R15, RZ, RZ, 0x3e928a27 ;  /* 0x3e928a27ff0f7424 */ /* 0x000fe200078e00ff */
[----:B------:R-:W0:Y:S02]  /*0250*/  F2F.F32.F64 R5, R12 ;  /* 0x0000000c00057310 */ /* 0x000e240000301000 */
[----:B0-----:R-:W-:-:S06]  /*0260*/  FMUL R5, R5, 1.4426950216293334961 ;  /* 0x3fb8aa3b05057820 */ /* 0x001fcc0000400000 */
[----:B------:R-:W0:Y:S08]  /*0270*/  FRND R5, R5 ;  /* 0x0000000500057307 */ /* 0x000e300000201000 */
[----:B0-----:R0:W1:Y:S08]  /*0280*/  F2F.F64.F32 R10, R5 ;  /* 0x00000005000a7310 */ /* 0x0010700000201800 */
[----:B0-----:R-:W0:Y:S01]  /*0290*/  MUFU.EX2 R5, R5 ;  /* 0x0000000500057308 */ /* 0x001e220000000800 */
[----:B-1----:R-:W-:Y:S01]  /*02a0*/  DFMA R10, R10, -UR6, R12 ;  /* 0x800000060a0a7c2b */ /* 0x002fe2000800000c */
[----:B------:R-:W-:Y:S01]  /*02b0*/  UMOV UR6, 0xa4741b81 ;  /* 0xa4741b8100067882 */ /* 0x000fe20000000000 */
[----:B------:R-:W-:-:S06]  /*02c0*/  UMOV UR7, 0x3e5ae904 ;  /* 0x3e5ae90400077882 */ /* 0x000fcc0000000000 */
[C---:B------:R-:W-:Y:S01]  /*02d0*/  DFMA R14, R10.reuse, UR6, R14 ;  /* 0x000000060a0e7c2b */ /* 0x040fe2000800000e */
[----:B------:R-:W-:Y:S01]  /*02e0*/  UMOV UR6, 0x15ff7e07 ;  /* 0x15ff7e0700067882 */ /* 0x000fe20000000000 */
[----:B------:R-:W-:Y:S01]  /*02f0*/  UMOV UR7, 0x3ec71de7 ;  /* 0x3ec71de700077882 */ /* 0x000fe20000000000 */
[----:B0-----:R-:W0:Y:S05]  /*0300*/  F2F.F64.F32 R12, R5 ;  /* 0x00000005000c7310 */ /* 0x001e2a0000201800 */
[----:B------:R-:W-:Y:S01]  /*0310*/  DFMA R14, R10, R14, UR6 ;  /* 0x000000060a0e7e2b */ /* 0x000fe2000800000e */
[----:B------:R-:W-:Y:S01]  /*0320*/  UMOV UR6, 0x6b0ac45a ;  /* 0x6b0ac45a00067882 */ /* 0x000fe20000000000 */
[----:B------:R-:W-:-:S06]  /*0330*/  UMOV UR7, 0x3efa019a ;  /* 0x3efa019a00077882 */ /* 0x000fcc0000000000 */
[----:B------:R-:W-:Y:S01]  /*0340*/  DFMA R14, R10, R14, UR6 ;  /* 0x000000060a0e7e2b */ /* 0x000fe2000800000e */
[----:B------:R-:W-:Y:S01]  /*0350*/  UMOV UR6, 0x17eed94f ;  /* 0x17eed94f00067882 */ /* 0x000fe20000000000 */
[----:B------:R-:W-:Y:S01]  /*0360*/  UMOV UR7, 0x3f2a01a0 ;  /* 0x3f2a01a000077882 */ /* 0x000fe20000000000 */
[----:B0-----:R-:W-:-:S05]  /*0370*/  DADD R16, -R12, 1 ;  /* 0x3ff000000c107429 */ /* 0x001fca0000000100 */
        /* <DEDUP_REMOVED lines=16> */
[----:B------:R-:W-:-:S08]  /*0480*/  DMUL R14, R10, R14 ;  /* 0x0000000e0a0e7228 */ /* 0x000fd00000000000 */
[----:B------:R-:W-:Y:S01]  /*0490*/  DFMA R14, R10, R14, R10 ;  /* 0x0000000e0a0e722b */ /* 0x000fe2000000000a */
[----:B------:R-:W-:-:S07]  /*04a0*/  IMAD.MOV.U32 R10, RZ, RZ, RZ ;  /* 0x000000ffff0a7224 */ /* 0x000fce00078e00ff */
[----:B------:R-:W-:-:S08]  /*04b0*/  DFMA R14, -R14, R12, R16 ;  /* 0x0000000c0e0e722b */ /* 0x000fd00000000110 */
[----:B------:R-:W-:-:S06]  /*04c0*/  DADD R14, -R14, 2 ;  /* 0x400000000e0e7429 */ /* 0x000fcc0000000100 */
[----:B------:R-:W0:Y:S02]  /*04d0*/  MUFU.RCP64H R11, R15 ;  /* 0x0000000f000b7308 */ /* 0x000e240000001800 */
[----:B0-----:R-:W-:-:S08]  /*04e0*/  DFMA R12, -R14, R10, 1 ;  /* 0x3ff000000e0c742b */ /* 0x001fd0000000010a */
[----:B------:R-:W-:-:S08]  /*04f0*/  DFMA R12, R12, R12, R12 ;  /* 0x0000000c0c0c722b */ /* 0x000fd0000000000c */
[----:B------:R-:W-:Y:S01]  /*0500*/  DFMA R12, R10, R12, R10 ;  /* 0x0000000c0a0c722b */ /* 0x000fe2000000000a */
[----:B------:R-:W-:Y:S02]  /*0510*/  IMAD.MOV.U32 R10, RZ, RZ, 0x0 ;  /* 0x00000000ff0a7424 */ /* 0x000fe400078e00ff */
[----:B------:R-:W-:-:S06]  /*0520*/  IMAD.MOV.U32 R11, RZ, RZ, 0x40000000 ;  /* 0x40000000ff0b7424 */ /* 0x000fcc00078e00ff */
[----:B------:R-:W-:-:S10]  /*0530*/  DFMA R12, R12, -R10, 1 ;  /* 0x3ff000000c0c742b */ /* 0x000fd4000000080a */
[----:B------:R-:W-:Y:S02]  /*0540*/  FSEL R5, R13, 1.875, !P0 ;  /* 0x3ff000000d057808 */ /* 0x000fe40004000000 */
[----:B------:R-:W-:Y:S02]  /*0550*/  FSEL R6, R12, RZ, !P0 ;  /* 0x000000ff0c067208 */ /* 0x000fe40004000000 */
[----:B------:R-:W-:Y:S01]  /*0560*/  LOP3.LUT R7, R5, 0x80000000, R7, 0xb8, !PT ;  /* 0x8000000005077812 */ /* 0x000fe200078eb807 */
[----:B------:R-:W-:Y:S06]  /*0570*/  BRA `(.L_x_727) ;  /* 0x00000000008c7947 */ /* 0x000fec0003800000 */
.L_x_726:
[----:B------:R-:W-:Y:S01]  /*0580*/  DMUL R8, R6, R6 ;  /* 0x0000000606087228 */ /* 0x000fe20000000000 */
[----:B------:R-:W-:Y:S01]  /*0590*/  IMAD.MOV.U32 R10, RZ, RZ, 0x420afc3d ;  /* 0x420afc3dff0a7424 */ /* 0x000fe200078e00ff */
[----:B------:R-:W-:Y:S01]  /*05a0*/  UMOV UR6, 0xe2f5e964 ;  /* 0xe2f5e96400067882 */ /* 0x000fe20000000000 */
[----:B------:R-:W-:Y:S01]  /*05b0*/  IMAD.MOV.U32 R11, RZ, RZ, 0x3f14359f ;  /* 0x3f14359fff0b7424 */ /* 0x000fe200078e00ff */
[----:B------:R-:W-:-:S05]  /*05c0*/  UMOV UR7, 0x3ef0bc46 ;  /* 0x3ef0bc4600077882 */ /* 0x000fca0000000000 */
[----:B------:R-:W-:Y:S01]  /*05d0*/  DFMA R10, R8, -UR6, R10 ;  /* 0x80000006080a7c2b */ /* 0x000fe2000800000a */
[----:B------:R-:W-:Y:S01]  /*05e0*/  UMOV UR6, 0x728c5d84 ;  /* 0x728c5d8400067882 */ /* 0x000fe20000000000 */
[----:B------:R-:W-:-:S06]  /*05f0*/  UMOV UR7, 0x3f2df9f0 ;  /* 0x3f2df9f000077882 */ /* 0x000fcc0000000000 */
[----:B------:R-:W-:Y:S01]  /*0600*/  DFMA R10, R8, R10, -UR6 ;  /* 0x80000006080a7e2b */ /* 0x000fe2000800000a */
[----:B------:R-:W-:Y:S01]  /*0610*/  UMOV UR6, 0xcec4f033 ;  /* 0xcec4f03300067882 */ /* 0x000fe20000000000 */
[----:B------:R-:W-:-:S06]  /*0620*/  UMOV UR7, 0x3f4337d1 ;  /* 0x3f4337d100077882 */ /* 0x000fcc0000000000 */
[----:B------:R-:W-:Y:S01]  /*0630*/  DFMA R10, R8, R10, UR6 ;  /* 0x00000006080a7e2b */ /* 0x000fe2000800000a */
        /* <DEDUP_REMOVED lines=20> */
[----:B------:R-:W-:-:S08]  /*0780*/  DFMA R10, R8, R10, -UR6 ;  /* 0x80000006080a7e2b */ /* 0x000fd0000800000a */
[----:B------:R-:W-:-:S08]  /*0790*/  DFMA R10, R8, R10, RZ ;  /* 0x0000000a080a722b */ /* 0x000fd000000000ff */
[----:B------:R-:W-:-:S11]  /*07a0*/  DFMA R6, R6, R10, R6 ;  /* 0x0000000a0606722b */ /* 0x000fd60000000006 */
.L_x_727:
[----:B------:R-:W-:Y:S05]  /*07b0*/  BSYNC.RECONVERGENT B0 ;  /* 0x0000000000007941 */ /* 0x000fea0003800200 */
.L_x_725:
[----:B------:R-:W0:Y:S01]  /*07c0*/  LDCU.64 UR6, c[0x0][0x388] ;  /* 0x00007100ff0677ac */ /* 0x000e220008000a00 */
[----:B------:R-:W-:Y:S02]  /*07d0*/  DADD R6, R6, 1 ;  /* 0x3ff0000006067429 */ /* 0x000fe40000000000 */
[----:B------:R-:W-:-:S08]  /*07e0*/  DMUL R2, R2, 0.5 ;  /* 0x3fe0000002027828 */ /* 0x000fd00000000000 */
[----:B------:R-:W-:Y:S01]  /*07f0*/  DMUL R2, R6, R2 ;  /* 0x0000000206027228 */ /* 0x000fe20000000000 */
[----:B0-----:R-:W-:-:S04]  /*0800*/  IADD3 R8, P0, PT, R0, UR6, RZ ;  /* 0x0000000600087c10 */ /* 0x001fc8000ff1e0ff */
[----:B------:R-:W-:-:S05]  /*0810*/  IADD3.X R9, PT, PT, R4, UR7, RZ, P0, !PT ;  /* 0x0000000704097c10 */ /* 0x000fca00087fe4ff */
[----:B------:R-:W-:Y:S01]  /*0820*/  STG.E.64 desc[UR4][R8.64], R2 ;  /* 0x0000000208007986 */ /* 0x000fe2000c101b04 */
[----:B------:R-:W-:Y:S05]  /*0830*/  EXIT ;  /* 0x000000000000794d */ /* 0x000fea0003800000 */
.L_x_728:
        /* <DEDUP_REMOVED lines=12> */
.L_x_835:


//--------------------- .text._ZN8pygpukit3ops2nn15gelu_f32_kernelEPKfPfm --------------------------
	.section	.text._ZN8pygpukit3ops2nn15gelu_f32_kernelEPKfPfm,"ax",@progbits
	.align	128
        .global         _ZN8pygpukit3ops2nn15gelu_f32_kernelEPKfPfm
        .type           _ZN8pygpukit3ops2nn15gelu_f32_kernelEPKfPfm,@function
        .size           _ZN8pygpukit3ops2nn15gelu_f32_kernelEPKfPfm,(.L_x_836 - _ZN8pygpukit3ops2nn15gelu_f32_kernelEPKfPfm)
        .other          _ZN8pygpukit3ops2nn15gelu_f32_kernelEPKfPfm,@"STO_CUDA_ENTRY STV_DEFAULT"
_ZN8pygpukit3ops2nn15gelu_f32_kernelEPKfPfm:
.text._ZN8pygpukit3ops2nn15gelu_f32_kernelEPKfPfm:
        /* <DEDUP_REMOVED lines=14> */
[----:B------:R-:W-:-:S06]  /*00e0*/  IADD3.X R3, PT, PT, R10, UR9, RZ, P0, !PT ;  /* 0x000000090a037c10 */ /* 0x000fcc00087fe4ff */
[----:B-1----:R0:W2:Y:S01]  /*00f0*/  LDG.E.CONSTANT R3, desc[UR4][R2.64] ;  /* 0x0000000402037981 */ /* 0x0020a2000c1e9900 */
[----:B------:R-:W-:Y:S01]  /*0100*/  HFMA2 R6, -RZ, RZ, 1.125, -9232 ;  /* 0x3c80f082ff067431 */ /* 0x000fe200000001ff */
[----:B0-----:R-:W-:Y:S01]  /*0110*/  MOV R2, 0x3f800000 ;  /* 0x3f80000000027802 */ /* 0x001fe20000000f00 */
[----:B--2---:R-:W-:-:S04]  /*0120*/  FMUL R0, R3, R3 ;  /* 0x0000000303007220 */ /* 0x004fc80000400000 */
[----:B------:R-:W-:-:S04]  /*0130*/  FMUL R0, R3, R0 ;  /* 0x0000000003007220 */ /* 0x000fc80000400000 */
[----:B------:R-:W-:-:S04]  /*0140*/  FFMA R0, R0, 0.044714998453855514526, R3 ;  /* 0x3d37271300007823 */ /* 0x000fc80000000003 */
        /* <DEDUP_REMOVED lines=11> */
[----:B------:R-:W0:Y:S01]  /*0200*/  MUFU.RCP R5, R5 ;  /* 0x0000000500057308 */ /* 0x000e220000001000 */
[----:B------:R-:W-:Y:S01]  /*0210*/  FMUL R0, R3, 0.5 ;  /* 0x3f00000003007820 */ /* 0x000fe20000400000 */
[----:B0-----:R-:W-:-:S05]  /*0220*/  FFMA R2, R5, -2, R2 ;  /* 0xc000000005027823 */ /* 0x001fca0000000002 */
[----:B------:R-:W-:Y:S02]  /*0230*/  FSEL R7, R2, 1, !P0 ;  /* 0x3f80000002077808 */ /* 0x000fe40004000000 */
[----:B------:R-:W-:Y:S02]  /*0240*/  IADD3 R2, P0, PT, R8, UR10, RZ ;  /* 0x0000000a08027c10 */ /* 0x000fe4000ff1e0ff */
[--C-:B------:R-:W-:Y:S01]  /*0250*/  LOP3.LUT R7, R7, 0x80000000, R4.reuse, 0xb8, !PT ;  /* 0x8000000007077812 */ /* 0x100fe200078eb804 */
[----:B------:R-:W-:Y:S01]  /*0260*/  @!P1 FFMA R7, R4, R9, R4 ;  /* 0x0000000904079223 */ /* 0x000fe20000000004 */
[----:B------:R-:W-:-:S03]  /*0270*/  IADD3.X R3, PT, PT, R10, UR11, RZ, P0, !PT ;  /* 0x0000000b0a037c10 */ /* 0x000fc600087fe4ff */
[----:B------:R-:W-:-:S04]  /*0280*/  FADD R7, R7, 1 ;  /* 0x3f80000007077421 */ /* 0x000fc80000000000 */
[----:B------:R-:W-:-:S05]  /*0290*/  FMUL R7, R0, R7 ;  /* 0x0000000700077220 */ /* 0x000fca0000400000 */
[----:B------:R-:W-:Y:S01]  /*02a0*/  STG.E desc[UR4][R2.64], R7 ;  /* 0x0000000702007986 */ /* 0x000fe2000c101904 */
[----:B------:R-:W-:Y:S05]  /*02b0*/  EXIT ;  /* 0x000000000000794d */ /* 0x000fea0003800000 */
.L_x_729:
        /* <DEDUP_REMOVED lines=12> */
.L_x_836:


//--------------------- .nv.shared._ZN8pygpukit3ops2nn22mul_inplace_f64_kernelEPdPKdm --------------------------
	.section	.nv.shared._ZN8pygpukit3ops2nn22mul_inplace_f64_kernelEPdPKdm,"aw",@nobits
	.sectionflags	@""
	.align	16
	.zero		1024


//--------------------- .nv.shared.reserved.0     --------------------------
	.section	.nv.shared.reserved.0,"aw",@nobits
	.weak		__nv_reservedSMEM_offset_0_alias
	.size		__nv_reservedSMEM_offset_0_alias, 0, 64
	.other		__nv_reservedSMEM_offset_0_alias,@"STO_CUDA_RESERVED_SHARED STV_DEFAULT"
__nv_reservedSMEM_offset_0_alias:
	.zero		0
	.zero		64


//--------------------- .nv.shared._ZN8pygpukit3ops2nn22mul_inplace_f32_kernelEPfPKfm --------------------------
	.section	.nv.shared._ZN8pygpukit3ops2nn22mul_inplace_f32_kernelEPfPKfm,"aw",@nobits
	.sectionflags	@""
	.align	16
	.zero		1024


//--------------------- .nv.shared._ZN8pygpukit3ops2nn23mul_inplace_bf16_kernelEP13__nv_bfloat16PKS2_m --------------------------
	.section	.nv.shared._ZN8pygpukit3ops2nn23mul_inplace_bf16_kernelEP13__nv_bfloat16PKS2_m,"aw",@nobits
	.sectionflags	@""
	.align	16
	.zero		1024


//--------------------- .nv.shared._ZN8pygpukit3ops2nn22mul_inplace_f16_kernelEP6__halfPKS2_m --------------------------
	.section	.nv.shared._ZN8pygpukit3ops2nn22mul_inplace_f16_kernelEP6__halfPKS2_m,"aw",@nobits
	.sectionflags	@""
	.align	16
	.zero		1024


//--------------------- .nv.shared._ZN8pygpukit3ops2nn22add_inplace_f64_kernelEPdPKdm --------------------------
	.section	.nv.shared._ZN8pygpukit3ops2nn22add_inplace_f64_kernelEPdPKdm,"aw",@nobits
	.sectionflags	@""
	.align	16
	.zero		1024


//--------------------- .nv.shared._ZN8pygpukit3ops2nn22add_inplace_f32_kernelEPfPKfm --------------------------
	.section	.nv.shared._ZN8pygpukit3ops2nn22add_inplace_f32_kernelEPfPKfm,"aw",@nobits
	.sectionflags	@""
	.align	16
	.zero		1024


//--------------------- .nv.shared._ZN8pygpukit3ops2nn23add_inplace_bf16_kernelEP13__nv_bfloat16PKS2_m --------------------------
	.section	.nv.shared._ZN8pygpukit3ops2nn23add_inplace_bf16_kernelEP13__nv_bfloat16PKS2_m,"aw",@nobits
	.sectionflags	@""
	.align	16
	.zero		1024


//--------------------- .nv.shared._ZN8pygpukit3ops2nn22add_inplace_f16_kernelEP6__halfPKS2_m --------------------------
	.section	.nv.shared._ZN8pygpukit3ops2nn22add_inplace_f16_kernelEP6__halfPKS2_m,"aw",@nobits
	.sectionflags	@""
	.align	16
	.zero		1024


//--------------------- .nv.shared._ZN8pygpukit3ops2nn31embedding_lookup_f32_kernel_ptrEPKfPfiPKi --------------------------
	.section	.nv.shared._ZN8pygpukit3ops2nn31embedding_lookup_f32_kernel_ptrEPKfPfiPKi,"aw",@nobits
	.sectionflags	@""
	.align	16
	.zero		1024


//--------------------- .nv.shared._ZN8pygpukit3ops2nn32embedding_lookup_bf16_kernel_ptrEPK13__nv_bfloat16PS2_iPKi --------------------------
	.section	.nv.shared._ZN8pygpukit3ops2nn32embedding_lookup_bf16_kernel_ptrEPK13__nv_bfloat16PS2_iPKi,"aw",@nobits
	.sectionflags	@""
	.align	16
	.zero		1024


//--------------------- .nv.shared._ZN8pygpukit3ops2nn31embedding_lookup_f16_kernel_ptrEPK6__halfPS2_iPKi --------------------------
	.section	.nv.shared._ZN8pygpukit3ops2nn31embedding_lookup_f16_kernel_ptrEPK6__halfPS2_iPKi,"aw",@nobits
	.sectionflags	@""
	.align	16
	.zero		1024


//--------------------- .nv.shared._ZN8pygpukit3ops2nn27embedding_lookup_f32_kernelEPKfPfii --------------------------
	.section	.nv.shared._ZN8pygpukit3ops2nn27embedding_lookup_f32_kernelEPKfPfii,"aw",@nobits
	.sectionflags	@""
	.align	16
	.zero		1024


//--------------------- .nv.shared._ZN8pygpukit3ops2nn28embedding_lookup_bf16_kernelEPK13__nv_bfloat16PS2_ii --------------------------
	.section	.nv.shared._ZN8pygpukit3ops2nn28embedding_lookup_bf16_kernelEPK13__nv_bfloat16PS2_ii,"aw",@nobits
	.sectionflags	@""
	.align	16
	.zero		1024


//--------------------- .nv.shared._ZN8pygpukit3ops2nn27embedding_lookup_f16_kernelEPK6__halfPS2_ii --------------------------
	.section	.nv.shared._ZN8pygpukit3ops2nn27embedding_lookup_f16_kernelEPK6__halfPS2_ii,"aw",@nobits
	.sectionflags	@""
	.align	16
	.zero		1024


//--------------------- .nv.shared._ZN8pygpukit3ops2nn31kv_cache_prefill_gqa_f32_kernelEPKfPfiiiiii --------------------------
	.section	.nv.shared._ZN8pygpukit3ops2nn31kv_cache_prefill_gqa_f32_kernelEPKfPfiiiiii,"aw",@nobits
	.sectionflags	@""
	.align	16
	.zero		1024


//--------------------- .nv.shared._ZN8pygpukit3ops2nn32kv_cache_prefill_gqa_bf16_kernelEPK13__nv_bfloat16PS2_iiiiii --------------------------
	.section	.nv.shared._ZN8pygpukit3ops2nn32kv_cache_prefill_gqa_bf16_kernelEPK13__nv_bfloat16PS2_iiiiii,"aw",@nobits
	.sectionflags	@""
	.align	16
	.zero		1024


//--------------------- .nv.shared._ZN8pygpukit3ops2nn31kv_cache_prefill_gqa_f16_kernelEPK6__halfPS2_iiiiii --------------------------
	.section	.nv.shared._ZN8pygpukit3ops2nn31kv_cache_prefill_gqa_f16_kernelEPK6__halfPS2_iiiiii,"aw",@nobits
	.sectionflags	@""
	.align	16
	.zero		1024


//--------------------- .nv.shared._ZN8pygpukit3ops2nn34kv_cache_update_gqa_f32_kernel_ptrEPKfPfiiiiPKi --------------------------
	.section	.nv.shared._ZN8pygpukit3ops2nn34kv_cache_update_gqa_f32_kernel_ptrEPKfPfiiiiPKi,"aw",@nobits
	.sectionflags	@""
	.align	16
	.zero		1024


//--------------------- .nv.shared._ZN8pygpukit3ops2nn35kv_cache_update_gqa_bf16_kernel_ptrEPK13__nv_bfloat16PS2_iiiiPKi --------------------------
	.section	.nv.shared._ZN8pygpukit3ops2nn35kv_cache_update_gqa_bf16_kernel_ptrEPK13__nv_bfloat16PS2_iiiiPKi,"aw",@nobits
	.sectionflags	@""
	.align	16
	.zero		1024


//--------------------- .nv.shared._ZN8pygpukit3ops2nn34kv_cache_update_gqa_f16_kernel_ptrEPK6__halfPS2_iiiiPKi --------------------------
	.section	.nv.shared._ZN8pygpukit3ops2nn34kv_cache_update_gqa_f16_kernel_ptrEPK6__halfPS2_iiiiPKi,"aw",@nobits
	.sectionflags	@""
	.align	16
	.zero		1024


//--------------------- .nv.shared._ZN8pygpukit3ops2nn30kv_cache_update_gqa_f32_kernelEPKfPfiiiii --------------------------
	.section	.nv.shared._ZN8pygpukit3ops2nn30kv_cache_update_gqa_f32_kernelEPKfPfiiiii,"aw",@nobits
	.sectionflags	@""
	.align	16
	.zero		1024


//--------------------- .nv.shared._ZN8pygpukit3ops2nn31kv_cache_update_gqa_bf16_kernelEPK13__nv_bfloat16PS2_iiiii --------------------------
	.section	.nv.shared._ZN8pygpukit3ops2nn31kv_cache_update_gqa_bf16_kernelEPK13__nv_bfloat16PS2_iiiii,"aw",@nobits
	.sectionflags	@""
	.align	16
	.zero		1024


//--------------------- .nv.shared._ZN8pygpukit3ops2nn30kv_cache_update_gqa_f16_kernelEPK6__halfPS2_iiiii --------------------------
	.section	.nv.shared._ZN8pygpukit3ops2nn30kv_cache_update_gqa_f16_kernelEPK6__halfPS2_iiiii,"aw",@nobits
	.sectionflags	@""
	.align	16
	.zero		1024


//--------------------- .nv.shared._ZN8pygpukit3ops2nn27kv_cache_prefill_f32_kernelEPKfPfiiii --------------------------
	.section	.nv.shared._ZN8pygpukit3ops2nn27kv_cache_prefill_f32_kernelEPKfPfiiii,"aw",@nobits
	.sectionflags	@""
	.align	16
	.zero		1024


//--------------------- .nv.shared._ZN8pygpukit3ops2nn28kv_cache_prefill_bf16_kernelEPK13__nv_bfloat16PS2_iiii --------------------------
	.section	.nv.shared._ZN8pygpukit3ops2nn28kv_cache_prefill_bf16_kernelEPK13__nv_bfloat16PS2_iiii,"aw",@nobits
	.sectionflags	@""
	.align	16
	.zero		1024


//--------------------- .nv.shared._ZN8pygpukit3ops2nn27kv_cache_prefill_f16_kernelEPK6__halfPS2_iiii --------------------------
	.section	.nv.shared._ZN8pygpukit3ops2nn27kv_cache_prefill_f16_kernelEPK6__halfPS2_iiii,"aw",@nobits
	.sectionflags	@""
	.align	16
	.zero		1024


//--------------------- .nv.shared._ZN8pygpukit3ops2nn26kv_cache_update_f32_kernelEPKfPfiii --------------------------
	.section	.nv.shared._ZN8pygpukit3ops2nn26kv_cache_update_f32_kernelEPKfPfiii,"aw",@nobits
	.sectionflags	@""
	.align	16
	.zero		1024


//--------------------- .nv.shared._ZN8pygpukit3ops2nn27kv_cache_update_bf16_kernelEPK13__nv_bfloat16PS2_iii --------------------------
	.section	.nv.shared._ZN8pygpukit3ops2nn27kv_cache_update_bf16_kernelEPK13__nv_bfloat16PS2_iii,"aw",@nobits
	.sectionflags	@""
	.align	16
	.zero		1024


//--------------------- .nv.shared._ZN8pygpukit3ops2nn26kv_cache_update_f16_kernelEPK6__halfPS2_iii --------------------------
	.section	.nv.shared._ZN8pygpukit3ops2nn26kv_cache_update_f16_kernelEPK6__halfPS2_iii,"aw",@nobits
	.sectionflags	@""
	.align	16
	.zero		1024


//--------------------- .nv.shared._ZN8pygpukit3ops2nn23sdpa_causal_bf16_kernelEPK13__nv_bfloat16S4_S4_PS2_iiiiifi --------------------------
	.section	.nv.shared._ZN8pygpukit3ops2nn23sdpa_causal_bf16_kernelEPK13__nv_bfloat16S4_S4_PS2_iiiiifi,"aw",@nobits
	.sectionflags	@""
	.align	16
.nv.shared._ZN8pygpukit3ops2nn23sdpa_causal_bf16_kernelEPK13__nv_bfloat16S4_S4_PS2_iiiiifi:
	.zero		1296


//--------------------- .nv.shared._ZN8pygpukit3ops2nn22sdpa_causal_f16_kernelEPK6__halfS4_S4_PS2_iiiiifi --------------------------
	.section	.nv.shared._ZN8pygpukit3ops2nn22sdpa_causal_f16_kernelEPK6__halfS4_S4_PS2_iiiiifi,"aw",@nobits
	.sectionflags	@""
	.align	16
.nv.shared._ZN8pygpukit3ops2nn22sdpa_causal_f16_kernelEPK6__halfS4_S4_PS2_iiiiifi:
	.zero		1296


//--------------------- .nv.shared._ZN8pygpukit3ops2nn22sdpa_causal_f32_kernelEPKfS3_S3_Pfiiiiifi --------------------------
	.section	.nv.shared._ZN8pygpukit3ops2nn22sdpa_causal_f32_kernelEPKfS3_S3_Pfiiiiifi,"aw",@nobits
	.sectionflags	@""
	.align	16
.nv.shared._ZN8pygpukit3ops2nn22sdpa_causal_f32_kernelEPKfS3_S3_Pfiiiiifi:
	.zero		1296


//--------------------- .nv.shared._ZN8pygpukit3ops2nn16silu_bf16_kernelEPK13__nv_bfloat16PS2_m --------------------------
	.section	.nv.shared._ZN8pygpukit3ops2nn16silu_bf16_kernelEPK13__nv_bfloat16PS2_m,"aw",@nobits
	.sectionflags	@""
	.align	16
	.zero		1024


//--------------------- .nv.shared._ZN8pygpukit3ops2nn15silu_f16_kernelEPK6__halfPS2_m --------------------------
	.section	.nv.shared._ZN8pygpukit3ops2nn15silu_f16_kernelEPK6__halfPS2_m,"aw",@nobits
	.sectionflags	@""
	.align	16
	.zero		1024


//--------------------- .nv.shared._ZN8pygpukit3ops2nn15silu_f64_kernelEPKdPdm --------------------------
	.section	.nv.shared._ZN8pygpukit3ops2nn15silu_f64_kernelEPKdPdm,"aw",@nobits
	.sectionflags	@""
	.align	16
	.zero		1024


//--------------------- .nv.shared._ZN8pygpukit3ops2nn15silu_f32_kernelEPKfPfm --------------------------
	.section	.nv.shared._ZN8pygpukit3ops2nn15silu_f32_kernelEPKfPfm,"aw",@nobits
	.sectionflags	@""
	.align	16
	.zero		1024


//--------------------- .nv.shared._ZN8pygpukit3ops2nn16rope_bf16_kernelEP13__nv_bfloat16S3_PKS2_S5_iiii --------------------------
	.section	.nv.shared._ZN8pygpukit3ops2nn16rope_bf16_kernelEP13__nv_bfloat16S3_PKS2_S5_iiii,"aw",@nobits
	.sectionflags	@""
	.align	16
	.zero		1024


//--------------------- .nv.shared._ZN8pygpukit3ops2nn15rope_f16_kernelEP6__halfS3_PKS2_S5_iiii --------------------------
	.section	.nv.shared._ZN8pygpukit3ops2nn15rope_f16_kernelEP6__halfS3_PKS2_S5_iiii,"aw",@nobits
	.sectionflags	@""
	.align	16
	.zero		1024


//--------------------- .nv.shared._ZN8pygpukit3ops2nn15rope_f32_kernelEPfS2_PKfS4_iiii --------------------------
	.section	.nv.shared._ZN8pygpukit3ops2nn15rope_f32_kernelEPfS2_PKfS4_iiii,"aw",@nobits
	.sectionflags	@""
	.align	16
	.zero		1024


//--------------------- .nv.shared._ZN8pygpukit3ops2nn15copy_i32_kernelEPKiPim --------------------------
	.section	.nv.shared._ZN8pygpukit3ops2nn15copy_i32_kernelEPKiPim,"aw",@nobits
	.sectionflags	@""
	.align	16
	.zero		1024


//--------------------- .nv.shared._ZN8pygpukit3ops2nn16copy_bf16_kernelEPK13__nv_bfloat16PS2_m --------------------------
	.section	.nv.shared._ZN8pygpukit3ops2nn16copy_bf16_kernelEPK13__nv_bfloat16PS2_m,"aw",@nobits
	.sectionflags	@""
	.align	16
	.zero		1024


//--------------------- .nv.shared._ZN8pygpukit3ops2nn15copy_f16_kernelEPK6__halfPS2_m --------------------------
	.section	.nv.shared._ZN8pygpukit3ops2nn15copy_f16_kernelEPK6__halfPS2_m,"aw",@nobits
	.sectionflags	@""
	.align	16
	.zero		1024


//--------------------- .nv.shared._ZN8pygpukit3ops2nn15copy_f32_kernelEPKfPfm --------------------------
	.section	.nv.shared._ZN8pygpukit3ops2nn15copy_f32_kernelEPKfPfm,"aw",@nobits
	.sectionflags	@""
	.align	16
	.zero		1024


//--------------------- .nv.shared._ZN8pygpukit3ops2nn25transpose_021_bf16_kernelEPK13__nv_bfloat16PS2_mmm --------------------------
	.section	.nv.shared._ZN8pygpukit3ops2nn25transpose_021_bf16_kernelEPK13__nv_bfloat16PS2_mmm,"aw",@nobits
	.sectionflags	@""
	.align	16
	.zero		1024


//--------------------- .nv.shared._ZN8pygpukit3ops2nn24transpose_021_f16_kernelEPK6__halfPS2_mmm --------------------------
	.section	.nv.shared._ZN8pygpukit3ops2nn24transpose_021_f16_kernelEPK6__halfPS2_mmm,"aw",@nobits
	.sectionflags	@""
	.align	16
	.zero		1024


//--------------------- .nv.shared._ZN8pygpukit3ops2nn24transpose_021_f32_kernelEPKfPfmmm --------------------------
	.section	.nv.shared._ZN8pygpukit3ops2nn24transpose_021_f32_kernelEPKfPfmmm,"aw",@nobits
	.sectionflags	@""
	.align	16
	.zero		1024


//--------------------- .nv.shared._ZN8pygpukit3ops2nn35repeat_interleave_axis1_bf16_kernelEPK13__nv_bfloat16PS2_mmmm --------------------------
	.section	.nv.shared._ZN8pygpukit3ops2nn35repeat_interleave_axis1_bf16_kernelEPK13__nv_bfloat16PS2_mmmm,"aw",@nobits
	.sectionflags	@""
	.align	16
	.zero		1024


//--------------------- .nv.shared._ZN8pygpukit3ops2nn34repeat_interleave_axis1_f16_kernelEPK6__halfPS2_mmmm --------------------------
	.section	.nv.shared._ZN8pygpukit3ops2nn34repeat_interleave_axis1_f16_kernelEPK6__halfPS2_mmmm,"aw",@nobits
	.sectionflags	@""
	.align	16
	.zero		1024


//--------------------- .nv.shared._ZN8pygpukit3ops2nn34repeat_interleave_axis1_f32_kernelEPKfPfmmmm --------------------------
	.section	.nv.shared._ZN8pygpukit3ops2nn34repeat_interleave_axis1_f32_kernelEPKfPfmmmm,"aw",@nobits
	.sectionflags	@""
	.align	16
	.zero		1024


//--------------------- .nv.shared._ZN8pygpukit3ops2nn24concat_axis0_bf16_kernelEPK13__nv_bfloat16S4_PS2_mmm --------------------------
	.section	.nv.shared._ZN8pygpukit3ops2nn24concat_axis0_bf16_kernelEPK13__nv_bfloat16S4_PS2_mmm,"aw",@nobits
	.sectionflags	@""
	.align	16
	.zero		1024


//--------------------- .nv.shared._ZN8pygpukit3ops2nn23concat_axis0_f16_kernelEPK6__halfS4_PS2_mmm --------------------------
	.section	.nv.shared._ZN8pygpukit3ops2nn23concat_axis0_f16_kernelEPK6__halfS4_PS2_mmm,"aw",@nobits
	.sectionflags	@""
	.align	16
	.zero		1024


//--------------------- .nv.shared._ZN8pygpukit3ops2nn23concat_axis0_f32_kernelEPKfS3_Pfmmm --------------------------
	.section	.nv.shared._ZN8pygpukit3ops2nn23concat_axis0_f32_kernelEPKfS3_Pfmmm,"aw",@nobits
	.sectionflags	@""
	.align	16
	.zero		1024


//--------------------- .nv.shared._ZN8pygpukit3ops2nn21transpose_bf16_kernelEPK13__nv_bfloat16PS2_ii --------------------------
	.section	.nv.shared._ZN8pygpukit3ops2nn21transpose_bf16_kernelEPK13__nv_bfloat16PS2_ii,"aw",@nobits
	.sectionflags	@""
	.align	16
.nv.shared._ZN8pygpukit3ops2nn21transpose_bf16_kernelEPK13__nv_bfloat16PS2_ii:
	.zero		3136


//--------------------- .nv.shared._ZN8pygpukit3ops2nn20transpose_f16_kernelEPK6__halfPS2_ii --------------------------
	.section	.nv.shared._ZN8pygpukit3ops2nn20transpose_f16_kernelEPK6__halfPS2_ii,"aw",@nobits
	.sectionflags	@""
	.align	16
.nv.shared._ZN8pygpukit3ops2nn20transpose_f16_kernelEPK6__halfPS2_ii:
	.zero		3136


//--------------------- .nv.shared._ZN8pygpukit3ops2nn20transpose_f64_kernelEPKdPdii --------------------------
	.section	.nv.shared._ZN8pygpukit3ops2nn20transpose_f64_kernelEPKdPdii,"aw",@nobits
	.sectionflags	@""
	.align	16
.nv.shared._ZN8pygpukit3ops2nn20transpose_f64_kernelEPKdPdii:
	.zero		9472


//--------------------- .nv.shared._ZN8pygpukit3ops2nn20transpose_f32_kernelEPKfPfii --------------------------
	.section	.nv.shared._ZN8pygpukit3ops2nn20transpose_f32_kernelEPKfPfii,"aw",@nobits
	.sectionflags	@""
	.align	16
.nv.shared._ZN8pygpukit3ops2nn20transpose_f32_kernelEPKfPfii:
	.zero		5248


//--------------------- .nv.shared._ZN8pygpukit3ops2nn19softmax_bf16_kernelEPK13__nv_bfloat16PS2_mm --------------------------
	.section	.nv.shared._ZN8pygpukit3ops2nn19softmax_bf16_kernelEPK13__nv_bfloat16PS2_mm,"aw",@nobits
	.sectionflags	@""
	.align	16
.nv.shared._ZN8pygpukit3ops2nn19softmax_bf16_kernelEPK13__nv_bfloat16PS2_mm:
	.zero		1296


//--------------------- .nv.shared._ZN8pygpukit3ops2nn18softmax_f16_kernelEPK6__halfPS2_mm --------------------------
	.section	.nv.shared._ZN8pygpukit3ops2nn18softmax_f16_kernelEPK6__halfPS2_mm,"aw",@nobits
	.sectionflags	@""
	.align	16
.nv.shared._ZN8pygpukit3ops2nn18softmax_f16_kernelEPK6__halfPS2_mm:
	.zero		1296


//--------------------- .nv.shared._ZN8pygpukit3ops2nn18softmax_f64_kernelEPKdPdmm --------------------------
	.section	.nv.shared._ZN8pygpukit3ops2nn18softmax_f64_kernelEPKdPdmm,"aw",@nobits
	.sectionflags	@""
	.align	16
.nv.shared._ZN8pygpukit3ops2nn18softmax_f64_kernelEPKdPdmm:
	.zero		1552


//--------------------- .nv.shared._ZN8pygpukit3ops2nn18softmax_f32_kernelEPKfPfmm --------------------------
	.section	.nv.shared._ZN8pygpukit3ops2nn18softmax_f32_kernelEPKfPfmm,"aw",@nobits
	.sectionflags	@""
	.align	16
.nv.shared._ZN8pygpukit3ops2nn18softmax_f32_kernelEPKfPfmm:
	.zero		1296


//--------------------- .nv.shared._ZN8pygpukit3ops2nn19rmsnorm_bf16_kernelEPK13__nv_bfloat16S4_PS2_mmf --------------------------
	.section	.nv.shared._ZN8pygpukit3ops2nn19rmsnorm_bf16_kernelEPK13__nv_bfloat16S4_PS2_mmf,"aw",@nobits
	.sectionflags	@""
	.align	16
.nv.shared._ZN8pygpukit3ops2nn19rmsnorm_bf16_kernelEPK13__nv_bfloat16S4_PS2_mmf:
	.zero		1168


//--------------------- .nv.shared._ZN8pygpukit3ops2nn18rmsnorm_f16_kernelEPK6__halfS4_PS2_mmf --------------------------
	.section	.nv.shared._ZN8pygpukit3ops2nn18rmsnorm_f16_kernelEPK6__halfS4_PS2_mmf,"aw",@nobits
	.sectionflags	@""
	.align	16
.nv.shared._ZN8pygpukit3ops2nn18rmsnorm_f16_kernelEPK6__halfS4_PS2_mmf:
	.zero		1168


//--------------------- .nv.shared._ZN8pygpukit3ops2nn18rmsnorm_f64_kernelEPKdS3_Pdmmd --------------------------
	.section	.nv.shared._ZN8pygpukit3ops2nn18rmsnorm_f64_kernelEPKdS3_Pdmmd,"aw",@nobits
	.sectionflags	@""
	.align	16
.nv.shared._ZN8pygpukit3ops2nn18rmsnorm_f64_kernelEPKdS3_Pdmmd:
	.zero		1296


//--------------------- .nv.shared._ZN8pygpukit3ops2nn18rmsnorm_f32_kernelEPKfS3_Pfmmf --------------------------
	.section	.nv.shared._ZN8pygpukit3ops2nn18rmsnorm_f32_kernelEPKfS3_Pfmmf,"aw",@nobits
	.sectionflags	@""
	.align	16
.nv.shared._ZN8pygpukit3ops2nn18rmsnorm_f32_kernelEPKfS3_Pfmmf:
	.zero		1168


//--------------------- .nv.shared._ZN8pygpukit3ops2nn21layernorm_bf16_kernelEPK13__nv_bfloat16S4_S4_PS2_mmf --------------------------
	.section	.nv.shared._ZN8pygpukit3ops2nn21layernorm_bf16_kernelEPK13__nv_bfloat16S4_S4_PS2_mmf,"aw",@nobits
	.sectionflags	@""
	.align	16
.nv.shared._ZN8pygpukit3ops2nn21layernorm_bf16_kernelEPK13__nv_bfloat16S4_S4_PS2_mmf:
	.zero		1168


//--------------------- .nv.shared._ZN8pygpukit3ops2nn20layernorm_f16_kernelEPK6__halfS4_S4_PS2_mmf --------------------------
	.section	.nv.shared._ZN8pygpukit3ops2nn20layernorm_f16_kernelEPK6__halfS4_S4_PS2_mmf,"aw",@nobits
	.sectionflags	@""
	.align	16
.nv.shared._ZN8pygpukit3ops2nn20layernorm_f16_kernelEPK6__halfS4_S4_PS2_mmf:
	.zero		1168


//--------------------- .nv.shared._ZN8pygpukit3ops2nn20layernorm_f64_kernelEPKdS3_S3_Pdmmd --------------------------
	.section	.nv.shared._ZN8pygpukit3ops2nn20layernorm_f64_kernelEPKdS3_S3_Pdmmd,"aw",@nobits
	.sectionflags	@""
	.align	16
.nv.shared._ZN8pygpukit3ops2nn20layernorm_f64_kernelEPKdS3_S3_Pdmmd:
	.zero		1296


//--------------------- .nv.shared._ZN8pygpukit3ops2nn20layernorm_f32_kernelEPKfS3_S3_Pfmmf --------------------------
	.section	.nv.shared._ZN8pygpukit3ops2nn20layernorm_f32_kernelEPKfS3_S3_Pfmmf,"aw",@nobits
	.sectionflags	@""
	.align	16
.nv.shared._ZN8pygpukit3ops2nn20layernorm_f32_kernelEPKfS3_S3_Pfmmf:
	.zero		1168


//--------------------- .nv.shared._ZN8pygpukit3ops2nn20bias_add_bf16_kernelEP13__nv_bfloat16PKS2_mm --------------------------
	.section	.nv.shared._ZN8pygpukit3ops2nn20bias_add_bf16_kernelEP13__nv_bfloat16PKS2_mm,"aw",@nobits
	.sectionflags	@""
	.align	16
	.zero		1024


//--------------------- .nv.shared._ZN8pygpukit3ops2nn19bias_add_f16_kernelEP6__halfPKS2_mm --------------------------
	.section	.nv.shared._ZN8pygpukit3ops2nn19bias_add_f16_kernelEP6__halfPKS2_mm,"aw",@nobits
	.sectionflags	@""
	.align	16
	.zero		1024


//--------------------- .nv.shared._ZN8pygpukit3ops2nn19bias_add_f64_kernelEPdPKdmm --------------------------
	.section	.nv.shared._ZN8pygpukit3ops2nn19bias_add_f64_kernelEPdPKdmm,"aw",@nobits
	.sectionflags	@""
	.align	16
	.zero		1024


//--------------------- .nv.shared._ZN8pygpukit3ops2nn19bias_add_f32_kernelEPfPKfmm --------------------------
	.section	.nv.shared._ZN8pygpukit3ops2nn19bias_add_f32_kernelEPfPKfmm,"aw",@nobits
	.sectionflags	@""
	.align	16
	.zero		1024


//--------------------- .nv.shared._ZN8pygpukit3ops2nn16gelu_bf16_kernelEPK13__nv_bfloat16PS2_m --------------------------
	.section	.nv.shared._ZN8pygpukit3ops2nn16gelu_bf16_kernelEPK13__nv_bfloat16PS2_m,"aw",@nobits
	.sectionflags	@""
	.align	16
	.zero		1024


//--------------------- .nv.shared._ZN8pygpukit3ops2nn15gelu_f16_kernelEPK6__halfPS2_m --------------------------
	.section	.nv.shared._ZN8pygpukit3ops2nn15gelu_f16_kernelEPK6__halfPS2_m,"aw",@nobits
	.sectionflags	@""
	.align	16
	.zero		1024


//--------------------- .nv.shared._ZN8pygpukit3ops2nn15gelu_f64_kernelEPKdPdm --------------------------
	.section	.nv.shared._ZN8pygpukit3ops2nn15gelu_f64_kernelEPKdPdm,"aw",@nobits
	.sectionflags	@""
	.align	16
	.zero		1024


//--------------------- .nv.shared._ZN8pygpukit3ops2nn15gelu_f32_kernelEPKfPfm --------------------------
	.section	.nv.shared._ZN8pygpukit3ops2nn15gelu_f32_kernelEPKfPfm,"aw",@nobits
	.sectionflags	@""
	.align	16
	.zero		1024


//--------------------- .nv.constant0._ZN8pygpukit3ops2nn22mul_inplace_f64_kernelEPdPKdm --------------------------
	.section	.nv.constant0._ZN8pygpukit3ops2nn22mul_inplace_f64_kernelEPdPKdm,"a",@progbits
	.sectionflags	@""
	.align	4
.nv.constant0._ZN8pygpukit3ops2nn22mul_inplace_f64_kernelEPdPKdm:
	.zero		920


//--------------------- .nv.constant0._ZN8pygpukit3ops2nn22mul_inplace_f32_kernelEPfPKfm --------------------------
	.section	.nv.constant0._ZN8pygpukit3ops2nn22mul_inplace_f32_kernelEPfPKfm,"a",@progbits
	.sectionflags	@""
	.align	4
.nv.constant0._ZN8pygpukit3ops2nn22mul_inplace_f32_kernelEPfPKfm:
	.zero		920


//--------------------- .nv.constant0._ZN8pygpukit3ops2nn23mul_inplace_bf16_kernelEP13__nv_bfloat16PKS2_m --------------------------
	.section	.nv.constant0._ZN8pygpukit3ops2nn23mul_inplace_bf16_kernelEP13__nv_bfloat16PKS2_m,"a",@progbits
	.sectionflags	@""
	.align	4
.nv.constant0._ZN8pygpukit3ops2nn23mul_inplace_bf16_kernelEP13__nv_bfloat16PKS2_m:
	.zero		920


//--------------------- .nv.constant0._ZN8pygpukit3ops2nn22mul_inplace_f16_kernelEP6__halfPKS2_m --------------------------
	.section	.nv.constant0._ZN8pygpukit3ops2nn22mul_inplace_f16_kernelEP6__halfPKS2_m,"a",@progbits
	.sectionflags	@""
	.align	4
.nv.constant0._ZN8pygpukit3ops2nn22mul_inplace_f16_kernelEP6__halfPKS2_m:
	.zero		920


//--------------------- .nv.constant0._ZN8pygpukit3ops2nn22add_inplace_f64_kernelEPdPKdm --------------------------
	.section	.nv.constant0._ZN8pygpukit3ops2nn22add_inplace_f64_kernelEPdPKdm,"a",@progbits
	.sectionflags	@""
	.align	4
.nv.constant0._ZN8pygpukit3ops2nn22add_inplace_f64_kernelEPdPKdm:
	.zero		920


//--------------------- .nv.constant0._ZN8pygpukit3ops2nn22add_inplace_f32_kernelEPfPKfm --------------------------
	.section	.nv.constant0._ZN8pygpukit3ops2nn22add_inplace_f32_kernelEPfPKfm,"a",@progbits
	.sectionflags	@""
	.align	4
.nv.constant0._ZN8pygpukit3ops2nn22add_inplace_f32_kernelEPfPKfm:
	.zero		920


//--------------------- .nv.constant0._ZN8pygpukit3ops2nn23add_inplace_bf16_kernelEP13__nv_bfloat16PKS2_m --------------------------
	.section	.nv.constant0._ZN8pygpukit3ops2nn23add_inplace_bf16_kernelEP13__nv_bfloat16PKS2_m,"a",@progbits
	.sectionflags	@""
	.align	4
.nv.constant0._ZN8pygpukit3ops2nn23add_inplace_bf16_kernelEP13__nv_bfloat16PKS2_m:
	.zero		920


//--------------------- .nv.constant0._ZN8pygpukit3ops2nn22add_inplace_f16_kernelEP6__halfPKS2_m --------------------------
	.section	.nv.constant0._ZN8pygpukit3ops2nn22add_inplace_f16_kernelEP6__halfPKS2_m,"a",@progbits
	.sectionflags	@""
	.align	4
.nv.constant0._ZN8pygpukit3ops2nn22add_inplace_f16_kernelEP6__halfPKS2_m:
	.zero		920


//--------------------- .nv.constant0._ZN8pygpukit3ops2nn31embedding_lookup_f32_kernel_ptrEPKfPfiPKi --------------------------
	.section	.nv.constant0._ZN8pygpukit3ops2nn31embedding_lookup_f32_kernel_ptrEPKfPfiPKi,"a",@progbits
	.sectionflags	@""
	.align	4
.nv.constant0._ZN8pygpukit3ops2nn31embedding_lookup_f32_kernel_ptrEPKfPfiPKi:
	.zero		928


//--------------------- .nv.constant0._ZN8pygpukit3ops2nn32embedding_lookup_bf16_kernel_ptrEPK13__nv_bfloat16PS2_iPKi --------------------------
	.section	.nv.constant0._ZN8pygpukit3ops2nn32embedding_lookup_bf16_kernel_ptrEPK13__nv_bfloat16PS2_iPKi,"a",@progbits
	.sectionflags	@""
	.align	4
.nv.constant0._ZN8pygpukit3ops2nn32embedding_lookup_bf16_kernel_ptrEPK13__nv_bfloat16PS2_iPKi:
	.zero		928


//--------------------- .nv.constant0._ZN8pygpukit3ops2nn31embedding_lookup_f16_kernel_ptrEPK6__halfPS2_iPKi --------------------------
	.section	.nv.constant0._ZN8pygpukit3ops2nn31embedding_lookup_f16_kernel_ptrEPK6__halfPS2_iPKi,"a",@progbits
	.sectionflags	@""
	.align	4
.nv.constant0._ZN8pygpukit3ops2nn31embedding_lookup_f16_kernel_ptrEPK6__halfPS2_iPKi:
	.zero		928


//--------------------- .nv.constant0._ZN8pygpukit3ops2nn27embedding_lookup_f32_kernelEPKfPfii --------------------------
	.section	.nv.constant0._ZN8pygpukit3ops2nn27embedding_lookup_f32_kernelEPKfPfii,"a",@progbits
	.sectionflags	@""
	.align	4
.nv.constant0._ZN8pygpukit3ops2nn27embedding_lookup_f32_kernelEPKfPfii:
	.zero		920


//--------------------- .nv.constant0._ZN8pygpukit3ops2nn28embedding_lookup_bf16_kernelEPK13__nv_bfloat16PS2_ii --------------------------
	.section	.nv.constant0._ZN8pygpukit3ops2nn28embedding_lookup_bf16_kernelEPK13__nv_bfloat16PS2_ii,"a",@progbits
	.sectionflags	@""
	.align	4
.nv.constant0._ZN8pygpukit3ops2nn28embedding_lookup_bf16_kernelEPK13__nv_bfloat16PS2_ii:
	.zero		920


//--------------------- .nv.constant0._ZN8pygpukit3ops2nn27embedding_lookup_f16_kernelEPK6__halfPS2_ii --------------------------
	.section	.nv.constant0._ZN8pygpukit3ops2nn27embedding_lookup_f16_kernelEPK6__halfPS2_ii,"a",@progbits
	.sectionflags	@""
	.align	4
.nv.constant0._ZN8pygpukit3ops2nn27embedding_lookup_f16_kernelEPK6__halfPS2_ii:
	.zero		920


//--------------------- .nv.constant0._ZN8pygpukit3ops2nn31kv_cache_prefill_gqa_f32_kernelEPKfPfiiiiii --------------------------
	.section	.nv.constant0._ZN8pygpukit3ops2nn31kv_cache_prefill_gqa_f32_kernelEPKfPfiiiiii,"a",@progbits
	.sectionflags	@""
	.align	4
.nv.constant0._ZN8pygpukit3ops2nn31kv_cache_prefill_gqa_f32_kernelEPKfPfiiiiii:
	.zero		936


//--------------------- .nv.constant0._ZN8pygpukit3ops2nn32kv_cache_prefill_gqa_bf16_kernelEPK13__nv_bfloat16PS2_iiiiii --------------------------
	.section	.nv.constant0._ZN8pygpukit3ops2nn32kv_cache_prefill_gqa_bf16_kernelEPK13__nv_bfloat16PS2_iiiiii,"a",@progbits
	.sectionflags	@""
	.align	4
.nv.constant0._ZN8pygpukit3ops2nn32kv_cache_prefill_gqa_bf16_kernelEPK13__nv_bfloat16PS2_iiiiii:
	.zero		936


//--------------------- .nv.constant0._ZN8pygpukit3ops2nn31kv_cache_prefill_gqa_f16_kernelEPK6__halfPS2_iiiiii --------------------------
	.section	.nv.constant0._ZN8pygpukit3ops2nn31kv_cache_prefill_gqa_f16_kernelEPK6__halfPS2_iiiiii,"a",@progbits
	.sectionflags	@""
	.align	4
.nv.constant0._ZN8pygpukit3ops2nn31kv_cache_prefill_gqa_f16_kernelEPK6__halfPS2_iiiiii:
	.zero		936


//--------------------- .nv.constant0._ZN8pygpukit3ops2nn34kv_cache_update_gqa_f32_kernel_ptrEPKfPfiiiiPKi --------------------------
	.section	.nv.constant0._ZN8pygpukit3ops2nn34kv_cache_update_gqa_f32_kernel_ptrEPKfPfiiiiPKi,"a",@progbits
	.sectionflags	@""
	.align	4
.nv.constant0._ZN8pygpukit3ops2nn34kv_cache_update_gqa_f32_kernel_ptrEPKfPfiiiiPKi:
	.zero		936


//--------------------- .nv.constant0._ZN8pygpukit3ops2nn35kv_cache_update_gqa_bf16_kernel_ptrEPK13__nv_bfloat16PS2_iiiiPKi --------------------------
	.section	.nv.constant0._ZN8pygpukit3ops2nn35kv_cache_update_gqa_bf16_kernel_ptrEPK13__nv_bfloat16PS2_iiiiPKi,"a",@progbits
	.sectionflags	@""
	.align	4
.nv.constant0._ZN8pygpukit3ops2nn35kv_cache_update_gqa_bf16_kernel_ptrEPK13__nv_bfloat16PS2_iiiiPKi:
	.zero		936


//--------------------- .nv.constant0._ZN8pygpukit3ops2nn34kv_cache_update_gqa_f16_kernel_ptrEPK6__halfPS2_iiiiPKi --------------------------
	.section	.nv.constant0._ZN8pygpukit3ops2nn34kv_cache_update_gqa_f16_kernel_ptrEPK6__halfPS2_iiiiPKi,"a",@progbits
	.sectionflags	@""
	.align	4
.nv.constant0._ZN8pygpukit3ops2nn34kv_cache_update_gqa_f16_kernel_ptrEPK6__halfPS2_iiiiPKi:
	.zero		936


//--------------------- .nv.constant0._ZN8pygpukit3ops2nn30kv_cache_update_gqa_f32_kernelEPKfPfiiiii --------------------------
	.section	.nv.constant0._ZN8pygpukit3ops2nn30kv_cache_update_gqa_f32_kernelEPKfPfiiiii,"a",@progbits
	.sectionflags	@""
	.align	4
.nv.constant0._ZN8pygpukit3ops2nn30kv_cache_update_gqa_f32_kernelEPKfPfiiiii:
	.zero		932


//--------------------- .nv.constant0._ZN8pygpukit3ops2nn31kv_cache_update_gqa_bf16_kernelEPK13__nv_bfloat16PS2_iiiii --------------------------
	.section	.nv.constant0._ZN8pygpukit3ops2nn31kv_cache_update_gqa_bf16_kernelEPK13__nv_bfloat16PS2_iiiii,"a",@progbits
	.sectionflags	@""
	.align	4
.nv.constant0._ZN8pygpukit3ops2nn31kv_cache_update_gqa_bf16_kernelEPK13__nv_bfloat16PS2_iiiii:
	.zero		932


//--------------------- .nv.constant0._ZN8pygpukit3ops2nn30kv_cache_update_gqa_f16_kernelEPK6__halfPS2_iiiii --------------------------
	.section	.nv.constant0._ZN8pygpukit3ops2nn30kv_cache_update_gqa_f16_kernelEPK6__halfPS2_iiiii,"a",@progbits
	.sectionflags	@""
	.align	4
.nv.constant0._ZN8pygpukit3ops2nn30kv_cache_update_gqa_f16_kernelEPK6__halfPS2_iiiii:
	.zero		932


//--------------------- .nv.constant0._ZN8pygpukit3ops2nn27kv_cache_prefill_f32_kernelEPKfPfiiii --------------------------
	.section	.nv.constant0._ZN8pygpukit3ops2nn27kv_cache_prefill_f32_kernelEPKfPfiiii,"a",@progbits
	.sectionflags	@""
	.align	4
.nv.constant0._ZN8pygpukit3ops2nn27kv_cache_prefill_f32_kernelEPKfPfiiii:
	.zero		928


//--------------------- .nv.constant0._ZN8pygpukit3ops2nn28kv_cache_prefill_bf16_kernelEPK13__nv_bfloat16PS2_iiii --------------------------
	.section	.nv.constant0._ZN8pygpukit3ops2nn28kv_cache_prefill_bf16_kernelEPK13__nv_bfloat16PS2_iiii,"a",@progbits
	.sectionflags	@""
	.align	4
.nv.constant0._ZN8pygpukit3ops2nn28kv_cache_prefill_bf16_kernelEPK13__nv_bfloat16PS2_iiii:
	.zero		928


//--------------------- .nv.constant0._ZN8pygpukit3ops2nn27kv_cache_prefill_f16_kernelEPK6__halfPS2_iiii --------------------------
	.section	.nv.constant0._ZN8pygpukit3ops2nn27kv_cache_prefill_f16_kernelEPK6__halfPS2_iiii,"a",@progbits
	.sectionflags	@""
	.align	4
.nv.constant0._ZN8pygpukit3ops2nn27kv_cache_prefill_f16_kernelEPK6__halfPS2_iiii:
	.zero		928


//--------------------- .nv.constant0._ZN8pygpukit3ops2nn26kv_cache_update_f32_kernelEPKfPfiii --------------------------
	.section	.nv.constant0._ZN8pygpukit3ops2nn26kv_cache_update_f32_kernelEPKfPfiii,"a",@progbits
	.sectionflags	@""
	.align	4
.nv.constant0._ZN8pygpukit3ops2nn26kv_cache_update_f32_kernelEPKfPfiii:
	.zero		924


//--------------------- .nv.constant0._ZN8pygpukit3ops2nn27kv_cache_update_bf16_kernelEPK13__nv_bfloat16PS2_iii --------------------------
	.section	.nv.constant0._ZN8pygpukit3ops2nn27kv_cache_update_bf16_kernelEPK13__nv_bfloat16PS2_iii,"a",@progbits
	.sectionflags	@""
	.align	4
.nv.constant0._ZN8pygpukit3ops2nn27kv_cache_update_bf16_kernelEPK13__nv_bfloat16PS2_iii:
	.zero		924


//--------------------- .nv.constant0._ZN8pygpukit3ops2nn26kv_cache_update_f16_kernelEPK6__halfPS2_iii --------------------------
	.section	.nv.constant0._ZN8pygpukit3ops2nn26kv_cache_update_f16_kernelEPK6__halfPS2_iii,"a",@progbits
	.sectionflags	@""
	.align	4
.nv.constant0._ZN8pygpukit3ops2nn26kv_cache_update_f16_kernelEPK6__halfPS2_iii:
	.zero		924


//--------------------- .nv.constant0._ZN8pygpukit3ops2nn23sdpa_causal_bf16_kernelEPK13__nv_bfloat16S4_S4_PS2_iiiiifi --------------------------
	.section	.nv.constant0._ZN8pygpukit3ops2nn23sdpa_causal_bf16_kernelEPK13__nv_bfloat16S4_S4_PS2_iiiiifi,"a",@progbits
	.sectionflags	@""
	.align	4
.nv.constant0._ZN8pygpukit3ops2nn23sdpa_causal_bf16_kernelEPK13__nv_bfloat16S4_S4_PS2_iiiiifi:
	.zero		956


//--------------------- .nv.constant0._ZN8pygpukit3ops2nn22sdpa_causal_f16_kernelEPK6__halfS4_S4_PS2_iiiiifi --------------------------
	.section	.nv.constant0._ZN8pygpukit3ops2nn22sdpa_causal_f16_kernelEPK6__halfS4_S4_PS2_iiiiifi,"a",@progbits
	.sectionflags	@""
	.align	4
.nv.constant0._ZN8pygpukit3ops2nn22sdpa_causal_f16_kernelEPK6__halfS4_S4_PS2_iiiiifi:
	.zero		956


//--------------------- .nv.constant0._ZN8pygpukit3ops2nn22sdpa_causal_f32_kernelEPKfS3_S3_Pfiiiiifi --------------------------
	.section	.nv.constant0._ZN8pygpukit3ops2nn22sdpa_causal_f32_kernelEPKfS3_S3_Pfiiiiifi,"a",@progbits
	.sectionflags	@""
	.align	4
.nv.constant0._ZN8pygpukit3ops2nn22sdpa_causal_f32_kernelEPKfS3_S3_Pfiiiiifi:
	.zero		956


//--------------------- .nv.constant0._ZN8pygpukit3ops2nn16silu_bf16_kernelEPK13__nv_bfloat16PS2_m --------------------------
	.section	.nv.constant0._ZN8pygpukit3ops2nn16silu_bf16_kernelEPK13__nv_bfloat16PS2_m,"a",@progbits
	.sectionflags	@""
	.align	4
.nv.constant0._ZN8pygpukit3ops2nn16silu_bf16_kernelEPK13__nv_bfloat16PS2_m:
	.zero		920


//--------------------- .nv.constant0._ZN8pygpukit3ops2nn15silu_f16_kernelEPK6__halfPS2_m --------------------------
	.section	.nv.constant0._ZN8pygpukit3ops2nn15silu_f16_kernelEPK6__halfPS2_m,"a",@progbits
	.sectionflags	@""
	.align	4
.nv.constant0._ZN8pygpukit3ops2nn15silu_f16_kernelEPK6__halfPS2_m:
	.zero		920


//--------------------- .nv.constant0._ZN8pygpukit3ops2nn15silu_f64_kernelEPKdPdm --------------------------
	.section	.nv.constant0._ZN8pygpukit3ops2nn15silu_f64_kernelEPKdPdm,"a",@progbits
	.sectionflags	@""
	.align	4
.nv.constant0._ZN8pygpukit3ops2nn15silu_f64_kernelEPKdPdm:
	.zero		920


//--------------------- .nv.constant0._ZN8pygpukit3ops2nn15silu_f32_kernelEPKfPfm --------------------------
	.section	.nv.constant0._ZN8pygpukit3ops2nn15silu_f32_kernelEPKfPfm,"a",@progbits
	.sectionflags	@""
	.align	4
.nv.constant0._ZN8pygpukit3ops2nn15silu_f32_kernelEPKfPfm:
	.zero		920


//--------------------- .nv.constant0._ZN8pygpukit3ops2nn16rope_bf16_kernelEP13__nv_bfloat16S3_PKS2_S5_iiii --------------------------
	.section	.nv.constant0._ZN8pygpukit3ops2nn16rope_bf16_kernelEP13__nv_bfloat16S3_PKS2_S5_iiii,"a",@progbits
	.sectionflags	@""
	.align	4
.nv.constant0._ZN8pygpukit3ops2nn16rope_bf16_kernelEP13__nv_bfloat16S3_PKS2_S5_iiii:
	.zero		944


//--------------------- .nv.constant0._ZN8pygpukit3ops2nn15rope_f16_kernelEP6__halfS3_PKS2_S5_iiii --------------------------
	.section	.nv.constant0._ZN8pygpukit3ops2nn15rope_f16_kernelEP6__halfS3_PKS2_S5_iiii,"a",@progbits
	.sectionflags	@""
	.align	4
.nv.constant0._ZN8pygpukit3ops2nn15rope_f16_kernelEP6__halfS3_PKS2_S5_iiii:
	.zero		944


//--------------------- .nv.constant0._ZN8pygpukit3ops2nn15rope_f32_kernelEPfS2_PKfS4_iiii --------------------------
	.section	.nv.constant0._ZN8pygpukit3ops2nn15rope_f32_kernelEPfS2_PKfS4_iiii,"a",@progbits
	.sectionflags	@""
	.align	4
.nv.constant0._ZN8pygpukit3ops2nn15rope_f32_kernelEPfS2_PKfS4_iiii:
	.zero		944


//--------------------- .nv.constant0._ZN8pygpukit3ops2nn15copy_i32_kernelEPKiPim --------------------------
	.section	.nv.constant0._ZN8pygpukit3ops2nn15copy_i32_kernelEPKiPim,"a",@progbits
	.sectionflags	@""
	.align	4
.nv.constant0._ZN8pygpukit3ops2nn15copy_i32_kernelEPKiPim:
	.zero		920


//--------------------- .nv.constant0._ZN8pygpukit3ops2nn16copy_bf16_kernelEPK13__nv_bfloat16PS2_m --------------------------
	.section	.nv.constant0._ZN8pygpukit3ops2nn16copy_bf16_kernelEPK13__nv_bfloat16PS2_m,"a",@progbits
	.sectionflags	@""
	.align	4
.nv.constant0._ZN8pygpukit3ops2nn16copy_bf16_kernelEPK13__nv_bfloat16PS2_m:
	.zero		920


//--------------------- .nv.constant0._ZN8pygpukit3ops2nn15copy_f16_kernelEPK6__halfPS2_m --------------------------
	.section	.nv.constant0._ZN8pygpukit3ops2nn15copy_f16_kernelEPK6__halfPS2_m,"a",@progbits
	.sectionflags	@""
	.align	4
.nv.constant0._ZN8pygpukit3ops2nn15copy_f16_kernelEPK6__halfPS2_m:
	.zero		920


//--------------------- .nv.constant0._ZN8pygpukit3ops2nn15copy_f32_kernelEPKfPfm --------------------------
	.section	.nv.constant0._ZN8pygpukit3ops2nn15copy_f32_kernelEPKfPfm,"a",@progbits
	.sectionflags	@""
	.align	4
.nv.constant0._ZN8pygpukit3ops2nn15copy_f32_kernelEPKfPfm:
	.zero		920


//--------------------- .nv.constant0._ZN8pygpukit3ops2nn25transpose_021_bf16_kernelEPK13__nv_bfloat16PS2_mmm --------------------------
	.section	.nv.constant0._ZN8pygpukit3ops2nn25transpose_021_bf16_kernelEPK13__nv_bfloat16PS2_mmm,"a",@progbits
	.sectionflags	@""
	.align	4
.nv.constant0._ZN8pygpukit3ops2nn25transpose_021_bf16_kernelEPK13__nv_bfloat16PS2_mmm:
	.zero		936


//--------------------- .nv.constant0._ZN8pygpukit3ops2nn24transpose_021_f16_kernelEPK6__halfPS2_mmm --------------------------
	.section	.nv.constant0._ZN8pygpukit3ops2nn24transpose_021_f16_kernelEPK6__halfPS2_mmm,"a",@progbits
	.sectionflags	@""
	.align	4
.nv.constant0._ZN8pygpukit3ops2nn24transpose_021_f16_kernelEPK6__halfPS2_mmm:
	.zero		936


//--------------------- .nv.constant0._ZN8pygpukit3ops2nn24transpose_021_f32_kernelEPKfPfmmm --------------------------
	.section	.nv.constant0._ZN8pygpukit3ops2nn24transpose_021_f32_kernelEPKfPfmmm,"a",@progbits
	.sectionflags	@""
	.align	4
.nv.constant0._ZN8pygpukit3ops2nn24transpose_021_f32_kernelEPKfPfmmm:
	.zero		936


//--------------------- .nv.constant0._ZN8pygpukit3ops2nn35repeat_interleave_axis1_bf16_kernelEPK13__nv_bfloat16PS2_mmmm --------------------------
	.section	.nv.constant0._ZN8pygpukit3ops2nn35repeat_interleave_axis1_bf16_kernelEPK13__nv_bfloat16PS2_mmmm,"a",@progbits
	.sectionflags	@""
	.align	4
.nv.constant0._ZN8pygpukit3ops2nn35repeat_interleave_axis1_bf16_kernelEPK13__nv_bfloat16PS2_mmmm:
	.zero		944


//--------------------- .nv.constant0._ZN8pygpukit3ops2nn34repeat_interleave_axis1_f16_kernelEPK6__halfPS2_mmmm --------------------------
	.section	.nv.constant0._ZN8pygpukit3ops2nn34repeat_interleave_axis1_f16_kernelEPK6__halfPS2_mmmm,"a",@progbits
	.sectionflags	@""
	.align	4
.nv.constant0._ZN8pygpukit3ops2nn34repeat_interleave_axis1_f16_kernelEPK6__halfPS2_mmmm:
	.zero		944


//--------------------- .nv.constant0._ZN8pygpukit3ops2nn34repeat_interleave_axis1_f32_kernelEPKfPfmmmm --------------------------
	.section	.nv.constant0._ZN8pygpukit3ops2nn34repeat_interleave_axis1_f32_kernelEPKfPfmmmm,"a",@progbits
	.sectionflags	@""
	.align	4
.nv.constant0._ZN8pygpukit3ops2nn34repeat_interleave_axis1_f32_kernelEPKfPfmmmm:
	.zero		944


//--------------------- .nv.constant0._ZN8pygpukit3ops2nn24concat_axis0_bf16_kernelEPK13__nv_bfloat16S4_PS2_mmm --------------------------
	.section	.nv.constant0._ZN8pygpukit3ops2nn24concat_axis0_bf16_kernelEPK13__nv_bfloat16S4_PS2_mmm,"a",@progbits
	.sectionflags	@""
	.align	4
.nv.constant0._ZN8pygpukit3ops2nn24concat_axis0_bf16_kernelEPK13__nv_bfloat16S4_PS2_mmm:
	.zero		944


//--------------------- .nv.constant0._ZN8pygpukit3ops2nn23concat_axis0_f16_kernelEPK6__halfS4_PS2_mmm --------------------------
	.section	.nv.constant0._ZN8pygpukit3ops2nn23concat_axis0_f16_kernelEPK6__halfS4_PS2_mmm,"a",@progbits
	.sectionflags	@""
	.align	4
.nv.constant0._ZN8pygpukit3ops2nn23concat_axis0_f16_kernelEPK6__halfS4_PS2_mmm:
	.zero		944


//--------------------- .nv.constant0._ZN8pygpukit3ops2nn23concat_axis0_f32_kernelEPKfS3_Pfmmm --------------------------
	.section	.nv.constant0._ZN8pygpukit3ops2nn23concat_axis0_f32_kernelEPKfS3_Pfmmm,"a",@progbits
	.sectionflags	@""
	.align	4
.nv.constant0._ZN8pygpukit3ops2nn23concat_axis0_f32_kernelEPKfS3_Pfmmm:
	.zero		944


//--------------------- .nv.constant0._ZN8pygpukit3ops2nn21transpose_bf16_kernelEPK13__nv_bfloat16PS2_ii --------------------------
	.section	.nv.constant0._ZN8pygpukit3ops2nn21transpose_bf16_kernelEPK13__nv_bfloat16PS2_ii,"a",@progbits
	.sectionflags	@""
	.align	4
.nv.constant0._ZN8pygpukit3ops2nn21transpose_bf16_kernelEPK13__nv_bfloat16PS2_ii:
	.zero		920


//--------------------- .nv.constant0._ZN8pygpukit3ops2nn20transpose_f16_kernelEPK6__halfPS2_ii --------------------------
	.section	.nv.constant0._ZN8pygpukit3ops2nn20transpose_f16_kernelEPK6__halfPS2_ii,"a",@progbits
	.sectionflags	@""
	.align	4
.nv.constant0._ZN8pygpukit3ops2nn20transpose_f16_kernelEPK6__halfPS2_ii:
	.zero		920


//--------------------- .nv.constant0._ZN8pygpukit3ops2nn20transpose_f64_kernelEPKdPdii --------------------------
	.section	.nv.constant0._ZN8pygpukit3ops2nn20transpose_f64_kernelEPKdPdii,"a",@progbits
	.sectionflags	@""
	.align	4
.nv.constant0._ZN8pygpukit3ops2nn20transpose_f64_kernelEPKdPdii:
	.zero		920


//--------------------- .nv.constant0._ZN8pygpukit3ops2nn20transpose_f32_kernelEPKfPfii --------------------------
	.section	.nv.constant0._ZN8pygpukit3ops2nn20transpose_f32_kernelEPKfPfii,"a",@progbits
	.sectionflags	@""
	.align	4
.nv.constant0._ZN8pygpukit3ops2nn20transpose_f32_kernelEPKfPfii:
	.zero		920


//--------------------- .nv.constant0._ZN8pygpukit3ops2nn19softmax_bf16_kernelEPK13__nv_bfloat16PS2_mm --------------------------
	.section	.nv.constant0._ZN8pygpukit3ops2nn19softmax_bf16_kernelEPK13__nv_bfloat16PS2_mm,"a",@progbits
	.sectionflags	@""
	.align	4
.nv.constant0._ZN8pygpukit3ops2nn19softmax_bf16_kernelEPK13__nv_bfloat16PS2_mm:
	.zero		928


//--------------------- .nv.constant0._ZN8pygpukit3ops2nn18softmax_f16_kernelEPK6__halfPS2_mm --------------------------
	.section	.nv.constant0._ZN8pygpukit3ops2nn18softmax_f16_kernelEPK6__halfPS2_mm,"a",@progbits
	.sectionflags	@""
	.align	4
.nv.constant0._ZN8pygpukit3ops2nn18softmax_f16_kernelEPK6__halfPS2_mm:
	.zero		928


//--------------------- .nv.constant0._ZN8pygpukit3ops2nn18softmax_f64_kernelEPKdPdmm --------------------------
	.section	.nv.constant0._ZN8pygpukit3ops2nn18softmax_f64_kernelEPKdPdmm,"a",@progbits
	.sectionflags	@""
	.align	4
.nv.constant0._ZN8pygpukit3ops2nn18softmax_f64_kernelEPKdPdmm:
	.zero		928


//--------------------- .nv.constant0._ZN8pygpukit3ops2nn18softmax_f32_kernelEPKfPfmm --------------------------
	.section	.nv.constant0._ZN8pygpukit3ops2nn18softmax_f32_kernelEPKfPfmm,"a",@progbits
	.sectionflags	@""
	.align	4
.nv.constant0._ZN8pygpukit3ops2nn18softmax_f32_kernelEPKfPfmm:
	.zero		928


//--------------------- .nv.constant0._ZN8pygpukit3ops2nn19rmsnorm_bf16_kernelEPK13__nv_bfloat16S4_PS2_mmf --------------------------
	.section	.nv.constant0._ZN8pygpukit3ops2nn19rmsnorm_bf16_kernelEPK13__nv_bfloat16S4_PS2_mmf,"a",@progbits
	.sectionflags	@""
	.align	4
.nv.constant0._ZN8pygpukit3ops2nn19rmsnorm_bf16_kernelEPK13__nv_bfloat16S4_PS2_mmf:
	.zero		940


//--------------------- .nv.constant0._ZN8pygpukit3ops2nn18rmsnorm_f16_kernelEPK6__halfS4_PS2_mmf --------------------------
	.section	.nv.constant0._ZN8pygpukit3ops2nn18rmsnorm_f16_kernelEPK6__halfS4_PS2_mmf,"a",@progbits
	.sectionflags	@""
	.align	4
.nv.constant0._ZN8pygpukit3ops2nn18rmsnorm_f16_kernelEPK6__halfS4_PS2_mmf:
	.zero		940


//--------------------- .nv.constant0._ZN8pygpukit3ops2nn18rmsnorm_f64_kernelEPKdS3_Pdmmd --------------------------
	.section	.nv.constant0._ZN8pygpukit3ops2nn18rmsnorm_f64_kernelEPKdS3_Pdmmd,"a",@progbits
	.sectionflags	@""
	.align	4
.nv.constant0._ZN8pygpukit3ops2nn18rmsnorm_f64_kernelEPKdS3_Pdmmd:
	.zero		944


//--------------------- .nv.constant0._ZN8pygpukit3ops2nn18rmsnorm_f32_kernelEPKfS3_Pfmmf --------------------------
	.section	.nv.constant0._ZN8pygpukit3ops2nn18rmsnorm_f32_kernelEPKfS3_Pfmmf,"a",@progbits
	.sectionflags	@""
	.align	4
.nv.constant0._ZN8pygpukit3ops2nn18rmsnorm_f32_kernelEPKfS3_Pfmmf:
	.zero		940


//--------------------- .nv.constant0._ZN8pygpukit3ops2nn21layernorm_bf16_kernelEPK13__nv_bfloat16S4_S4_PS2_mmf --------------------------
	.section	.nv.constant0._ZN8pygpukit3ops2nn21layernorm_bf16_kernelEPK13__nv_bfloat16S4_S4_PS2_mmf,"a",@progbits
	.sectionflags	@""
	.align	4
.nv.constant0._ZN8pygpukit3ops2nn21layernorm_bf16_kernelEPK13__nv_bfloat16S4_S4_PS2_mmf:
	.zero		948


//--------------------- .nv.constant0._ZN8pygpukit3ops2nn20layernorm_f16_kernelEPK6__halfS4_S4_PS2_mmf --------------------------
	.section	.nv.constant0._ZN8pygpukit3ops2nn20layernorm_f16_kernelEPK6__halfS4_S4_PS2_mmf,"a",@progbits
	.sectionflags	@""
	.align	4
.nv.constant0._ZN8pygpukit3ops2nn20layernorm_f16_kernelEPK6__halfS4_S4_PS2_mmf:
	.zero		948


//--------------------- .nv.constant0._ZN8pygpukit3ops2nn20layernorm_f64_kernelEPKdS3_S3_Pdmmd --------------------------
	.section	.nv.constant0._ZN8pygpukit3ops2nn20layernorm_f64_kernelEPKdS3_S3_Pdmmd,"a",@progbits
	.sectionflags	@""
	.align	4
.nv.constant0._ZN8pygpukit3ops2nn20layernorm_f64_kernelEPKdS3_S3_Pdmmd:
	.zero		952


//--------------------- .nv.constant0._ZN8pygpukit3ops2nn20layernorm_f32_kernelEPKfS3_S3_Pfmmf --------------------------
	.section	.nv.constant0._ZN8pygpukit3ops2nn20layernorm_f32_kernelEPKfS3_S3_Pfmmf,"a",@progbits
	.sectionflags	@""
	.align	4
.nv.constant0._ZN8pygpukit3ops2nn20layernorm_f32_kernelEPKfS3_S3_Pfmmf:
	.zero		948


//--------------------- .nv.constant0._ZN8pygpukit3ops2nn20bias_add_bf16_kernelEP13__nv_bfloat16PKS2_mm --------------------------
	.section	.nv.constant0._ZN8pygpukit3ops2nn20bias_add_bf16_kernelEP13__nv_bfloat16PKS2_mm,"a",@progbits
	.sectionflags	@""
	.align	4
.nv.constant0._ZN8pygpukit3ops2nn20bias_add_bf16_kernelEP13__nv_bfloat16PKS2_mm:
	.zero		928


//--------------------- .nv.constant0._ZN8pygpukit3ops2nn19bias_add_f16_kernelEP6__halfPKS2_mm --------------------------
	.section	.nv.constant0._ZN8pygpukit3ops2nn19bias_add_f16_kernelEP6__halfPKS2_mm,"a",@progbits
	.sectionflags	@""
	.align	4
.nv.constant0._ZN8pygpukit3ops2nn19bias_add_f16_kernelEP6__halfPKS2_mm:
	.zero		928


//--------------------- .nv.constant0._ZN8pygpukit3ops2nn19bias_add_f64_kernelEPdPKdmm --------------------------
	.section	.nv.constant0._ZN8pygpukit3ops2nn19bias_add_f64_kernelEPdPKdmm,"a",@progbits
	.sectionflags	@""
	.align	4
.nv.constant0._ZN8pygpukit3ops2nn19bias_add_f64_kernelEPdPKdmm:
	.zero		928


//--------------------- .nv.constant0._ZN8pygpukit3ops2nn19bias_add_f32_kernelEPfPKfmm --------------------------
	.section	.nv.constant0._ZN8pygpukit3ops2nn19bias_add_f32_kernelEPfPKfmm,"a",@progbits
	.sectionflags	@""
	.align	4
.nv.constant0._ZN8pygpukit3ops2nn19bias_add_f32_kernelEPfPKfmm:
	.zero		928


//--------------------- .nv.constant0._ZN8pygpukit3ops2nn16gelu_bf16_kernelEPK13__nv_bfloat16PS2_m --------------------------
	.section	.nv.constant0._ZN8pygpukit3ops2nn16gelu_bf16_kernelEPK13__nv_bfloat16PS2_m,"a",@progbits
	.sectionflags	@""
	.align	4
.nv.constant0._ZN8pygpukit3ops2nn16gelu_bf16_kernelEPK13__nv_bfloat16PS2_m:
	.zero		920


//--------------------- .nv.constant0._ZN8pygpukit3ops2nn15gelu_f16_kernelEPK6__halfPS2_m --------------------------
	.section	.nv.constant0._ZN8pygpukit3ops2nn15gelu_f16_kernelEPK6__halfPS2_m,"a",@progbits
	.sectionflags	@""
	.align	4
.nv.constant0._ZN8pygpukit3ops2nn15gelu_f16_kernelEPK6__halfPS2_m:
	.zero		920


//--------------------- .nv.constant0._ZN8pygpukit3ops2nn15gelu_f64_kernelEPKdPdm --------------------------
	.section	.nv.constant0._ZN8pygpukit3ops2nn15gelu_f64_kernelEPKdPdm,"a",@progbits
	.sectionflags	@""
	.align	4
.nv.constant0._ZN8pygpukit3ops2nn15gelu_f64_kernelEPKdPdm:
	.zero		920


//--------------------- .nv.constant0._ZN8pygpukit3ops2nn15gelu_f32_kernelEPKfPfm --------------------------
	.section	.nv.constant0._ZN8pygpukit3ops2nn15gelu_f32_kernelEPKfPfm,"a",@progbits
	.sectionflags	@""
	.align	4
.nv.constant0._ZN8pygpukit3ops2nn15gelu_f32_kernelEPKfPfm:
	.zero		920


//--------------------- SYMBOLS --------------------------

	.type		.nv.reservedSmem.offset0,@object
	.size		.nv.reservedSmem.offset0,0x4
	.type		.nv.reservedSmem.cap,@object
	.size		.nv.reservedSmem.cap,0x4
